def matmul_kernel(
    a_ptr,
    b_ptr,
    c_ptr,
    M,
    N,
    K,
    stride_am,
    stride_ak,
    stride_bk,
    stride_bn,
    stride_cm,
    stride_cn,
    BLOCK_M: tl.constexpr,
    BLOCK_N: tl.constexpr,
    BLOCK_K: tl.constexpr,
    GROUP_M: tl.constexpr,
):
    pid = tl.program_id(axis=0)
    num_pid_m = tl.cdiv(M, BLOCK_M)
    num_pid_n = tl.cdiv(N, BLOCK_N)
    num_pid_in_group = GROUP_M * num_pid_n
    group_id = pid // num_pid_in_group
    first_pid_m = group_id * GROUP_M
    group_size_m = min(num_pid_m - first_pid_m, GROUP_M)
    pid_m = first_pid_m + ((pid % num_pid_in_group) % group_size_m)
    pid_n = (pid % num_pid_in_group) // group_size_m

    offs_am = (pid_m * BLOCK_M + tl.arange(0, BLOCK_M)) % M
    offs_bn = (pid_n * BLOCK_N + tl.arange(0, BLOCK_N)) % N
    offs_k = tl.arange(0, BLOCK_K)
    a_ptrs = a_ptr + offs_am[:, None] * stride_am + offs_k[None, :] * stride_ak
    b_ptrs = b_ptr + offs_k[:, None] * stride_bk + offs_bn[None, :] * stride_bn

    acc = tl.zeros((BLOCK_M, BLOCK_N), dtype=tl.float32)
    for kk in range(0, tl.cdiv(K, BLOCK_K)):
        a = tl.load(a_ptrs, mask=offs_k[None, :] < K - kk * BLOCK_K, other=0.0)
        b = tl.load(b_ptrs, mask=offs_k[:, None] < K - kk * BLOCK_K, other=0.0)
        acc = tl.dot(a, b, acc)
        a_ptrs += BLOCK_K * stride_ak
        b_ptrs += BLOCK_K * stride_bk

    c = acc.to(c_ptr.dtype.element_ty)
    offs_cm = pid_m * BLOCK_M + tl.arange(0, BLOCK_M)
    offs_cn = pid_n * BLOCK_N + tl.arange(0, BLOCK_N)
    c_ptrs = c_ptr + offs_cm[:, None] * stride_cm + offs_cn[None, :] * stride_cn
    mask = (offs_cm[:, None] < M) & (offs_cn[None, :] < N)
    tl.store(c_ptrs, c, mask=mask)

# config = {"BLOCK_K": 128, "BLOCK_M": 128, "BLOCK_N": 32, "GROUP_M": 8, "arch": "sm_100", "dtype": "fp8e4m3", "num_ctas": 1, "num_stages": 3, "num_warps": 4}
# arch = sm_100


// ===== COMPILED SASS (sm_100a) =====

	.target	sm_100a

	.elftype	@"ET_EXEC"


//--------------------- .note.nv.tkinfo           --------------------------
	.section	.note.nv.tkinfo,"",@"SHT_NOTE"
	.sectionflags	@"SHF_NOTE_NV_TKINFO"
	.tkinfo
        /*0018*/ 	.word	0x00000081
        /*0030*/ 	.string	""
        /*0030*/ 	.string	"ptxas-blackwell"
        /*0030*/ 	.string	"Cuda compilation tools, release 12.9, V12.9.86"
        /*0030*/ 	.string	"Build cuda_12.9.r12.9/compiler.36037853_0"
        /*0030*/ 	.string	"-v  -suppress-debug-info  -lineinfo  -arch sm_100a "



//--------------------- .note.nv.cuver            --------------------------
	.section	.note.nv.cuver,"",@"SHT_NOTE"
	.sectionflags	@"SHF_NOTE_NV_CUVER"
        /*0018*/ 	.short	0x0001
        /*001a*/ 	.short	0x0064
        /*001c*/ 	.short	0x0001
        /*001e*/ 	.short	0x0000
        /*0020*/ 	.short	0x0001
        /*0022*/ 	.short	0x0000


//--------------------- .nv.info                  --------------------------
	.section	.nv.info,"",@"SHT_CUDA_INFO"
	.align	4


	//----- nvinfo : EIATTR_REGCOUNT
	.align		4
        /*0000*/ 	.byte	0x04, 0x2f
        /*0002*/ 	.short	(.L_4 - .L_3)
	.align		4
.L_3:
        /*0004*/ 	.word	index@(matmul_kernel)
        /*0008*/ 	.word	0x00000048


	//----- nvinfo : EIATTR_FRAME_SIZE
	.align		4
.L_4:
        /*000c*/ 	.byte	0x04, 0x11
        /*000e*/ 	.short	(.L_6 - .L_5)
	.align		4
.L_5:
        /*0010*/ 	.word	index@($__internal_2_$__cuda_sm10x_tcgen05_guardrail_trap_unallocated_columns_being_dealloced)
        /*0014*/ 	.word	0x000007d0


	//----- nvinfo : EIATTR_FRAME_SIZE
	.align		4
.L_6:
        /*0018*/ 	.byte	0x04, 0x11
        /*001a*/ 	.short	(.L_8 - .L_7)
	.align		4
.L_7:
        /*001c*/ 	.word	index@($__internal_1_$__cuda_sm10x_tcgen05_guardrail_trap_phase_invalid_during_alloc)
        /*0020*/ 	.word	0x000007d0


	//----- nvinfo : EIATTR_FRAME_SIZE
	.align		4
.L_8:
        /*0024*/ 	.byte	0x04, 0x11
        /*0026*/ 	.short	(.L_10 - .L_9)
	.align		4
.L_9:
        /*0028*/ 	.word	index@($__internal_0_$__cuda_sm10x_tcgen05_guardrail_trap_col_being_dealloced_not_returned_by_alloc)
        /*002c*/ 	.word	0x000007d0


	//----- nvinfo : EIATTR_FRAME_SIZE
	.align		4
.L_10:
        /*0030*/ 	.byte	0x04, 0x11
        /*0032*/ 	.short	(.L_12 - .L_11)
	.align		4
.L_11:
        /*0034*/ 	.word	index@(matmul_kernel)
        /*0038*/ 	.word	0x000007d0


	//----- nvinfo : EIATTR_MIN_STACK_SIZE
	.align		4
.L_12:
        /*003c*/ 	.byte	0x04, 0x12
        /*003e*/ 	.short	(.L_14 - .L_13)
	.align		4
.L_13:
        /*0040*/ 	.word	index@(matmul_kernel)
        /*0044*/ 	.word	0x000007d0
.L_14:


//--------------------- .nv.info.matmul_kernel    --------------------------
	.section	.nv.info.matmul_kernel,"",@"SHT_CUDA_INFO"
	.sectionflags	@""
	.align	4


	//----- nvinfo : EIATTR_CUDA_API_VERSION
	.align		4
        /*0000*/ 	.byte	0x04, 0x37
        /*0002*/ 	.short	(.L_16 - .L_15)
.L_15:
        /*0004*/ 	.word	0x00000081


	//----- nvinfo : EIATTR_KPARAM_INFO
	.align		4
.L_16:
        /*0008*/ 	.byte	0x04, 0x17
        /*000a*/ 	.short	(.L_18 - .L_17)
.L_17:
        /*000c*/ 	.word	0x00000000
        /*0010*/ 	.short	0x000d
        /*0012*/ 	.short	0x0048
        /*0014*/ 	.byte	0x00, 0xf4, 0x21, 0x00


	//----- nvinfo : EIATTR_KPARAM_INFO
	.align		4
.L_18:
        /*0018*/ 	.byte	0x04, 0x17
        /*001a*/ 	.short	(.L_20 - .L_19)
.L_19:
        /*001c*/ 	.word	0x00000000
        /*0020*/ 	.short	0x000c
        /*0022*/ 	.short	0x0040
        /*0024*/ 	.byte	0x00, 0xf4, 0x21, 0x00


	//----- nvinfo : EIATTR_KPARAM_INFO
	.align		4
.L_20:
        /*0028*/ 	.byte	0x04, 0x17
        /*002a*/ 	.short	(.L_22 - .L_21)
.L_21:
        /*002c*/ 	.word	0x00000000
        /*0030*/ 	.short	0x000b
        /*0032*/ 	.short	0x0038
        /*0034*/ 	.byte	0x00, 0xf0, 0x11, 0x00


	//----- nvinfo : EIATTR_KPARAM_INFO
	.align		4
.L_22:
        /*0038*/ 	.byte	0x04, 0x17
        /*003a*/ 	.short	(.L_24 - .L_23)
.L_23:
        /*003c*/ 	.word	0x00000000
        /*0040*/ 	.short	0x000a
        /*0042*/ 	.short	0x0034
        /*0044*/ 	.byte	0x00, 0xf0, 0x11, 0x00


	//----- nvinfo : EIATTR_KPARAM_INFO
	.align		4
.L_24:
        /*0048*/ 	.byte	0x04, 0x17
        /*004a*/ 	.short	(.L_26 - .L_25)
.L_25:
        /*004c*/ 	.word	0x00000000
        /*0050*/ 	.short	0x0009
        /*0052*/ 	.short	0x0030
        /*0054*/ 	.byte	0x00, 0xf0, 0x11, 0x00


	//----- nvinfo : EIATTR_KPARAM_INFO
	.align		4
.L_26:
        /*0058*/ 	.byte	0x04, 0x17
        /*005a*/ 	.short	(.L_28 - .L_27)
.L_27:
        /*005c*/ 	.word	0x00000000
        /*0060*/ 	.short	0x0008
        /*0062*/ 	.short	0x002c
        /*0064*/ 	.byte	0x00, 0xf0, 0x11, 0x00


	//----- nvinfo : EIATTR_KPARAM_INFO
	.align		4
.L_28:
        /*0068*/ 	.byte	0x04, 0x17
        /*006a*/ 	.short	(.L_30 - .L_29)
.L_29:
        /*006c*/ 	.word	0x00000000
        /*0070*/ 	.short	0x0007
        /*0072*/ 	.short	0x0028
        /*0074*/ 	.byte	0x00, 0xf0, 0x11, 0x00


	//----- nvinfo : EIATTR_KPARAM_INFO
	.align		4
.L_30:
        /*0078*/ 	.byte	0x04, 0x17
        /*007a*/ 	.short	(.L_32 - .L_31)
.L_31:
        /*007c*/ 	.word	0x00000000
        /*0080*/ 	.short	0x0006
        /*0082*/ 	.short	0x0024
        /*0084*/ 	.byte	0x00, 0xf0, 0x11, 0x00


	//----- nvinfo : EIATTR_KPARAM_INFO
	.align		4
.L_32:
        /*0088*/ 	.byte	0x04, 0x17
        /*008a*/ 	.short	(.L_34 - .L_33)
.L_33:
        /*008c*/ 	.word	0x00000000
        /*0090*/ 	.short	0x0005
        /*0092*/ 	.short	0x0020
        /*0094*/ 	.byte	0x00, 0xf0, 0x11, 0x00


	//----- nvinfo : EIATTR_KPARAM_INFO
	.align		4
.L_34:
        /*0098*/ 	.byte	0x04, 0x17
        /*009a*/ 	.short	(.L_36 - .L_35)
.L_35:
        /*009c*/ 	.word	0x00000000
        /*00a0*/ 	.short	0x0004
        /*00a2*/ 	.short	0x001c
        /*00a4*/ 	.byte	0x00, 0xf0, 0x11, 0x00


	//----- nvinfo : EIATTR_KPARAM_INFO
	.align		4
.L_36:
        /*00a8*/ 	.byte	0x04, 0x17
        /*00aa*/ 	.short	(.L_38 - .L_37)
.L_37:
        /*00ac*/ 	.word	0x00000000
        /*00b0*/ 	.short	0x0003
        /*00b2*/ 	.short	0x0018
        /*00b4*/ 	.byte	0x00, 0xf0, 0x11, 0x00


	//----- nvinfo : EIATTR_KPARAM_INFO
	.align		4
.L_38:
        /*00b8*/ 	.byte	0x04, 0x17
        /*00ba*/ 	.short	(.L_40 - .L_39)
.L_39:
        /*00bc*/ 	.word	0x00000000
        /*00c0*/ 	.short	0x0002
        /*00c2*/ 	.short	0x0010
        /*00c4*/ 	.byte	0x00, 0xf4, 0x21, 0x00


	//----- nvinfo : EIATTR_KPARAM_INFO
	.align		4
.L_40:
        /*00c8*/ 	.byte	0x04, 0x17
        /*00ca*/ 	.short	(.L_42 - .L_41)
.L_41:
        /*00cc*/ 	.word	0x00000000
        /*00d0*/ 	.short	0x0001
        /*00d2*/ 	.short	0x0008
        /*00d4*/ 	.byte	0x00, 0xf4, 0x21, 0x00


	//----- nvinfo : EIATTR_KPARAM_INFO
	.align		4
.L_42:
        /*00d8*/ 	.byte	0x04, 0x17
        /*00da*/ 	.short	(.L_44 - .L_43)
.L_43:
        /*00dc*/ 	.word	0x00000000
        /*00e0*/ 	.short	0x0000
        /*00e2*/ 	.short	0x0000
        /*00e4*/ 	.byte	0x00, 0xf4, 0x21, 0x00


	//----- nvinfo : EIATTR_AT_ENTRY_FRAGMENTS
	.align		4
.L_44:
        /*00e8*/ 	.byte	0x04, 0x4f
        /*00ea*/ 	.short	(.L_46 - .L_45)


	//   ....[0]....
.L_45:
        /*00ec*/ 	.word	0x00000004


	//----- nvinfo : EIATTR_RESERVED_SMEM_USED
	.align		4
.L_46:
        /*00f0*/ 	.byte	0x01, 0x41
	.zero		2


	//----- nvinfo : EIATTR_SPARSE_MMA_MASK
	.align		4
        /*00f4*/ 	.byte	0x03, 0x50
        /*00f6*/ 	.short	0x0000


	//----- nvinfo : EIATTR_TCGEN05_1CTA_USED
	.align		4
        /*00f8*/ 	.byte	0x01, 0x51
	.zero		2


	//----- nvinfo : EIATTR_MAXREG_COUNT
	.align		4
        /*00fc*/ 	.byte	0x03, 0x1b
        /*00fe*/ 	.short	0x00ff


	//----- nvinfo : EIATTR_NUM_BARRIERS
	.align		4
        /*0100*/ 	.byte	0x02, 0x4c
        /*0102*/ 	.byte	0x01
	.zero		1


	//----- nvinfo : EIATTR_ANNOTATIONS
	.align		4
        /*0104*/ 	.byte	0x04, 0x55
        /*0106*/ 	.short	(.L_48 - .L_47)


	//   ....[0]....
.L_47:
        /*0108*/ 	.word	0x00000001
        /*010c*/ 	.byte	0xe0, 0x0c, 0x00, 0x00, 0x01, 0x00, 0x00, 0x00, 0x40, 0x10, 0x00, 0x00, 0x01, 0x00, 0x00, 0x00
        /* <DEDUP_REMOVED lines=773> */
        /*316c*/ 	.byte	0xa0, 0x42, 0x01, 0x00


	//----- nvinfo : EIATTR_INT_WARP_WIDE_INSTR_OFFSETS
	.align		4
.L_48:
        /*3170*/ 	.byte	0x04, 0x31
        /*3172*/ 	.short	(.L_50 - .L_49)


	//   ....[0]....
.L_49:
        /*3174*/ 	.word	0x00001050


	//   ....[1]....
        /*3178*/ 	.word	0x000010d0


	//   ....[2]....
        /*317c*/ 	.word	0x00007760


	//   ....[3]....
        /*3180*/ 	.word	0x00015490


	//   ....[4]....
        /*3184*/ 	.word	0x000154e0


	//----- nvinfo : EIATTR_COOP_GROUP_MASK_REGIDS
	.align		4
.L_50:
        /*3188*/ 	.byte	0x04, 0x29
        /*318a*/ 	.short	(.L_52 - .L_51)


	//   ....[0]....
.L_51:
        /*318c*/ 	.word	0xffffffff


	//   ....[1]....
        /*3190*/ 	.word	0xffffffff


	//   ....[2]....
        /*3194*/ 	.word	0xffffffff


	//   ....[3]....
        /*3198*/ 	.word	0xffffffff


	//----- nvinfo : EIATTR_COOP_GROUP_INSTR_OFFSETS
	.align		4
.L_52:
        /*319c*/ 	.byte	0x04, 0x28
        /*319e*/ 	.short	(.L_54 - .L_53)


	//   ....[0]....
.L_53:
        /*31a0*/ 	.word	0x00000070


	//   ....[1]....
        /*31a4*/ 	.word	0x00000320


	//   ....[2]....
        /*31a8*/ 	.word	0x00015330


	//   ....[3]....
        /*31ac*/ 	.word	0x00015590


	//----- nvinfo : EIATTR_VRC_CTA_INIT_COUNT
	.align		4
.L_54:
        /*31b0*/ 	.byte	0x02, 0x4a
        /*31b2*/ 	.byte	0x80
	.zero		1


	//----- nvinfo : EIATTR_MBARRIER_INSTR_OFFSETS
	.align		4
        /*31b4*/ 	.byte	0x04, 0x39
        /*31b6*/ 	.short	(.L_56 - .L_55)


	//   ....[0]....
.L_55:
        /*31b8*/ 	.word	0x000012d0
        /*31bc*/ 	.word	0x000000ff
        /*31c0*/ 	.word	0x00000000
        /*31c4*/ 	.short	0x0100
        /*31c6*/ 	.byte	0x43
	.zero		1


	//   ....[1]....
        /*31c8*/ 	.word	0x000077c0
        /*31cc*/ 	.word	0x000000ff
        /*31d0*/ 	.word	0x0000a008
        /*31d4*/ 	.short	0x0100
        /*31d6*/ 	.byte	0x0d
	.zero		1


	//   ....[2]....
        /*31d8*/ 	.word	0x0000b570
        /*31dc*/ 	.word	0x000000ff
        /*31e0*/ 	.word	0x00000000
        /*31e4*/ 	.short	0x010a
        /*31e6*/ 	.byte	0x43
	.zero		1


	//   ....[3]....
        /*31e8*/ 	.word	0x00014280
        /*31ec*/ 	.word	0x000000ff
        /*31f0*/ 	.word	0x00000000
        /*31f4*/ 	.short	0x010a
        /*31f6*/ 	.byte	0x43
	.zero		1


	//   ....[4]....
        /*31f8*/ 	.word	0x000142f0
        /*31fc*/ 	.word	0x000000ff
        /*3200*/ 	.word	0x0000a000
        /*3204*/ 	.short	0x0108
        /*3206*/ 	.byte	0x0d
	.zero		1


	//   ....[5]....
        /*3208*/ 	.word	0x00014320
        /*320c*/ 	.word	0x000000ff
        /*3210*/ 	.word	0x0000a008
        /*3214*/ 	.short	0x0108
        /*3216*/ 	.byte	0x0d
	.zero		1


	//   ....[6]....
        /*3218*/ 	.word	0x000155b0
        /*321c*/ 	.word	0x000000ff
        /*3220*/ 	.word	0x00000000
        /*3224*/ 	.short	0x010a
        /*3226*/ 	.byte	0x43
	.zero		1


	//   ....[7]....
        /*3228*/ 	.word	0x000155e0
        /*322c*/ 	.word	0x000000ff
        /*3230*/ 	.word	0x00000000
        /*3234*/ 	.short	0x010a
        /*3236*/ 	.byte	0x43
	.zero		1


	//----- nvinfo : EIATTR_NUM_MBARRIERS
	.align		4
.L_56:
        /*3238*/ 	.byte	0x03, 0x38
        /*323a*/ 	.short	0x0002


	//----- nvinfo : EIATTR_EXIT_INSTR_OFFSETS
	.align		4
        /*323c*/ 	.byte	0x04, 0x1c
        /*323e*/ 	.short	(.L_58 - .L_57)


	//   ....[0]....
.L_57:
        /*3240*/ 	.word	0x000155a0


	//----- nvinfo : EIATTR_REQNTID
	.align		4
.L_58:
        /*3244*/ 	.byte	0x04, 0x10
        /*3246*/ 	.short	(.L_60 - .L_59)
.L_59:
        /*3248*/ 	.word	0x00000080
        /*324c*/ 	.word	0x00000001
        /*3250*/ 	.word	0x00000001


	//----- nvinfo : EIATTR_CRS_STACK_SIZE
	.align		4
.L_60:
        /*3254*/ 	.byte	0x04, 0x1e
        /*3256*/ 	.short	(.L_62 - .L_61)
.L_61:
        /*3258*/ 	.word	0x00000000


	//----- nvinfo : EIATTR_CBANK_PARAM_SIZE
	.align		4
.L_62:
        /*325c*/ 	.byte	0x03, 0x19
        /*325e*/ 	.short	0x0050


	//----- nvinfo : EIATTR_PARAM_CBANK
	.align		4
        /*3260*/ 	.byte	0x04, 0x0a
        /*3262*/ 	.short	(.L_64 - .L_63)
	.align		4
.L_63:
        /*3264*/ 	.word	index@(.nv.constant0.matmul_kernel)
        /*3268*/ 	.short	0x0380
        /*326a*/ 	.short	0x0050


	//----- nvinfo : EIATTR_SW_WAR
	.align		4
.L_64:
        /*326c*/ 	.byte	0x04, 0x36
        /*326e*/ 	.short	(.L_66 - .L_65)
.L_65:
        /*3270*/ 	.word	0x00000008
.L_66:


//--------------------- .nv.compat                --------------------------
	.section	.nv.compat,"",@"SHT_CUDA_COMPAT_INFO"
	.align	4
        /*0000*/ 	.byte	0x02, 0x02, 0x02, 0x00, 0x02, 0x05, 0x05, 0x00, 0x02, 0x03, 0x00, 0x00, 0x02, 0x06, 0x01, 0x00


//--------------------- .nv.callgraph             --------------------------
	.section	.nv.callgraph,"",@"SHT_CUDA_CALLGRAPH"
	.align	4
	.sectionentsize	8
	.align		4
        /*0000*/ 	.word	0x00000000
	.align		4
        /*0004*/ 	.word	0xffffffff
	.align		4
        /*0008*/ 	.word	0x00000000
	.align		4
        /*000c*/ 	.word	0xfffffffe
	.align		4
        /*0010*/ 	.word	0x00000000
	.align		4
        /*0014*/ 	.word	0xfffffffd
	.align		4
        /*0018*/ 	.word	0x00000000
	.align		4
        /*001c*/ 	.word	0xfffffffc


//--------------------- .text.matmul_kernel       --------------------------
	.section	.text.matmul_kernel,"ax",@progbits
	.align	128
        .global         matmul_kernel
        .type           matmul_kernel,@function
        .size           matmul_kernel,(.L_x_20 - matmul_kernel)
        .other          matmul_kernel,@"STO_CUDA_ENTRY STV_DEFAULT"
matmul_kernel:
.text.matmul_kernel:
[----:B------:R-:W0:Y:S01]  /*0000*/  LDC R1, c[0x0][0x37c] ;  /* 0x0000df00ff017b82 */ /* 0x000e220000000800 */
[----:B------:R-:W1:Y:S01]  /*0010*/  S2R R2, SR_TID.X ;  /* 0x0000000000027919 */ /* 0x000e620000002100 */
[----:B0-----:R-:W-:Y:S01]  /*0020*/  VIADD R1, R1, 0xfffff830 ;  /* 0xfffff83001017836 */ /* 0x001fe20000000000 */
[----:B-1----:R-:W-:-:S13]  /*0030*/  ISETP.GE.U32.AND P0, PT, R2, 0x20, PT ;  /* 0x000000200200780c */ /* 0x002fda0003f06070 */
[----:B------:R-:W-:Y:S02]  /*0040*/  VOTEU.ANY UP0, P0 ;  /* 0x0000000000ff7886 */ /* 0x000fe40000000100 */
[----:B------:R-:W-:Y:S05]  /*0050*/  BRA.U UP0, `(.L_x_0) ;  /* 0x0000000100b47547 */ /* 0x000fea000b800000 */
[----:B------:R-:W0:Y:S01]  /*0060*/  S2UR UR6, SR_CgaCtaId ;  /* 0x00000000000679c3 */ /* 0x000e220000008800 */
[----:B------:R-:W-:Y:S01]  /*0070*/  NOP ;  /* 0x0000000000007918 */ /* 0x000fe20000000000 */
[----:B------:R-:W-:Y:S02]  /*0080*/  UMOV UR4, 0x40 ;  /* 0x0000004000047882 */ /* 0x000fe40000000000 */
[----:B0-----:R-:W-:-:S09]  /*0090*/  ULEA UR4, UR6, UR4, 0x18 ;  /* 0x0000000406047291 */ /* 0x001fd2000f8ec0ff */
[----:B------:R-:W0:Y:S01]  /*00a0*/  LDS.U8 R0, [UR4] ;  /* 0x00000004ff007984 */ /* 0x000e220008000000 */
[----:B------:R-:W-:Y:S02]  /*00b0*/  UMOV UR4, 0x400 ;  /* 0x0000040000047882 */ /* 0x000fe40000000000 */
[----:B------:R-:W-:Y:S01]  /*00c0*/  ULEA UR4, UR6, UR4, 0x18 ;  /* 0x0000000406047291 */ /* 0x000fe2000f8ec0ff */
[----:B0-----:R-:W-:-:S13]  /*00d0*/  ISETP.NE.AND P0, PT, R0, RZ, PT ;  /* 0x000000ff0000720c */ /* 0x001fda0003f05270 */
[----:B------:R-:W-:Y:S05]  /*00e0*/  @P0 BRA `(.L_x_1) ;  /* 0x0000000000780947 */ /* 0x000fea0003800000 */
[----:B------:R-:W-:-:S13]  /*00f0*/  ELECT P0, URZ, PT ;  /* 0x0000000000ff782f */ /* 0x000fda0003800000 */
[----:B------:R-:W-:Y:S05]  /*0100*/  @!P0 BRA `(.L_x_2) ;  /* 0x0000000000808947 */ /* 0x000fea0003800000 */
[----:B------:R-:W-:Y:S01]  /*0110*/  UMOV UR5, 0x1 ;  /* 0x0000000100057882 */ /* 0x000fe20000000000 */
[----:B------:R-:W-:-:S04]  /*0120*/  IMAD.MOV.U32 R5, RZ, RZ, 0x1 ;  /* 0x00000001ff057424 */ /* 0x000fc800078e00ff */
[----:B------:R-:W-:Y:S04]  /*0130*/  DEPBAR.LE SB0, 0x36 ;  /* 0x00008d800000791a */ /* 0x000fe80000000000 */
[----:B------:R-:W0:Y:S02]  /*0140*/  UTCATOMSWS.FIND_AND_SET.ALIGN UP1, UR5, UR5 ;  /* 0x00000005000575e3 */ /* 0x000e240008020800 */
[----:B0-----:R-:W-:-:S04]  /*0150*/  PLOP3.LUT P0, PT, PT, PT, UP1, 0x80, 0x8 ;  /* 0x000000000008781c */ /* 0x001fc80003f0f018 */
[----:B------:R-:W-:-:S04]  /*0160*/  SEL R0, RZ, 0xffffffff, !P0 ;  /* 0xffffffffff007807 */ /* 0x000fc80004000000 */
[----:B------:R-:W-:Y:S01]  /*0170*/  ISETP.NE.AND P0, PT, R0, RZ, PT ;  /* 0x000000ff0000720c */ /* 0x000fe20003f05270 */
[----:B------:R-:W-:-:S12]  /*0180*/  IMAD.U32 R0, RZ, RZ, UR5 ;  /* 0x00000005ff007e24 */ /* 0x000fd8000f8e00ff */
[----:B------:R-:W-:Y:S05]  /*0190*/  @P0 BRA `(.L_x_3) ;  /* 0x0000000000240947 */ /* 0x000fea0003800000 */
.L_x_4:
[----:B------:R-:W-:Y:S05]  /*01a0*/  NANOSLEEP 0x64 ;  /* 0x000000640000795d */ /* 0x000fea0003800000 */
[----:B------:R-:W-:-:S05]  /*01b0*/  UMOV UR5, 0x1 ;  /* 0x0000000100057882 */ /* 0x000fca0000000000 */
[----:B------:R-:W-:Y:S04]  /*01c0*/  DEPBAR.LE SB0, 0x36 ;  /* 0x00008d800000791a */ /* 0x000fe80000000000 */
[----:B------:R-:W0:Y:S02]  /*01d0*/  UTCATOMSWS.FIND_AND_SET.ALIGN UP1, UR5, UR5 ;  /* 0x00000005000575e3 */ /* 0x000e240008020800 */
[----:B0-----:R-:W-:-:S04]  /*01e0*/  PLOP3.LUT P0, PT, PT, PT, UP1, 0x80, 0x8 ;  /* 0x000000000008781c */ /* 0x001fc80003f0f018 */
[----:B------:R-:W-:-:S04]  /*01f0*/  SEL R0, RZ, 0xffffffff, !P0 ;  /* 0xffffffffff007807 */ /* 0x000fc80004000000 */
[----:B------:R-:W-:Y:S01]  /*0200*/  ISETP.NE.AND P0, PT, R0, RZ, PT ;  /* 0x000000ff0000720c */ /* 0x000fe20003f05270 */
[----:B------:R-:W-:-:S12]  /*0210*/  IMAD.U32 R0, RZ, RZ, UR5 ;  /* 0x00000005ff007e24 */ /* 0x000fd8000f8e00ff */
[----:B------:R-:W-:Y:S05]  /*0220*/  @!P0 BRA `(.L_x_4) ;  /* 0xfffffffc00dc8947 */ /* 0x000fea000383ffff */
.L_x_3:
[C---:B------:R-:W-:Y:S01]  /*0230*/  VIADD R4, R0.reuse, 0x10 ;  /* 0x0000001000047836 */ /* 0x040fe20000000000 */
[----:B------:R-:W-:Y:S01]  /*0240*/  UMOV UR5, 0x50 ;  /* 0x0000005000057882 */ /* 0x000fe20000000000 */
[C---:B------:R-:W-:Y:S01]  /*0250*/  SHF.L.U32 R3, R5.reuse, R0, RZ ;  /* 0x0000000005037219 */ /* 0x040fe200000006ff */
[----:B------:R-:W-:Y:S01]  /*0260*/  ULEA UR5, UR6, UR5, 0x18 ;  /* 0x0000000506057291 */ /* 0x000fe2000f8ec0ff */
[----:B------:R-:W-:Y:S01]  /*0270*/  IMAD.SHL.U32 R0, R0, 0x20, RZ ;  /* 0x0000002000007824 */ /* 0x000fe200078e00ff */
[----:B------:R-:W-:-:S04]  /*0280*/  SHF.L.U32 R4, R5, R4, RZ ;  /* 0x0000000405047219 */ /* 0x000fc800000006ff */
[----:B------:R-:W-:-:S05]  /*0290*/  LOP3.LUT R3, R4, R3, RZ, 0xfc, !PT ;  /* 0x0000000304037212 */ /* 0x000fca00078efcff */
[----:B------:R0:W-:Y:S04]  /*02a0*/  ATOMS.OR RZ, [UR5], R3 ;  /* 0x00000003ffff798c */ /* 0x0001e8000b000005 */
[----:B------:R0:W-:Y:S01]  /*02b0*/  STS [UR4], R0 ;  /* 0x00000000ff007988 */ /* 0x0001e20008000804 */
[----:B------:R-:W-:Y:S05]  /*02c0*/  BRA `(.L_x_2) ;  /* 0x0000000000107947 */ /* 0x000fea0003800000 */
.L_x_1:
[----:B------:R-:W-:Y:S01]  /*02d0*/  IMAD.MOV.U32 R0, RZ, RZ, -0x1 ;  /* 0xffffffffff007424 */ /* 0x000fe200078e00ff */
[----:B------:R-:W-:-:S04]  /*02e0*/  MOV R4, 0x310 ;  /* 0x0000031000047802 */ /* 0x000fc80000000f00 */
[----:B------:R0:W-:Y:S03]  /*02f0*/  STS [UR4], R0 ;  /* 0x00000000ff007988 */ /* 0x0001e60008000804 */
[----:B0-----:R-:W-:Y:S05]  /*0300*/  CALL.REL.NOINC `($__internal_1_$__cuda_sm10x_tcgen05_guardrail_trap_phase_invalid_during_alloc) ;  /* 0x0000015000cc7944 */ /* 0x001fea0003c00000 */
.L_x_2:
[----:B------:R-:W-:Y:S05]  /*0310*/  WARPSYNC.ALL ;  /* 0x0000000000007948 */ /* 0x000fea0003800000 */
[----:B------:R-:W-:Y:S01]  /*0320*/  NOP ;  /* 0x0000000000007918 */ /* 0x000fe20000000000 */
.L_x_0:
[----:B------:R-:W1:Y:S01]  /*0330*/  LDCU.64 UR4, c[0x0][0x398] ;  /* 0x00007300ff0477ac */ /* 0x000e620008000a00 */
[----:B------:R-:W2:Y:S01]  /*0340*/  S2R R5, SR_CTAID.X ;  /* 0x0000000000057919 */ /* 0x000ea20000002500 */
[----:B------:R-:W3:Y:S01]  /*0350*/  S2UR UR10, SR_CTAID.X ;  /* 0x00000000000a79c3 */ /* 0x000ee20000002500 */
[----:B------:R-:W-:Y:S01]  /*0360*/  LOP3.LUT R12, R2, 0x7f, RZ, 0xc0, !PT ;  /* 0x0000007f020c7812 */ /* 0x000fe200078ec0ff */
[----:B------:R-:W4:Y:S03]  /*0370*/  LDCU UR23, c[0x0][0x3a4] ;  /* 0x00007480ff1777ac */ /* 0x000f260008000800 */
[----:B------:R-:W-:Y:S01]  /*0380*/  ISETP.NE.U32.AND P1, PT, R12, RZ, PT ;  /* 0x000000ff0c00720c */ /* 0x000fe20003f25070 */
[----:B------:R-:W0:Y:S02]  /*0390*/  LDCU.64 UR34, c[0x0][0x358] ;  /* 0x00006b00ff2277ac */ /* 0x000e240008000a00 */
[----:B------:R-:W5:Y:S01]  /*03a0*/  S2UR UR21, SR_CgaCtaId ;  /* 0x00000000001579c3 */ /* 0x000f620000008800 */
[----:B------:R-:W0:Y:S01]  /*03b0*/  LDCU.128 UR24, c[0x0][0x380] ;  /* 0x00007000ff1877ac */ /* 0x000e220008000c00 */
[----:B------:R-:W-:Y:S01]  /*03c0*/  UMOV UR36, 0x1 ;  /* 0x0000000100247882 */ /* 0x000fe20000000000 */
[----:B-1----:R-:W-:-:S05]  /*03d0*/  UIADD3 UR6, UPT, UPT, UR5, 0x1f, URZ ;  /* 0x0000001f05067890 */ /* 0x002fca000fffe0ff */
[----:B------:R-:W1:Y:S08]  /*03e0*/  LDC R50, c[0x0][0x3a0] ;  /* 0x0000e800ff327b82 */ /* 0x000e700000000800 */
[----:B------:R-:W-:Y:S01]  /*03f0*/  BAR.SYNC.DEFER_BLOCKING 0x0 ;  /* 0x0000000000007b1d */ /* 0x000fe20000010000 */
[----:B------:R-:W-:Y:S01]  /*0400*/  ISETP.NE.AND P2, PT, RZ, UR4, PT ;  /* 0x00000004ff007c0c */ /* 0x000fe2000bf45270 */
[----:B------:R-:W-:-:S04]  /*0410*/  USHF.R.S32.HI UR7, URZ, 0x1f, UR6 ;  /* 0x0000001fff077899 */ /* 0x000fc80008011406 */
[----:B------:R-:W-:Y:S02]  /*0420*/  ULEA.HI UR7, UR7, UR6, URZ, 0x5 ;  /* 0x0000000607077291 */ /* 0x000fe4000f8f28ff */
[----:B------:R-:W0:Y:S01]  /*0430*/  LDC.64 R16, c[0x0][0x3a8] ;  /* 0x0000ea00ff107b82 */ /* 0x000e220000000a00 */
[----:B------:R-:W-:Y:S01]  /*0440*/  UMOV UR6, URZ ;  /* 0x000000ff00067c82 */ /* 0x000fe20008000000 */
[----:B------:R-:W-:Y:S01]  /*0450*/  USHF.R.S32.HI UR7, URZ, 0x5, UR7 ;  /* 0x00000005ff077899 */ /* 0x000fe20008011407 */
[----:B--2---:R-:W-:-:S03]  /*0460*/  IABS R5, R5 ;  /* 0x0000000500057213 */ /* 0x004fc60000000000 */
[----:B------:R-:W-:Y:S01]  /*0470*/  USHF.L.U32 UR8, UR7, 0x3, URZ ;  /* 0x0000000307087899 */ /* 0x000fe200080006ff */
[----:B------:R-:W-:-:S05]  /*0480*/  R2UR UR11, R5 ;  /* 0x00000000050b72ca */ /* 0x000fca00000e0000 */
[----:B------:R-:W-:-:S05]  /*0490*/  IMAD.U32 R4, RZ, RZ, UR8 ;  /* 0x00000008ff047e24 */ /* 0x000fca000f8e00ff */
[-C--:B0-----:R-:W-:Y:S02]  /*04a0*/  IABS R0, R4.reuse ;  /* 0x0000000400007213 */ /* 0x081fe40000000000 */
[----:B------:R-:W-:Y:S02]  /*04b0*/  IABS R4, R4 ;  /* 0x0000000400047213 */ /* 0x000fe40000000000 */
[----:B------:R-:W-:-:S13]  /*04c0*/  R2UR UR12, R0 ;  /* 0x00000000000c72ca */ /* 0x000fda00000e0000 */
[----:B------:R-:W0:Y:S08]  /*04d0*/  I2F.RP R0, UR12 ;  /* 0x0000000c00007d06 */ /* 0x000e300008209400 */
[----:B0-----:R-:W0:Y:S02]  /*04e0*/  MUFU.RCP R0, R0 ;  /* 0x0000000000007308 */ /* 0x001e240000001000 */
[----:B0-----:R-:W-:-:S02]  /*04f0*/  VIADD R3, R0, 0xffffffe ;  /* 0x0ffffffe00037836 */ /* 0x001fc40000000000 */
[----:B------:R-:W-:-:S04]  /*0500*/  IMAD.MOV R0, RZ, RZ, -R4 ;  /* 0x000000ffff007224 */ /* 0x000fc800078e0a04 */
[----:B------:R-:W0:Y:S02]  /*0510*/  F2I.FTZ.U32.TRUNC.NTZ R3, R3 ;  /* 0x0000000300037305 */ /* 0x000e24000021f000 */
[----:B0-----:R-:W-:-:S13]  /*0520*/  R2UR UR7, R3 ;  /* 0x00000000030772ca */ /* 0x001fda00000e0000 */
[----:B------:R-:W-:-:S04]  /*0530*/  UIADD3 UR9, UPT, UPT, URZ, -UR7, URZ ;  /* 0x80000007ff097290 */ /* 0x000fc8000fffe0ff */
[----:B------:R-:W-:-:S04]  /*0540*/  UIMAD UR9, UR9, UR12, URZ ;  /* 0x0000000c090972a4 */ /* 0x000fc8000f8e02ff */
[----:B------:R-:W-:-:S03]  /*0550*/  UIMAD.WIDE.U32 UR6, UR7, UR9, UR6 ;  /* 0x00000009070672a5 */ /* 0x000fc6000f8e0006 */
[----:B------:R-:W-:Y:S01]  /*0560*/  R2UR UR9, R0 ;  /* 0x00000000000972ca */ /* 0x000fe200000e0000 */
[----:B------:R-:W-:-:S12]  /*0570*/  UIMAD.WIDE.U32 UR6, UR7, UR11, URZ ;  /* 0x0000000b070672a5 */ /* 0x000fd8000f8e00ff */
[----:B------:R-:W-:-:S04]  /*0580*/  UIMAD UR6, UR7, UR9, UR11 ;  /* 0x00000009070672a4 */ /* 0x000fc8000f8e020b */
[----:B------:R-:W-:-:S11]  /*0590*/  UISETP.GT.U32.AND UP1, UPT, UR12, UR6, UPT ;  /* 0x000000060c00728c */ /* 0x000fd6000bf24070 */
[----:B------:R-:W-:Y:S02]  /*05a0*/  @!UP1 UIADD3 UR6, UPT, UPT, UR6, -UR12, URZ ;  /* 0x8000000c06069290 */ /* 0x000fe4000fffe0ff */
[----:B------:R-:W-:Y:S02]  /*05b0*/  @!UP1 UIADD3 UR7, UPT, UPT, UR7, 0x1, URZ ;  /* 0x0000000107079890 */ /* 0x000fe4000fffe0ff */
[----:B------:R-:W-:Y:S02]  /*05c0*/  UISETP.GE.U32.AND UP2, UPT, UR6, UR12, UPT ;  /* 0x0000000c0600728c */ /* 0x000fe4000bf46070 */
[----:B---3--:R-:W-:-:S04]  /*05d0*/  ULOP3.LUT UR6, UR10, UR8, URZ, 0x3c, !UPT ;  /* 0x000000080a067292 */ /* 0x008fc8000f8e3cff */
[----:B------:R-:W-:Y:S02]  /*05e0*/  UISETP.GE.AND UP1, UPT, UR6, URZ, UPT ;  /* 0x000000ff0600728c */ /* 0x000fe4000bf26270 */
[----:B------:R-:W-:-:S03]  /*05f0*/  UIADD3 UR6, UPT, UPT, UR4, 0x7f, URZ ;  /* 0x0000007f04067890 */ /* 0x000fc6000fffe0ff */
[----:B------:R-:W-:Y:S02]  /*0600*/  @UP2 UIADD3 UR7, UPT, UPT, UR7, 0x1, URZ ;  /* 0x0000000107072890 */ /* 0x000fe4000fffe0ff */
[----:B------:R-:W-:-:S05]  /*0610*/  UISETP.NE.AND UP2, UPT, UR8, URZ, UPT ;  /* 0x000000ff0800728c */ /* 0x000fca000bf45270 */
[----:B------:R-:W-:Y:S01]  /*0620*/  UMOV UR9, UR7 ;  /* 0x0000000700097c82 */ /* 0x000fe20008000000 */
[----:B------:R-:W-:Y:S02]  /*0630*/  USHF.R.S32.HI UR7, URZ, 0x1f, UR6 ;  /* 0x0000001fff077899 */ /* 0x000fe40008011406 */
[----:B------:R-:W-:Y:S02]  /*0640*/  @!UP1 UIADD3 UR9, UPT, UPT, -UR9, URZ, URZ ;  /* 0x000000ff09099290 */ /* 0x000fe4000fffe1ff */
[----:B------:R-:W-:Y:S02]  /*0650*/  ULEA.HI UR7, UR7, UR6, URZ, 0x7 ;  /* 0x0000000607077291 */ /* 0x000fe4000f8f38ff */
[----:B------:R-:W-:Y:S01]  /*0660*/  @!UP2 ULOP3.LUT UR9, URZ, UR8, URZ, 0x33, !UPT ;  /* 0x00000008ff09a292 */ /* 0x000fe2000f8e33ff */
[----:B------:R-:W-:-:S03]  /*0670*/  UMOV UR6, URZ ;  /* 0x000000ff00067c82 */ /* 0x000fc60008000000 */
[----:B------:R-:W-:Y:S02]  /*0680*/  USHF.L.U32 UR13, UR9, 0x3, URZ ;  /* 0x00000003090d7899 */ /* 0x000fe400080006ff */
[----:B------:R-:W-:Y:S02]  /*0690*/  UIADD3 UR9, UPT, UPT, -UR9, URZ, URZ ;  /* 0x000000ff09097290 */ /* 0x000fe4000fffe1ff */
[----:B------:R-:W-:Y:S02]  /*06a0*/  ULEA.HI.SX32 UR7, UR7, -UR13, 0x19 ;  /* 0x8000000d07077291 */ /* 0x000fe4000f8fcaff */
[----:B------:R-:W-:Y:S02]  /*06b0*/  UIMAD UR14, UR8, UR9, UR10 ;  /* 0x00000009080e72a4 */ /* 0x000fe4000f8e020a */
[----:B------:R-:W-:-:S04]  /*06c0*/  UISETP.LT.AND UP1, UPT, UR7, 0x8, UPT ;  /* 0x000000080700788c */ /* 0x000fc8000bf21270 */
[----:B------:R-:W-:Y:S01]  /*06d0*/  USEL UR12, UR7, 0x8, UP1 ;  /* 0x00000008070c7887 */ /* 0x000fe20008800000 */
[----:B------:R-:W-:-:S05]  /*06e0*/  IMAD.U32 R5, RZ, RZ, UR14 ;  /* 0x0000000eff057e24 */ /* 0x000fca000f8e00ff */
[----:B------:R-:W-:-:S05]  /*06f0*/  IMAD.U32 R4, RZ, RZ, UR12 ;  /* 0x0000000cff047e24 */ /* 0x000fca000f8e00ff */
[-C--:B------:R-:W-:Y:S02]  /*0700*/  IABS R0, R4.reuse ;  /* 0x0000000400007213 */ /* 0x080fe40000000000 */
[----:B------:R-:W-:Y:S02]  /*0710*/  IABS R6, R4 ;  /* 0x0000000400067213 */ /* 0x000fe40000000000 */
[----:B------:R-:W-:Y:S02]  /*0720*/  R2UR UR11, R0 ;  /* 0x00000000000b72ca */ /* 0x000fe400000e0000 */
[----:B------:R-:W-:-:S04]  /*0730*/  IABS R4, R5 ;  /* 0x0000000500047213 */ /* 0x000fc80000000000 */
[----:B------:R-:W-:-:S07]  /*0740*/  R2UR UR9, R4 ;  /* 0x00000000040972ca */ /* 0x000fce00000e0000 */
[----:B------:R-:W0:Y:S08]  /*0750*/  I2F.RP R0, UR11 ;  /* 0x0000000b00007d06 */ /* 0x000e300008209400 */
[----:B0-----:R-:W0:Y:S02]  /*0760*/  MUFU.RCP R0, R0 ;  /* 0x0000000000007308 */ /* 0x001e240000001000 */
[----:B0-----:R-:W-:-:S02]  /*0770*/  VIADD R3, R0, 0xffffffe ;  /* 0x0ffffffe00037836 */ /* 0x001fc40000000000 */
[----:B------:R-:W-:-:S04]  /*0780*/  IMAD.U32 R0, RZ, RZ, UR5 ;  /* 0x00000005ff007e24 */ /* 0x000fc8000f8e00ff */
[----:B------:R-:W0:Y:S01]  /*0790*/  F2I.FTZ.U32.TRUNC.NTZ R3, R3 ;  /* 0x0000000300037305 */ /* 0x000e22000021f000 */
[----:B------:R-:W-:Y:S01]  /*07a0*/  IABS R15, R0 ;  /* 0x00000000000f7213 */ /* 0x000fe20000000000 */
[----:B------:R-:W-:-:S05]  /*07b0*/  IMAD.U32 R0, RZ, RZ, UR4 ;  /* 0x00000004ff007e24 */ /* 0x000fca000f8e00ff */
[----:B------:R-:W-:Y:S01]  /*07c0*/  IABS R0, R0 ;  /* 0x0000000000007213 */ /* 0x000fe20000000000 */
[----:B------:R-:W2:Y:S01]  /*07d0*/  I2F.RP R5, R15 ;  /* 0x0000000f00057306 */ /* 0x000ea20000209400 */
[----:B0-----:R-:W-:Y:S01]  /*07e0*/  R2UR UR7, R3 ;  /* 0x00000000030772ca */ /* 0x001fe200000e0000 */
[----:B------:R-:W-:-:S05]  /*07f0*/  IMAD.MOV R3, RZ, RZ, -R6 ;  /* 0x000000ffff037224 */ /* 0x000fca00078e0a06 */
[----:B------:R-:W-:Y:S02]  /*0800*/  R2UR UR10, R3 ;  /* 0x00000000030a72ca */ /* 0x000fe400000e0000 */
[----:B------:R-:W0:Y:S05]  /*0810*/  I2F.RP R3, R0 ;  /* 0x0000000000037306 */ /* 0x000e2a0000209400 */
[----:B------:R-:W-:-:S03]  /*0820*/  UIADD3 UR8, UPT, UPT, URZ, -UR7, URZ ;  /* 0x80000007ff087290 */ /* 0x000fc6000fffe0ff */
[----:B--2---:R-:W2:Y:S01]  /*0830*/  MUFU.RCP R5, R5 ;  /* 0x0000000500057308 */ /* 0x004ea20000001000 */
[----:B------:R-:W-:-:S04]  /*0840*/  UIMAD UR8, UR8, UR11, URZ ;  /* 0x0000000b080872a4 */ /* 0x000fc8000f8e02ff */
[----:B------:R-:W-:-:S03]  /*0850*/  UIMAD.WIDE.U32 UR6, UR7, UR8, UR6 ;  /* 0x00000008070672a5 */ /* 0x000fc6000f8e0006 */
[----:B0-----:R-:W0:Y:S01]  /*0860*/  MUFU.RCP R3, R3 ;  /* 0x0000000300037308 */ /* 0x001e220000001000 */
[----:B------:R-:W-:-:S04]  /*0870*/  UIMAD.WIDE.U32 UR6, UR7, UR9, URZ ;  /* 0x00000009070672a5 */ /* 0x000fc8000f8e00ff */
[----:B------:R-:W-:-:S04]  /*0880*/  UIMAD UR6, UR7, UR10, UR9 ;  /* 0x0000000a070672a4 */ /* 0x000fc8000f8e0209 */
[----:B------:R-:W-:Y:S01]  /*0890*/  UISETP.GT.U32.AND UP1, UPT, UR11, UR6, UPT ;  /* 0x000000060b00728c */ /* 0x000fe2000bf24070 */
[----:B--2---:R-:W-:-:S04]  /*08a0*/  VIADD R6, R5, 0xffffffe ;  /* 0x0ffffffe05067836 */ /* 0x004fc80000000000 */
[----:B------:R-:W2:Y:S01]  /*08b0*/  F2I.FTZ.U32.TRUNC.NTZ R7, R6 ;  /* 0x0000000600077305 */ /* 0x000ea2000021f000 */
[----:B0-----:R-:W-:Y:S01]  /*08c0*/  VIADD R4, R3, 0xffffffe ;  /* 0x0ffffffe03047836 */ /* 0x001fe20000000000 */
[----:B------:R-:W-:-:S04]  /*08d0*/  SHF.R.U32.HI R3, RZ, 0x5, R2 ;  /* 0x00000005ff037819 */ /* 0x000fc80000011602 */
[----:B------:R-:W-:Y:S02]  /*08e0*/  @!UP1 UIADD3 UR6, UPT, UPT, UR6, -UR11, URZ ;  /* 0x8000000b06069290 */ /* 0x000fe4000fffe0ff */
[----:B------:R-:W-:Y:S01]  /*08f0*/  @!UP1 UIADD3 UR7, UPT, UPT, UR7, 0x1, URZ ;  /* 0x0000000107079890 */ /* 0x000fe2000fffe0ff */
[----:B------:R0:W3:Y:S01]  /*0900*/  F2I.FTZ.U32.TRUNC.NTZ R5, R4 ;  /* 0x0000000400057305 */ /* 0x0000e2000021f000 */
[----:B------:R-:W-:Y:S01]  /*0910*/  UISETP.GE.U32.AND UP2, UPT, UR6, UR11, UPT ;  /* 0x0000000b0600728c */ /* 0x000fe2000bf46070 */
[----:B------:R-:W-:Y:S01]  /*0920*/  R2UR UR37, R3 ;  /* 0x00000000032572ca */ /* 0x000fe200000e0000 */
[----:B------:R-:W-:Y:S01]  /*0930*/  ULOP3.LUT UR6, UR14, UR12, URZ, 0x3c, !UPT ;  /* 0x0000000c0e067292 */ /* 0x000fe2000f8e3cff */
[----:B--2---:R-:W-:-:S03]  /*0940*/  IMAD.MOV R6, RZ, RZ, -R7 ;  /* 0x000000ffff067224 */ /* 0x004fc600078e0a07 */
[----:B------:R-:W-:Y:S01]  /*0950*/  UISETP.GE.AND UP1, UPT, UR6, URZ, UPT ;  /* 0x000000ff0600728c */ /* 0x000fe2000bf26270 */
[----:B0-----:R-:W-:Y:S02]  /*0960*/  IMAD.MOV.U32 R4, RZ, RZ, RZ ;  /* 0x000000ffff047224 */ /* 0x001fe400078e00ff */
[----:B------:R-:W-:Y:S02]  /*0970*/  IMAD R13, R6, R15, RZ ;  /* 0x0000000f060d7224 */ /* 0x000fe400078e02ff */
[----:B------:R-:W-:Y:S01]  /*0980*/  @UP2 UIADD3 UR7, UPT, UPT, UR7, 0x1, URZ ;  /* 0x0000000107072890 */ /* 0x000fe2000fffe0ff */
[----:B------:R-:W-:Y:S01]  /*0990*/  IMAD.MOV.U32 R6, RZ, RZ, RZ ;  /* 0x000000ffff067224 */ /* 0x000fe200078e00ff */
[----:B------:R-:W-:Y:S01]  /*09a0*/  UISETP.NE.AND UP2, UPT, UR12, URZ, UPT ;  /* 0x000000ff0c00728c */ /* 0x000fe2000bf45270 */
[----:B---3--:R-:W-:Y:S01]  /*09b0*/  IMAD.MOV R3, RZ, RZ, -R5 ;  /* 0x000000ffff037224 */ /* 0x008fe200078e0a05 */
[----:B------:R-:W-:Y:S01]  /*09c0*/  USHF.L.U32 UR20, UR37, 0x15, URZ ;  /* 0x0000001525147899 */ /* 0x000fe200080006ff */
[----:B------:R-:W-:-:S02]  /*09d0*/  IMAD.HI.U32 R13, R7, R13, R6 ;  /* 0x0000000d070d7227 */ /* 0x000fc400078e0006 */
[----:B------:R-:W-:Y:S02]  /*09e0*/  UMOV UR11, UR7 ;  /* 0x00000007000b7c82 */ /* 0x000fe40008000000 */
[----:B------:R-:W-:Y:S01]  /*09f0*/  @!UP1 UIADD3 UR11, UPT, UPT, -UR11, URZ, URZ ;  /* 0x000000ff0b0b9290 */ /* 0x000fe2000fffe1ff */
[----:B------:R-:W-:-:S03]  /*0a00*/  IMAD.MOV.U32 R7, RZ, RZ, R3 ;  /* 0x000000ffff077224 */ /* 0x000fc600078e0003 */
[----:B------:R-:W-:Y:S01]  /*0a10*/  @!UP2 ULOP3.LUT UR11, URZ, UR12, URZ, 0x33, !UPT ;  /* 0x0000000cff0ba292 */ /* 0x000fe2000f8e33ff */
[----:B------:R-:W-:-:S03]  /*0a20*/  IMAD R7, R7, R0, RZ ;  /* 0x0000000007077224 */ /* 0x000fc600078e02ff */
[----:B------:R-:W-:Y:S01]  /*0a30*/  USHF.L.U32 UR6, UR11, 0x5, URZ ;  /* 0x000000050b067899 */ /* 0x000fe200080006ff */
[----:B------:R-:W-:Y:S01]  /*0a40*/  IMAD.HI.U32 R4, R5, R7, R4 ;  /* 0x0000000705047227 */ /* 0x000fe200078e0004 */
[----:B------:R-:W-:Y:S02]  /*0a50*/  UIADD3 UR11, UPT, UPT, -UR11, URZ, URZ ;  /* 0x000000ff0b0b7290 */ /* 0x000fe4000fffe1ff */
[----:B------:R-:W-:Y:S02]  /*0a60*/  UIADD3 UR7, UPT, UPT, UR6, 0x1, URZ ;  /* 0x0000000106077890 */ /* 0x000fe4000fffe0ff */
[----:B------:R-:W-:Y:S02]  /*0a70*/  UIADD3 UR8, UPT, UPT, UR6, 0x2, URZ ;  /* 0x0000000206087890 */ /* 0x000fe4000fffe0ff */
[----:B------:R-:W-:Y:S01]  /*0a80*/  IABS R8, UR6 ;  /* 0x0000000600087c13 */ /* 0x000fe20008000000 */
[----:B------:R-:W-:Y:S01]  /*0a90*/  UIMAD UR11, UR12, UR11, UR14 ;  /* 0x0000000b0c0b72a4 */ /* 0x000fe2000f8e020e */
[----:B------:R-:W-:Y:S01]  /*0aa0*/  IABS R48, UR7 ;  /* 0x0000000700307c13 */ /* 0x000fe20008000000 */
[----:B------:R-:W-:Y:S01]  /*0ab0*/  UIADD3 UR10, UPT, UPT, UR6, 0x4, URZ ;  /* 0x00000004060a7890 */ /* 0x000fe2000fffe0ff */
[----:B------:R-:W-:Y:S01]  /*0ac0*/  IABS R10, UR8 ;  /* 0x00000008000a7c13 */ /* 0x000fe20008000000 */
[----:B------:R-:W-:Y:S01]  /*0ad0*/  UIADD3 UR13, UPT, UPT, UR13, UR11, URZ ;  /* 0x0000000b0d0d7290 */ /* 0x000fe2000fffe0ff */
[----:B------:R-:W-:Y:S01]  /*0ae0*/  IMAD.HI.U32 R3, R13, R8, RZ ;  /* 0x000000080d037227 */ /* 0x000fe200078e00ff */
[----:B------:R-:W-:Y:S01]  /*0af0*/  UMOV UR14, 0x400 ;  /* 0x00000400000e7882 */ /* 0x000fe20000000000 */
[----:B------:R-:W-:-:S02]  /*0b00*/  UIADD3 UR12, UPT, UPT, UR6, 0x6, URZ ;  /* 0x00000006060c7890 */ /* 0x000fc4000fffe0ff */
[C---:B------:R-:W-:Y:S01]  /*0b10*/  IMAD.HI.U32 R6, R13.reuse, R48, RZ ;  /* 0x000000300d067227 */ /* 0x040fe200078e00ff */
[----:B------:R-:W-:Y:S02]  /*0b20*/  UIADD3 UR9, UPT, UPT, UR6, 0x3, URZ ;  /* 0x0000000306097890 */ /* 0x000fe4000fffe0ff */
[----:B------:R-:W-:Y:S01]  /*0b30*/  UIADD3 UR11, UPT, UPT, UR6, 0x5, URZ ;  /* 0x00000005060b7890 */ /* 0x000fe2000fffe0ff */
[----:B------:R-:W-:Y:S01]  /*0b40*/  IMAD.HI.U32 R5, R13, R10, RZ ;  /* 0x0000000a0d057227 */ /* 0x000fe200078e00ff */
[----:B------:R-:W-:Y:S02]  /*0b50*/  UIADD3 UR15, UPT, UPT, UR6, 0x8, URZ ;  /* 0x00000008060f7890 */ /* 0x000fe4000fffe0ff */
[----:B------:R-:W-:Y:S01]  /*0b60*/  IABS R46, UR9 ;  /* 0x00000009002e7c13 */ /* 0x000fe20008000000 */
[----:B------:R-:W-:Y:S01]  /*0b70*/  IMAD.MOV R6, RZ, RZ, -R6 ;  /* 0x000000ffff067224 */ /* 0x000fe200078e0a06 */
[----:B------:R-:W-:Y:S01]  /*0b80*/  IABS R44, UR11 ;  /* 0x0000000b002c7c13 */ /* 0x000fe20008000000 */
[----:B------:R-:W-:Y:S01]  /*0b90*/  IMAD.MOV R5, RZ, RZ, -R5 ;  /* 0x000000ffff057224 */ /* 0x000fe200078e0a05 */
[----:B------:R-:W-:Y:S01]  /*0ba0*/  UIADD3 UR16, UPT, UPT, UR6, 0x9, URZ ;  /* 0x0000000906107890 */ /* 0x000fe2000fffe0ff */
[C---:B------:R-:W-:Y:S01]  /*0bb0*/  IMAD R48, R15.reuse, R6, R48 ;  /* 0x000000060f307224 */ /* 0x040fe200078e0230 */
[----:B------:R-:W-:Y:S01]  /*0bc0*/  IABS R6, UR10 ;  /* 0x0000000a00067c13 */ /* 0x000fe20008000000 */
[C---:B------:R-:W-:Y:S01]  /*0bd0*/  IMAD R47, R15.reuse, R5, R10 ;  /* 0x000000050f2f7224 */ /* 0x040fe200078e020a */
[----:B------:R-:W-:Y:S01]  /*0be0*/  UIADD3 UR17, UPT, UPT, UR6, 0xa, URZ ;  /* 0x0000000a06117890 */ /* 0x000fe2000fffe0ff */
[----:B------:R-:W-:Y:S01]  /*0bf0*/  IMAD.MOV R3, RZ, RZ, -R3 ;  /* 0x000000ffff037224 */ /* 0x000fe200078e0a03 */
[----:B------:R-:W-:Y:S01]  /*0c00*/  UIADD3 UR18, UPT, UPT, UR6, 0xb, URZ ;  /* 0x0000000b06127890 */ /* 0x000fe2000fffe0ff */
[----:B------:R-:W-:Y:S01]  /*0c10*/  IMAD.U32 R5, RZ, RZ, UR13 ;  /* 0x0000000dff057e24 */ /* 0x000fe2000f8e00ff */
[----:B-----5:R-:W-:Y:S01]  /*0c20*/  ULEA UR13, UR21, UR14, 0x18 ;  /* 0x0000000e150d7291 */ /* 0x020fe2000f8ec0ff */
[----:B------:R-:W-:Y:S01]  /*0c30*/  IMAD R49, R15, R3, R8 ;  /* 0x000000030f317224 */ /* 0x000fe200078e0208 */
[----:B------:R-:W-:Y:S01]  /*0c40*/  IABS R8, UR12 ;  /* 0x0000000c00087c13 */ /* 0x000fe20008000000 */
[----:B------:R-:W-:Y:S01]  /*0c50*/  IMAD.HI.U32 R3, R13, R6, RZ ;  /* 0x000000060d037227 */ /* 0x000fe200078e00ff */
[----:B------:R-:W-:Y:S01]  /*0c60*/  UIADD3 UR14, UPT, UPT, UR6, 0x7, URZ ;  /* 0x00000007060e7890 */ /* 0x000fe2000fffe0ff */
[----:B------:R-:W-:-:S02]  /*0c70*/  IABS R40, UR16 ;  /* 0x0000001000287c13 */ /* 0x000fc40008000000 */
[----:B------:R-:W-:Y:S01]  /*0c80*/  IMAD R11, R5, 0x80, R12 ;  /* 0x00000080050b7824 */ /* 0x000fe200078e020c */
[----:B------:R-:W-:Y:S01]  /*0c90*/  IABS R10, UR17 ;  /* 0x00000011000a7c13 */ /* 0x000fe20008000000 */
[----:B------:R-:W-:Y:S01]  /*0ca0*/  IMAD.MOV R3, RZ, RZ, -R3 ;  /* 0x000000ffff037224 */ /* 0x000fe200078e0a03 */
[----:B------:R-:W0:Y:S01]  /*0cb0*/  LDS R9, [UR13] ;  /* 0x0000000dff097984 */ /* 0x000e220008000800 */
[----:B------:R-:W-:Y:S01]  /*0cc0*/  IMAD.HI.U32 R2, R13, R46, RZ ;  /* 0x0000002e0d027227 */ /* 0x000fe200078e00ff */
[----:B------:R-:W-:Y:S02]  /*0cd0*/  IABS R5, R11 ;  /* 0x0000000b00057213 */ /* 0x000fe40000000000 */
[----:B------:R2:W-:Y:S01]  /*0ce0*/  STL [R1+0x654], R11 ;  /* 0x0006540b01007387 */ /* 0x0005e20000100800 */
[----:B------:R-:W-:Y:S01]  /*0cf0*/  IMAD R45, R15, R3, R6 ;  /* 0x000000030f2d7224 */ /* 0x000fe200078e0206 */
[----:B------:R-:W-:Y:S01]  /*0d00*/  IABS R42, UR14 ;  /* 0x0000000e002a7c13 */ /* 0x000fe20008000000 */
[----:B------:R-:W-:Y:S01]  /*0d10*/  IMAD.HI.U32 R3, R13, R8, RZ ;  /* 0x000000080d037227 */ /* 0x000fe200078e00ff */
[----:B------:R-:W-:Y:S01]  /*0d20*/  IABS R38, UR18 ;  /* 0x0000001200267c13 */ /* 0x000fe20008000000 */
[----:B------:R-:W-:Y:S01]  /*0d30*/  BAR.SYNC.DEFER_BLOCKING 0x0 ;  /* 0x0000000000007b1d */ /* 0x000fe20000010000 */
[----:B------:R-:W-:Y:S01]  /*0d40*/  ISETP.GE.AND P3, PT, R11, RZ, PT ;  /* 0x000000ff0b00720c */ /* 0x000fe20003f66270 */
[----:B------:R-:W-:-:S04]  /*0d50*/  IMAD.HI.U32 R4, R4, R5, RZ ;  /* 0x0000000504047227 */ /* 0x000fc800078e00ff */
[----:B------:R-:W-:Y:S02]  /*0d60*/  IMAD.MOV R3, RZ, RZ, -R3 ;  /* 0x000000ffff037224 */ /* 0x000fe400078e0a03 */
[----:B------:R-:W-:Y:S02]  /*0d70*/  IMAD.MOV R4, RZ, RZ, -R4 ;  /* 0x000000ffff047224 */ /* 0x000fe400078e0a04 */
[----:B------:R-:W-:Y:S01]  /*0d80*/  IMAD R43, R15, R3, R8 ;  /* 0x000000030f2b7224 */ /* 0x000fe200078e0208 */
[----:B------:R-:W-:Y:S01]  /*0d90*/  IABS R8, UR15 ;  /* 0x0000000f00087c13 */ /* 0x000fe20008000000 */
[C---:B------:R-:W-:Y:S02]  /*0da0*/  IMAD R3, R0.reuse, R4, R5 ;  /* 0x0000000400037224 */ /* 0x040fe400078e0205 */
[----:B------:R-:W-:Y:S02]  /*0db0*/  IMAD.MOV R2, RZ, RZ, -R2 ;  /* 0x000000ffff027224 */ /* 0x000fe400078e0a02 */
[----:B------:R-:W-:Y:S01]  /*0dc0*/  IMAD.HI.U32 R4, R13, R8, RZ ;  /* 0x000000080d047227 */ /* 0x000fe200078e00ff */
[----:B------:R-:W-:-:S03]  /*0dd0*/  ISETP.GT.U32.AND P0, PT, R0, R3, PT ;  /* 0x000000030000720c */ /* 0x000fc60003f04070 */
[----:B------:R-:W-:Y:S02]  /*0de0*/  IMAD R46, R15, R2, R46 ;  /* 0x000000020f2e7224 */ /* 0x000fe400078e022e */
[----:B------:R-:W-:-:S04]  /*0df0*/  IMAD.HI.U32 R2, R13, R44, RZ ;  /* 0x0000002c0d027227 */ /* 0x000fc800078e00ff */
[----:B------:R-:W-:Y:S02]  /*0e00*/  IMAD.MOV R2, RZ, RZ, -R2 ;  /* 0x000000ffff027224 */ /* 0x000fe400078e0a02 */
[----:B------:R-:W-:Y:S01]  /*0e10*/  IMAD.HI.U32 R5, R13, R40, RZ ;  /* 0x000000280d057227 */ /* 0x000fe200078e00ff */
[----:B0-----:R-:W-:-:S03]  /*0e20*/  R2UR UR19, R9 ;  /* 0x00000000091372ca */ /* 0x001fc600000e0000 */
[----:B------:R-:W-:Y:S02]  /*0e30*/  @!P0 IMAD.IADD R3, R3, 0x1, -R0 ;  /* 0x0000000103038824 */ /* 0x000fe400078e0a00 */
[----:B------:R-:W-:Y:S02]  /*0e40*/  IMAD R44, R15, R2, R44 ;  /* 0x000000020f2c7224 */ /* 0x000fe400078e022c */
[----:B------:R-:W-:Y:S01]  /*0e50*/  IMAD.HI.U32 R2, R13, R42, RZ ;  /* 0x0000002a0d027227 */ /* 0x000fe200078e00ff */
[----:B------:R-:W-:-:S03]  /*0e60*/  ISETP.GT.U32.AND P0, PT, R0, R3, PT ;  /* 0x000000030000720c */ /* 0x000fc60003f04070 */
[----:B------:R-:W-:Y:S02]  /*0e70*/  IMAD.MOV R2, RZ, RZ, -R2 ;  /* 0x000000ffff027224 */ /* 0x000fe400078e0a02 */
[----:B------:R-:W-:Y:S02]  /*0e80*/  IMAD.MOV R4, RZ, RZ, -R4 ;  /* 0x000000ffff047224 */ /* 0x000fe400078e0a04 */
[----:B------:R-:W-:Y:S02]  /*0e90*/  IMAD.MOV R5, RZ, RZ, -R5 ;  /* 0x000000ffff057224 */ /* 0x000fe400078e0a05 */
[----:B------:R-:W-:-:S04]  /*0ea0*/  IMAD.HI.U32 R6, R13, R10, RZ ;  /* 0x0000000a0d067227 */ /* 0x000fc800078e00ff */
[----:B------:R-:W-:-:S04]  /*0eb0*/  IMAD.HI.U32 R7, R13, R38, RZ ;  /* 0x000000260d077227 */ /* 0x000fc800078e00ff */
[C---:B------:R-:W-:Y:S02]  /*0ec0*/  IMAD R42, R15.reuse, R2, R42 ;  /* 0x000000020f2a7224 */ /* 0x040fe400078e022a */
[C---:B------:R-:W-:Y:S02]  /*0ed0*/  IMAD R41, R15.reuse, R4, R8 ;  /* 0x000000040f297224 */ /* 0x040fe400078e0208 */
[----:B------:R-:W-:Y:S02]  /*0ee0*/  IMAD R40, R15, R5, R40 ;  /* 0x000000050f287224 */ /* 0x000fe400078e0228 */
[C---:B-1----:R-:W-:Y:S02]  /*0ef0*/  VIADD R2, R50.reuse, 0xffffffff ;  /* 0xffffffff32027836 */ /* 0x042fe40000000000 */
[C---:B------:R-:W-:Y:S02]  /*0f00*/  VIADD R4, R50.reuse, 0xfffffff7 ;  /* 0xfffffff732047836 */ /* 0x040fe40000000000 */
[----:B------:R-:W-:Y:S01]  /*0f10*/  VIADD R5, R50, 0xffffffef ;  /* 0xffffffef32057836 */ /* 0x000fe20000000000 */
[----:B------:R-:W-:Y:S01]  /*0f20*/  ISETP.GE.U32.AND P6, PT, R2, 0x7fffff80, PT ;  /* 0x7fffff800200780c */ /* 0x000fe20003fc6070 */
[----:B------:R-:W-:Y:S01]  /*0f30*/  IMAD.MOV R6, RZ, RZ, -R6 ;  /* 0x000000ffff067224 */ /* 0x000fe200078e0a06 */
[----:B------:R-:W-:Y:S01]  /*0f40*/  ISETP.GE.U32.AND P5, PT, R4, 0x7fffff78, PT ;  /* 0x7fffff780400780c */ /* 0x000fe20003fa6070 */
[----:B------:R-:W-:Y:S01]  /*0f50*/  IMAD.MOV R7, RZ, RZ, -R7 ;  /* 0x000000ffff077224 */ /* 0x000fe200078e0a07 */
[----:B------:R-:W-:Y:S01]  /*0f60*/  ISETP.GE.U32.AND P4, PT, R5, 0x7fffff70, PT ;  /* 0x7fffff700500780c */ /* 0x000fe20003f86070 */
[----:B------:R-:W-:-:S02]  /*0f70*/  IMAD R39, R15, R6, R10 ;  /* 0x000000060f277224 */ /* 0x000fc400078e020a */
[----:B------:R-:W-:Y:S02]  /*0f80*/  IMAD R38, R15, R7, R38 ;  /* 0x000000070f267224 */ /* 0x000fe400078e0226 */
[----:B------:R-:W-:Y:S02]  /*0f90*/  @!P0 IMAD.IADD R3, R3, 0x1, -R0 ;  /* 0x0000000103038824 */ /* 0x000fe400078e0a00 */
[C---:B------:R-:W-:Y:S02]  /*0fa0*/  VIADD R2, R50.reuse, 0xffffffe7 ;  /* 0xffffffe732027836 */ /* 0x040fe40000000000 */
[----:B------:R-:W-:Y:S01]  /*0fb0*/  VIADD R4, R50, 0xffffffdf ;  /* 0xffffffdf32047836 */ /* 0x000fe20000000000 */
[----:B--2-4-:R-:W-:Y:S06]  /*0fc0*/  BRA.U UP0, `(.L_x_5) ;  /* 0x0000000100187547 */ /* 0x014fec000b800000 */
[----:B------:R-:W-:Y:S01]  /*0fd0*/  ELECT P0, URZ, PT ;  /* 0x0000000000ff782f */ /* 0x000fe20003800000 */
[----:B------:R-:W-:Y:S01]  /*0fe0*/  IMAD.MOV.U32 R0, RZ, RZ, 0x1 ;  /* 0x00000001ff007424 */ /* 0x000fe200078e00ff */
[----:B------:R-:W-:Y:S01]  /*0ff0*/  UMOV UR22, 0x40 ;  /* 0x0000004000167882 */ /* 0x000fe20000000000 */
[----:B------:R-:W-:Y:S01]  /*1000*/  UVIRTCOUNT.DEALLOC.SMPOOL 0x80 ;  /* 0x000000800000784c */ /* 0x000fe20000000000 */
[----:B------:R-:W-:-:S09]  /*1010*/  ULEA UR22, UR21, UR22, 0x18 ;  /* 0x0000001615167291 */ /* 0x000fd2000f8ec0ff */
[----:B------:R0:W-:Y:S03]  /*1020*/  @P0 STS.U8 [UR22], R0 ;  /* 0x00000000ff000988 */ /* 0x0001e60008000016 */
.L_x_5:
[----:B------:R-:W-:Y:S01]  /*1030*/  ULOP3.LUT UR20, UR20, 0x600000, URZ, 0xc0, !UPT ;  /* 0x0060000014147892 */ /* 0x000fe2000f8ec0ff */
[----:B------:R1:W-:Y:S01]  /*1040*/  STL [R1+0x768], R29 ;  /* 0x0007681d01007387 */ /* 0x0003e20000100800 */
[----:B------:R-:W-:Y:S01]  /*1050*/  VOTEU.ALL UP1, P1 ;  /* 0x0000000000ff7886 */ /* 0x000fe20000820000 */
[----:B------:R-:W-:Y:S01]  /*1060*/  UIADD3 UR67, UPT, UPT, UR13, 0xa000, URZ ;  /* 0x0000a0000d437890 */ /* 0x000fe2000fffe0ff */
[----:B------:R-:W-:Y:S01]  /*1070*/  @!P3 IMAD.MOV R3, RZ, RZ, -R3 ;  /* 0x000000ffff03b224 */ /* 0x000fe200078e0a03 */
[----:B------:R-:W-:Y:S01]  /*1080*/  UIADD3 UR66, UPT, UPT, UR19, UR20, URZ ;  /* 0x0000001413427290 */ /* 0x000fe2000fffe0ff */
[----:B------:R2:W-:Y:S01]  /*1090*/  STL [R1+0x764], R27 ;  /* 0x0007641b01007387 */ /* 0x0005e20000100800 */
[----:B------:R-:W-:-:S04]  /*10a0*/  @!UP1 UIADD3 UR20, UPT, UPT, -UR36, 0x100000, URZ ;  /* 0x0010000024149890 */ /* 0x000fc8000fffe1ff */
[----:B------:R-:W-:Y:S02]  /*10b0*/  @!UP1 USHF.L.U32 UR21, UR20, 0xb, URZ ;  /* 0x0000000b14159899 */ /* 0x000fe400080006ff */
[----:B------:R-:W-:Y:S01]  /*10c0*/  @!UP1 USHF.L.U32 UR20, UR20, 0x1, URZ ;  /* 0x0000000114149899 */ /* 0x000fe200080006ff */
[----:B------:R-:W-:Y:S01]  /*10d0*/  VOTEU.ALL UP2, P1 ;  /* 0x0000000000ff7886 */ /* 0x000fe20000840000 */
[----:B------:R-:W-:Y:S01]  /*10e0*/  @!P2 LOP3.LUT R3, RZ, UR4, RZ, 0x33, !PT ;  /* 0x00000004ff03ac12 */ /* 0x000fe2000f8e33ff */
[----:B------:R3:W-:Y:S01]  /*10f0*/  STL [R1+0x760], R26 ;  /* 0x0007601a01007387 */ /* 0x0007e20000100800 */
[----:B------:R-:W-:Y:S01]  /*1100*/  ISETP.GE.U32.AND P0, PT, R2, 0x7fffff68, PT ;  /* 0x7fffff680200780c */ /* 0x000fe20003f06070 */
[----:B------:R-:W-:Y:S01]  /*1110*/  IMAD.SHL.U32 R7, R16, 0x10, RZ ;  /* 0x0000001010077824 */ /* 0x000fe200078e00ff */
[----:B------:R-:W-:Y:S01]  /*1120*/  ISETP.GE.U32.AND P3, PT, R4, 0x7fffff60, PT ;  /* 0x7fffff600400780c */ /* 0x000fe20003f66070 */
[----:B------:R-:W-:Y:S01]  /*1130*/  STTM.x32 tmem[UR66], RZ ;  /* 0x000000ff000079ed */ /* 0x000fe200082c0042 */
[----:B------:R-:W4:Y:S02]  /*1140*/  FENCE.VIEW.ASYNC.T ;  /* 0x00000000000073c6 */ /* 0x000f240000000200 */
[----:B----4-:R-:W-:Y:S01]  /*1150*/  BAR.SYNC.DEFER_BLOCKING 0x0 ;  /* 0x0000000000007b1d */ /* 0x010fe20000010000 */
[----:B------:R-:W-:Y:S01]  /*1160*/  IMAD R2, R3, UR23, RZ ;  /* 0x0000001703027c24 */ /* 0x000fe2000f8e02ff */
[----:B-1----:R-:W-:Y:S01]  /*1170*/  PRMT R29, RZ, 0x7610, R29 ;  /* 0x00007610ff1d7816 */ /* 0x002fe2000000001d */
[----:B------:R-:W-:Y:S01]  /*1180*/  IMAD.SHL.U32 R3, R16, 0x8, RZ ;  /* 0x0000000810037824 */ /* 0x000fe200078e00ff */
[----:B--2---:R-:W-:Y:S01]  /*1190*/  PRMT R27, RZ, 0x7610, R27 ;  /* 0x00007610ff1b7816 */ /* 0x004fe2000000001b */
[----:B------:R-:W-:Y:S01]  /*11a0*/  VIADD R6, R50, 0xffffffd7 ;  /* 0xffffffd732067836 */ /* 0x000fe20000000000 */
[----:B0-----:R-:W-:-:S02]  /*11b0*/  IADD3 R0, P2, PT, R2, UR24, RZ ;  /* 0x0000001802007c10 */ /* 0x001fc4000ff5e0ff */
[----:B------:R-:W-:Y:S01]  /*11c0*/  PRMT R8, RZ, 0x7610, R8 ;  /* 0x00007610ff087816 */ /* 0x000fe20000000008 */
[----:B------:R0:W-:Y:S01]  /*11d0*/  STL [R1+0x75c], R24 ;  /* 0x00075c1801007387 */ /* 0x0001e20000100800 */
[----:B------:R-:W-:Y:S01]  /*11e0*/  LEA.HI.X.SX32 R2, R2, UR25, 0x1, P2 ;  /* 0x0000001902027c11 */ /* 0x000fe200090f0eff */
[----:B------:R-:W-:Y:S01]  /*11f0*/  @!P6 IMAD.MOV.U32 R4, RZ, RZ, R0 ;  /* 0x000000ffff04e224 */ /* 0x000fe200078e0000 */
[C---:B------:R-:W-:Y:S01]  /*1200*/  IADD3 R5, P2, PT, R3.reuse, R0, RZ ;  /* 0x0000000003057210 */ /* 0x040fe20007f5e0ff */
[----:B------:R-:W-:Y:S01]  /*1210*/  STL [R1+0x758], R25 ;  /* 0x0007581901007387 */ /* 0x000fe20000100800 */
[----:B------:R-:W-:Y:S02]  /*1220*/  PRMT R10, RZ, 0x7610, R10 ;  /* 0x00007610ff0a7816 */ /* 0x000fe4000000000a */
[----:B------:R-:W-:Y:S01]  /*1230*/  PRMT R9, RZ, 0x7610, R9 ;  /* 0x00007610ff097816 */ /* 0x000fe20000000009 */
[----:B------:R-:W-:Y:S01]  /*1240*/  STL [R1+0x754], R23 ;  /* 0x0007541701007387 */ /* 0x000fe20000100800 */
[----:B------:R-:W-:Y:S01]  /*1250*/  LEA.HI.X.SX32 R68, R3, R2, 0x1, P2 ;  /* 0x0000000203447211 */ /* 0x000fe200010f0eff */
[----:B------:R-:W-:Y:S01]  /*1260*/  IMAD.MOV.U32 R3, RZ, RZ, R5 ;  /* 0x000000ffff037224 */ /* 0x000fe200078e0005 */
[----:B------:R-:W-:Y:S01]  /*1270*/  PRMT R11, RZ, 0x7610, R11 ;  /* 0x00007610ff0b7816 */ /* 0x000fe2000000000b */
[----:B------:R-:W-:Y:S01]  /*1280*/  STL [R1+0x750], R22 ;  /* 0x0007501601007387 */ /* 0x000fe20000100800 */
[----:B------:R-:W-:-:S02]  /*1290*/  PRMT R51, RZ, 0x7610, R51 ;  /* 0x00007610ff337816 */ /* 0x000fc40000000033 */
[----:B------:R-:W-:Y:S01]  /*12a0*/  PRMT R56, RZ, 0x7610, R56 ;  /* 0x00007610ff387816 */ /* 0x000fe20000000038 */
[----:B------:R-:W-:Y:S04]  /*12b0*/  STL [R1+0x74c], R20 ;  /* 0x00074c1401007387 */ /* 0x000fe80000100800 */
[----:B------:R-:W1:Y:S02]  /*12c0*/  FENCE.VIEW.ASYNC.S ;  /* 0x00000000000073c6 */ /* 0x000e640000000000 */
[----:B-1----:R1:W2:Y:S01]  /*12d0*/  @!UP2 SYNCS.EXCH.64 URZ, [UR67], UR20 ;  /* 0x0000001443ffa5b2 */ /* 0x0022a20008000100 */
[----:B---3--:R-:W-:Y:S02]  /*12e0*/  PRMT R26, RZ, 0x7610, R26 ;  /* 0x00007610ff1a7816 */ /* 0x008fe4000000001a */
[----:B------:R-:W-:Y:S01]  /*12f0*/  PRMT R54, RZ, 0x7610, R54 ;  /* 0x00007610ff367816 */ /* 0x000fe20000000036 */
[----:B------:R-:W-:Y:S01]  /*1300*/  STL [R1+0x748], R21 ;  /* 0x0007481501007387 */ /* 0x000fe20000100800 */
[----:B0-----:R-:W-:-:S02]  /*1310*/  PRMT R24, RZ, 0x7610, R24 ;  /* 0x00007610ff187816 */ /* 0x001fc40000000018 */
[----:B------:R-:W-:Y:S01]  /*1320*/  PRMT R12, RZ, 0x7610, R12 ;  /* 0x00007610ff0c7816 */ /* 0x000fe2000000000c */
[----:B------:R-:W-:Y:S01]  /*1330*/  STL [R1+0x744], R66 ;  /* 0x0007444201007387 */ /* 0x000fe20000100800 */
[----:B------:R-:W-:Y:S02]  /*1340*/  PRMT R14, RZ, 0x7610, R14 ;  /* 0x00007610ff0e7816 */ /* 0x000fe4000000000e */
[----:B------:R-:W-:Y:S01]  /*1350*/  PRMT R37, RZ, 0x7610, R37 ;  /* 0x00007610ff257816 */ /* 0x000fe20000000025 */
[----:B------:R-:W-:Y:S01]  /*1360*/  STL [R1+0x740], R62 ;  /* 0x0007403e01007387 */ /* 0x000fe20000100800 */
[----:B------:R-:W-:Y:S02]  /*1370*/  PRMT R36, RZ, 0x7610, R36 ;  /* 0x00007610ff247816 */ /* 0x000fe40000000024 */
[----:B------:R-:W-:Y:S01]  /*1380*/  PRMT R35, RZ, 0x7610, R35 ;  /* 0x00007610ff237816 */ /* 0x000fe20000000023 */
[----:B------:R-:W-:Y:S01]  /*1390*/  STL [R1+0x73c], R65 ;  /* 0x00073c4101007387 */ /* 0x000fe20000100800 */
[----:B------:R-:W-:-:S02]  /*13a0*/  PRMT R34, RZ, 0x7610, R34 ;  /* 0x00007610ff227816 */ /* 0x000fc40000000022 */
        /* <DEDUP_REMOVED lines=11> */
[----:B------:R-:W-:Y:S02]  /*1460*/  UIADD3 UR28, UPT, UPT, UR6, 0x10, URZ ;  /* 0x00000010061c7890 */ /* 0x000fe4000fffe0ff */
[----:B------:R-:W-:Y:S01]  /*1470*/  UIADD3 UR29, UPT, UPT, UR6, 0x11, URZ ;  /* 0x00000011061d7890 */ /* 0x000fe2000fffe0ff */
[----:B------:R-:W-:Y:S01]  /*1480*/  STL [R1+0x728], R64 ;  /* 0x0007284001007387 */ /* 0x000fe20000100800 */
[----:B------:R-:W-:Y:S02]  /*1490*/  UIADD3 UR32, UPT, UPT, UR6, 0x14, URZ ;  /* 0x0000001406207890 */ /* 0x000fe4000fffe0ff */
[----:B------:R-:W-:Y:S01]  /*14a0*/  UIADD3 UR33, UPT, UPT, UR6, 0x15, URZ ;  /* 0x0000001506217890 */ /* 0x000fe2000fffe0ff */
[----:B------:R-:W-:Y:S01]  /*14b0*/  STL [R1+0x724], R58 ;  /* 0x0007243a01007387 */ /* 0x000fe20000100800 */
[----:B------:R-:W-:-:S02]  /*14c0*/  UIADD3 UR56, UPT, UPT, UR6, 0x16, URZ ;  /* 0x0000001606387890 */ /* 0x000fc4000fffe0ff */
[----:B------:R-:W-:Y:S01]  /*14d0*/  UIADD3 UR59, UPT, UPT, UR6, 0x19, URZ ;  /* 0x00000019063b7890 */ /* 0x000fe2000fffe0ff */
        /* <DEDUP_REMOVED lines=19> */
[----:B------:R-:W0:Y:S03]  /*1610*/  LDCU UR41, c[0x0][0x3b0] ;  /* 0x00007600ff2977ac */ /* 0x000e260008000800 */
[----:B------:R-:W-:Y:S01]  /*1620*/  STL [R1+0x704], R49 ;  /* 0x0007043101007387 */ /* 0x000fe20000100800 */
[----:B------:R-:W3:Y:S03]  /*1630*/  LDCU UR44, c[0x0][0x3b0] ;  /* 0x00007600ff2c77ac */ /* 0x000ee60008000800 */
[----:B------:R-:W-:Y:S01]  /*1640*/  STL [R1+0x700], R48 ;  /* 0x0007003001007387 */ /* 0x000fe20000100800 */
[----:B------:R-:W4:Y:S03]  /*1650*/  LDCU UR48, c[0x0][0x3b0] ;  /* 0x00007600ff3077ac */ /* 0x000f260008000800 */
[----:B------:R-:W-:Y:S01]  /*1660*/  STL [R1+0x6fc], R47 ;  /* 0x0006fc2f01007387 */ /* 0x000fe20000100800 */
[----:B------:R-:W0:Y:S03]  /*1670*/  LDCU UR39, c[0x0][0x3b0] ;  /* 0x00007600ff2777ac */ /* 0x000e260008000800 */
        /* <DEDUP_REMOVED lines=20> */
[----:B------:R-:W-:Y:S04]  /*17c0*/  STL [R1+0x6c0], R17 ;  /* 0x0006c01101007387 */ /* 0x000fe80000100800 */
[----:B------:R1:W-:Y:S02]  /*17d0*/  STL [R1+0x18], R5 ;  /* 0x0000180501007387 */ /* 0x0003e40000100800 */
[----:B-1----:R-:W-:Y:S01]  /*17e0*/  @!P6 IMAD.MOV.U32 R5, RZ, RZ, R2 ;  /* 0x000000ffff05e224 */ /* 0x002fe200078e0002 */
[----:B--2---:R-:W-:Y:S06]  /*17f0*/  BAR.SYNC.DEFER_BLOCKING 0x0 ;  /* 0x0000000000007b1d */ /* 0x004fec0000010000 */
[----:B------:R1:W2:Y:S01]  /*1800*/  @!P6 LDG.E.U8 R29, desc[UR34][R4.64] ;  /* 0x00000022041de981 */ /* 0x0002a2000c1e1100 */
[----:B------:R-:W-:-:S02]  /*1810*/  PRMT R23, RZ, 0x7610, R23 ;  /* 0x00007610ff177816 */ /* 0x000fc40000000017 */
[----:B------:R-:W-:Y:S01]  /*1820*/  ISETP.GE.U32.AND P2, PT, R6, 0x7fffff58, PT ;  /* 0x7fffff580600780c */ /* 0x000fe20003f46070 */
[----:B-1----:R-:W-:Y:S02]  /*1830*/  @!P5 IMAD.MOV.U32 R4, RZ, RZ, R3 ;  /* 0x000000ffff04d224 */ /* 0x002fe400078e0003 */
[----:B------:R-:W-:-:S05]  /*1840*/  @!P5 IMAD.MOV.U32 R5, RZ, RZ, R68 ;  /* 0x000000ffff05d224 */ /* 0x000fca00078e0044 */
[----:B------:R1:W3:Y:S04]  /*1850*/  @!P5 LDG.E.U8 R27, desc[UR34][R4.64] ;  /* 0x00000022041bd981 */ /* 0x0002e8000c1e1100 */
[----:B--2---:R2:W-:Y:S01]  /*1860*/  STL [R1+0x11c], R29 ;  /* 0x00011c1d01007387 */ /* 0x0045e20000100800 */
[----:B------:R-:W-:-:S03]  /*1870*/  IMAD R3, R16, 0x18, RZ ;  /* 0x0000001810037824 */ /* 0x000fc600078e02ff */
[----:B------:R-:W-:Y:S01]  /*1880*/  STL [R1+0x658], R68 ;  /* 0x0006584401007387 */ /* 0x000fe20000100800 */
[----:B--2---:R-:W-:-:S04]  /*1890*/  IADD3 R29, P6, PT, R7, R0, RZ ;  /* 0x00000000071d7210 */ /* 0x004fc80007fde0ff */
[----:B-1----:R-:W-:Y:S01]  /*18a0*/  LEA.HI.X.SX32 R5, R7, R2, 0x1, P6 ;  /* 0x0000000207057211 */ /* 0x002fe200030f0eff */
[----:B------:R-:W-:Y:S01]  /*18b0*/  @!P4 IMAD.MOV.U32 R4, RZ, RZ, R29 ;  /* 0x000000ffff04c224 */ /* 0x000fe200078e001d */
[----:B------:R-:W-:-:S06]  /*18c0*/  PRMT R7, RZ, 0x7610, R7 ;  /* 0x00007610ff077816 */ /* 0x000fcc0000000007 */
[----:B------:R1:W2:Y:S04]  /*18d0*/  @!P4 LDG.E.U8 R7, desc[UR34][R4.64] ;  /* 0x000000220407c981 */ /* 0x0002a8000c1e1100 */
[----:B------:R0:W-:Y:S04]  /*18e0*/  STL [R1+0x160], R29 ;  /* 0x0001601d01007387 */ /* 0x0001e80000100800 */
[----:B------:R-:W-:Y:S04]  /*18f0*/  STL [R1+0x15c], R5 ;  /* 0x00015c0501007387 */ /* 0x000fe80000100800 */
[----:B---3--:R3:W-:Y:S04]  /*1900*/  STL [R1+0xfc], R27 ;  /* 0x0000fc1b01007387 */ /* 0x0087e80000100800 */
[----:B0-----:R-:W4:Y:S01]  /*1910*/  LDL.LU R29, [R1+0x768] ;  /* 0x00076800011d7983 */ /* 0x001f220000300800 */
[----:B---3--:R-:W-:-:S04]  /*1920*/  IADD3 R27, P6, PT, R3, R0, RZ ;  /* 0x00000000031b7210 */ /* 0x008fc80007fde0ff */
[----:B-1----:R-:W-:Y:S01]  /*1930*/  LEA.HI.X.SX32 R4, R3, R2, 0x1, P6 ;  /* 0x0000000203047211 */ /* 0x002fe200030f0eff */
[----:B------:R-:W-:Y:S01]  /*1940*/  IMAD.MOV.U32 R5, RZ, RZ, R27 ;  /* 0x000000ffff057224 */ /* 0x000fe200078e001b */
[----:B------:R-:W-:Y:S04]  /*1950*/  STL [R1+0x1a0], R27 ;  /* 0x0001a01b01007387 */ /* 0x000fe80000100800 */
[-C--:B------:R-:W-:Y:S01]  /*1960*/  @!P0 LOP3.LUT R5, R5, R4.reuse, RZ, 0x3c, !PT ;  /* 0x0000000405058212 */ /* 0x080fe200078e3cff */
[----:B--2---:R-:W-:Y:S04]  /*1970*/  STL [R1+0xf8], R7 ;  /* 0x0000f80701007387 */ /* 0x004fe80000100800 */
[----:B------:R0:W-:Y:S02]  /*1980*/  STL [R1+0x19c], R4 ;  /* 0x00019c0401007387 */ /* 0x0001e40000100800 */
[----:B0-----:R-:W-:Y:S01]  /*1990*/  @!P0 LOP3.LUT R4, R5, R4, RZ, 0x3c, !PT ;  /* 0x0000000405048212 */ /* 0x001fe200078e3cff */
[----:B------:R-:W-:-:S03]  /*19a0*/  IMAD.SHL.U32 R7, R16, 0x20, RZ ;  /* 0x0000002010077824 */ /* 0x000fc600078e00ff */
[----:B------:R-:W-:Y:S02]  /*19b0*/  @!P0 LOP3.LUT R5, R5, R4, RZ, 0x3c, !PT ;  /* 0x0000000405058212 */ /* 0x000fe400078e3cff */
[----:B------:R-:W-:-:S03]  /*19c0*/  IADD3 R27, P6, PT, R7, R0, RZ ;  /* 0x00000000071b7210 */ /* 0x000fc60007fde0ff */
[----:B------:R0:W2:Y:S02]  /*19d0*/  @!P0 LDG.E.U8 R26, desc[UR34][R4.64] ;  /* 0x00000022041a8981 */ /* 0x0000a4000c1e1100 */
[----:B0-----:R-:W-:Y:S01]  /*19e0*/  LEA.HI.X.SX32 R5, R7, R2, 0x1, P6 ;  /* 0x0000000207057211 */ /* 0x001fe200030f0eff */
[----:B------:R-:W-:-:S05]  /*19f0*/  @!P3 IMAD.MOV.U32 R4, RZ, RZ, R27 ;  /* 0x000000ffff04b224 */ /* 0x000fca00078e001b */
[----:B------:R0:W3:Y:S01]  /*1a00*/  @!P3 LDG.E.U8 R23, desc[UR34][R4.64] ;  /* 0x000000220417b981 */ /* 0x0000e2000c1e1100 */
[----:B------:R-:W-:-:S03]  /*1a10*/  IMAD R3, R16, 0x28, RZ ;  /* 0x0000002810037824 */ /* 0x000fc600078e02ff */
[----:B------:R-:W-:Y:S01]  /*1a20*/  STL [R1+0x1fc], R27 ;  /* 0x0001fc1b01007387 */ /* 0x000fe20000100800 */
[----:B------:R-:W-:Y:S02]  /*1a30*/  VIADD R6, R50, 0xffffffcf ;  /* 0xffffffcf32067836 */ /* 0x000fe40000000000 */
[----:B------:R-:W-:-:S03]  /*1a40*/  IMAD R7, R16, 0x30, RZ ;  /* 0x0000003010077824 */ /* 0x000fc600078e02ff */
[----:B------:R-:W-:Y:S02]  /*1a50*/  ISETP.GE.U32.AND P5, PT, R6, 0x7fffff50, PT ;  /* 0x7fffff500600780c */ /* 0x000fe40003fa6070 */
[----:B------:R-:W-:Y:S01]  /*1a60*/  PRMT R22, RZ, 0x7610, R22 ;  /* 0x00007610ff167816 */ /* 0x000fe20000000016 */
[----:B--2---:R1:W-:Y:S04]  /*1a70*/  STL [R1+0x1d0], R26 ;  /* 0x0001d01a01007387 */ /* 0x0043e80000100800 */
[----:B------:R2:W-:Y:S01]  /*1a80*/  STL [R1+0x1dc], R5 ;  /* 0x0001dc0501007387 */ /* 0x0005e20000100800 */
[----:B-1----:R-:W-:-:S04]  /*1a90*/  IADD3 R26, P6, PT, R3, R0, RZ ;  /* 0x00000000031a7210 */ /* 0x002fc80007fde0ff */
[----:B------:R-:W-:Y:S01]  /*1aa0*/  LEA.HI.X.SX32 R3, R3, R2, 0x1, P6 ;  /* 0x0000000203037211 */ /* 0x000fe200030f0eff */
[----:B------:R1:W-:Y:S04]  /*1ab0*/  STL [R1+0x23c], R26 ;  /* 0x00023c1a01007387 */ /* 0x0003e80000100800 */
[----:B------:R-:W4:Y:S04]  /*1ac0*/  LDL.LU R27, [R1+0x764] ;  /* 0x00076400011b7983 */ /* 0x000f280000300800 */
[----:B------:R-:W-:Y:S01]  /*1ad0*/  STL [R1+0x238], R3 ;  /* 0x0002380301007387 */ /* 0x000fe20000100800 */
[----:B0-----:R-:W-:-:S03]  /*1ae0*/  @!P2 IMAD.MOV.U32 R4, RZ, RZ, R26 ;  /* 0x000000ffff04a224 */ /* 0x001fc600078e001a */
[----:B---3--:R0:W-:Y:S01]  /*1af0*/  STL [R1+0x1cc], R23 ;  /* 0x0001cc1701007387 */ /* 0x0081e20000100800 */
[----:B--2---:R-:W-:Y:S02]  /*1b00*/  @!P2 IMAD.MOV.U32 R5, RZ, RZ, R3 ;  /* 0x000000ffff05a224 */ /* 0x004fe400078e0003 */
[----:B------:R-:W-:Y:S01]  /*1b10*/  VIADD R6, R50, 0xffffffc7 ;  /* 0xffffffc732067836 */ /* 0x000fe20000000000 */
[----:B-1----:R-:W2:Y:S04]  /*1b20*/  LDL.LU R26, [R1+0x760] ;  /* 0x00076000011a7983 */ /* 0x002ea80000300800 */
[----:B------:R1:W3:Y:S01]  /*1b30*/  @!P2 LDG.E.U8 R24, desc[UR34][R4.64] ;  /* 0x000000220418a981 */ /* 0x0002e2000c1e1100 */
[----:B0-----:R-:W-:-:S04]  /*1b40*/  IADD3 R23, P6, PT, R7, R0, RZ ;  /* 0x0000000007177210 */ /* 0x001fc80007fde0ff */
[----:B------:R-:W-:Y:S01]  /*1b50*/  LEA.HI.X.SX32 R7, R7, R2, 0x1, P6 ;  /* 0x0000000207077211 */ /* 0x000fe200030f0eff */
[----:B-1----:R-:W-:-:S04]  /*1b60*/  @!P5 IMAD.MOV.U32 R4, RZ, RZ, R23 ;  /* 0x000000ffff04d224 */ /* 0x002fc800078e0017 */
[----:B------:R-:W-:-:S05]  /*1b70*/  @!P5 IMAD.MOV.U32 R5, RZ, RZ, R7 ;  /* 0x000000ffff05d224 */ /* 0x000fca00078e0007 */
[----:B------:R0:W2:Y:S01]  /*1b80*/  @!P5 LDG.E.U8 R22, desc[UR34][R4.64] ;  /* 0x000000220416d981 */ /* 0x0000a2000c1e1100 */
[----:B------:R-:W-:Y:S01]  /*1b90*/  ISETP.GE.U32.AND P4, PT, R6, 0x7fffff48, PT ;  /* 0x7fffff480600780c */ /* 0x000fe20003f86070 */
[----:B------:R-:W-:-:S05]  /*1ba0*/  IMAD R3, R16, 0x38, RZ ;  /* 0x0000003810037824 */ /* 0x000fca00078e02ff */
[----:B0-----:R-:W-:-:S04]  /*1bb0*/  IADD3 R5, P6, PT, R3, R0, RZ ;  /* 0x0000000003057210 */ /* 0x001fc80007fde0ff */
[----:B------:R-:W-:Y:S02]  /*1bc0*/  LEA.HI.X.SX32 R4, R3, R2, 0x1, P6 ;  /* 0x0000000203047211 */ /* 0x000fe400030f0eff */
[----:B------:R-:W-:Y:S01]  /*1bd0*/  PRMT R25, RZ, 0x7610, R25 ;  /* 0x00007610ff197816 */ /* 0x000fe20000000019 */
[----:B---3--:R0:W-:Y:S04]  /*1be0*/  STL [R1+0x154], R24 ;  /* 0x0001541801007387 */ /* 0x0081e80000100800 */
[----:B0-----:R-:W3:Y:S04]  /*1bf0*/  LDL.LU R24, [R1+0x75c] ;  /* 0x00075c0001187983 */ /* 0x001ee80000300800 */
[----:B------:R-:W-:Y:S04]  /*1c00*/  STL [R1+0x400], R23 ;  /* 0x0004001701007387 */ /* 0x000fe80000100800 */
[----:B------:R-:W-:Y:S04]  /*1c10*/  STL [R1+0x3fc], R7 ;  /* 0x0003fc0701007387 */ /* 0x000fe80000100800 */
[----:B------:R0:W-:Y:S04]  /*1c20*/  STL [R1+0x430], R5 ;  /* 0x0004300501007387 */ /* 0x0001e80000100800 */
[----:B--2---:R-:W-:Y:S01]  /*1c30*/  STL [R1+0x1e0], R22 ;  /* 0x0001e01601007387 */ /* 0x004fe20000100800 */
[----:B0-----:R-:W-:-:S03]  /*1c40*/  @!P4 LOP3.LUT R5, R5, R4, RZ, 0x3c, !PT ;  /* 0x000000040505c212 */ /* 0x001fc600078e3cff */
[----:B------:R0:W-:Y:S02]  /*1c50*/  STL [R1+0x42c], R4 ;  /* 0x00042c0401007387 */ /* 0x0001e40000100800 */
[----:B0-----:R-:W-:-:S04]  /*1c60*/  @!P4 LOP3.LUT R4, R5, R4, RZ, 0x3c, !PT ;  /* 0x000000040504c212 */ /* 0x001fc800078e3cff */
[----:B------:R-:W-:-:S05]  /*1c70*/  @!P4 LOP3.LUT R5, R5, R4, RZ, 0x3c, !PT ;  /* 0x000000040505c212 */ /* 0x000fca00078e3cff */
[----:B------:R0:W2:Y:S01]  /*1c80*/  @!P4 LDG.E.U8 R25, desc[UR34][R4.64] ;  /* 0x000000220419c981 */ /* 0x0000a2000c1e1100 */
[----:B------:R-:W-:Y:S02]  /*1c90*/  VIADD R6, R50, 0xffffffbf ;  /* 0xffffffbf32067836 */ /* 0x000fe40000000000 */
[----:B------:R-:W-:-:S03]  /*1ca0*/  IMAD.SHL.U32 R7, R16, 0x40, RZ ;  /* 0x0000004010077824 */ /* 0x000fc600078e00ff */
[----:B------:R-:W-:Y:S02]  /*1cb0*/  ISETP.GE.U32.AND P0, PT, R6, 0x7fffff40, PT ;  /* 0x7fffff400600780c */ /* 0x000fe40003f06070 */
[C---:B------:R-:W-:Y:S01]  /*1cc0*/  IADD3 R22, P6, PT, R7.reuse, R0, RZ ;  /* 0x0000000007167210 */ /* 0x040fe20007fde0ff */
[----:B------:R-:W-:Y:S02]  /*1cd0*/  VIADD R6, R50, 0xffffffb7 ;  /* 0xffffffb732067836 */ /* 0x000fe40000000000 */
[----:B------:R-:W-:Y:S01]  /*1ce0*/  IMAD R3, R16, 0x48, RZ ;  /* 0x0000004810037824 */ /* 0x000fe200078e02ff */
[----:B------:R-:W-:Y:S02]  /*1cf0*/  LEA.HI.X.SX32 R23, R7, R2, 0x1, P6 ;  /* 0x0000000207177211 */ /* 0x000fe400030f0eff */
[----:B------:R-:W-:Y:S02]  /*1d00*/  ISETP.GE.U32.AND P3, PT, R6, 0x7fffff38, PT ;  /* 0x7fffff380600780c */ /* 0x000fe40003f66070 */
[----:B------:R-:W-:-:S02]  /*1d10*/  PRMT R62, RZ, 0x7610, R62 ;  /* 0x00007610ff3e7816 */ /* 0x000fc4000000003e */
[C---:B------:R-:W-:Y:S01]  /*1d20*/  IADD3 R7, P6, PT, R3.reuse, R0, RZ ;  /* 0x0000000003077210 */ /* 0x040fe20007fde0ff */
[----:B0-----:R-:W-:Y:S02]  /*1d30*/  @!P0 IMAD.MOV.U32 R4, RZ, RZ, R22 ;  /* 0x000000ffff048224 */ /* 0x001fe400078e0016 */
[----:B------:R-:W-:Y:S01]  /*1d40*/  @!P0 IMAD.MOV.U32 R5, RZ, RZ, R23 ;  /* 0x000000ffff058224 */ /* 0x000fe200078e0017 */
[----:B------:R-:W-:Y:S04]  /*1d50*/  STL [R1+0x460], R22 ;  /* 0x0004601601007387 */ /* 0x000fe80000100800 */
[----:B------:R0:W3:Y:S02]  /*1d60*/  @!P0 LDG.E.U8 R62, desc[UR34][R4.64] ;  /* 0x00000022043e8981 */ /* 0x0000e4000c1e1100 */
[----:B0-----:R-:W-:Y:S01]  /*1d70*/  IMAD.MOV.U32 R5, RZ, RZ, R7 ;  /* 0x000000ffff057224 */ /* 0x001fe200078e0007 */
[----:B------:R-:W-:-:S04]  /*1d80*/  LEA.HI.X.SX32 R4, R3, R2, 0x1, P6 ;  /* 0x0000000203047211 */ /* 0x000fc800030f0eff */
[-C--:B------:R-:W-:Y:S02]  /*1d90*/  @!P3 LOP3.LUT R5, R5, R4.reuse, RZ, 0x3c, !PT ;  /* 0x000000040505b212 */ /* 0x080fe400078e3cff */
[----:B------:R-:W-:Y:S01]  /*1da0*/  PRMT R20, RZ, 0x7610, R20 ;  /* 0x00007610ff147816 */ /* 0x000fe20000000014 */
[----:B--2---:R0:W-:Y:S04]  /*1db0*/  STL [R1+0x194], R25 ;  /* 0x0001941901007387 */ /* 0x0041e80000100800 */
[----:B0-----:R-:W2:Y:S04]  /*1dc0*/  LDL.LU R25, [R1+0x758] ;  /* 0x0007580001197983 */ /* 0x001ea80000300800 */
[----:B------:R0:W-:Y:S04]  /*1dd0*/  STL [R1+0x45c], R23 ;  /* 0x00045c1701007387 */ /* 0x0001e80000100800 */
[----:B0-----:R-:W2:Y:S04]  /*1de0*/  LDL.LU R23, [R1+0x754] ;  /* 0x0007540001177983 */ /* 0x001ea80000300800 */
[----:B------:R-:W2:Y:S04]  /*1df0*/  LDL.LU R22, [R1+0x750] ;  /* 0x0007500001167983 */ /* 0x000ea80000300800 */
[----:B------:R-:W-:Y:S04]  /*1e00*/  STL [R1+0x490], R7 ;  /* 0x0004900701007387 */ /* 0x000fe80000100800 */
[----:B------:R0:W-:Y:S02]  /*1e10*/  STL [R1+0x48c], R4 ;  /* 0x00048c0401007387 */ /* 0x0001e40000100800 */
[----:B0-----:R-:W-:-:S04]  /*1e20*/  @!P3 LOP3.LUT R4, R5, R4, RZ, 0x3c, !PT ;  /* 0x000000040504b212 */ /* 0x001fc800078e3cff */
[----:B------:R-:W-:-:S05]  /*1e30*/  @!P3 LOP3.LUT R5, R5, R4, RZ, 0x3c, !PT ;  /* 0x000000040505b212 */ /* 0x000fca00078e3cff */
[----:B------:R0:W2:Y:S01]  /*1e40*/  @!P3 LDG.E.U8 R20, desc[UR34][R4.64] ;  /* 0x000000220414b981 */ /* 0x0000a2000c1e1100 */
[----:B------:R-:W-:Y:S02]  /*1e50*/  VIADD R6, R50, 0xffffffaf ;  /* 0xffffffaf32067836 */ /* 0x000fe40000000000 */
[----:B------:R-:W-:Y:S01]  /*1e60*/  IMAD R7, R16, 0x50, RZ ;  /* 0x0000005010077824 */ /* 0x000fe200078e02ff */
[----:B---3--:R1:W-:Y:S02]  /*1e70*/  STL [R1+0x158], R62 ;  /* 0x0001583e01007387 */ /* 0x0083e40000100800 */
[----:B------:R-:W-:Y:S02]  /*1e80*/  ISETP.GE.U32.AND P2, PT, R6, 0x7fffff30, PT ;  /* 0x7fffff300600780c */ /* 0x000fe40003f46070 */
[----:B-1----:R-:W-:Y:S01]  /*1e90*/  IADD3 R62, P6, PT, R7, R0, RZ ;  /* 0x00000000073e7210 */ /* 0x002fe20007fde0ff */
[----:B------:R-:W-:-:S03]  /*1ea0*/  VIADD R3, R50, 0xffffff8f ;  /* 0xffffff8f32037836 */ /* 0x000fc60000000000 */
[----:B0-----:R-:W-:Y:S01]  /*1eb0*/  LEA.HI.X.SX32 R4, R7, R2, 0x1, P6 ;  /* 0x0000000207047211 */ /* 0x001fe200030f0eff */
[----:B------:R-:W-:Y:S02]  /*1ec0*/  IMAD.MOV.U32 R5, RZ, RZ, R62 ;  /* 0x000000ffff057224 */ /* 0x000fe400078e003e */
[----:B------:R-:W-:-:S04]  /*1ed0*/  VIADD R6, R50, 0xffffffa7 ;  /* 0xffffffa732067836 */ /* 0x000fc80000000000 */
[-C--:B------:R-:W-:Y:S02]  /*1ee0*/  @!P2 LOP3.LUT R5, R5, R4.reuse, RZ, 0x3c, !PT ;  /* 0x000000040505a212 */ /* 0x080fe400078e3cff */
[----:B------:R-:W-:Y:S01]  /*1ef0*/  ISETP.GE.U32.AND P3, PT, R3, 0x7fffff10, PT ;  /* 0x7fffff100300780c */ /* 0x000fe20003f66070 */
[----:B------:R-:W-:Y:S01]  /*1f00*/  IMAD R3, R16, 0x58, RZ ;  /* 0x0000005810037824 */ /* 0x000fe200078e02ff */
[----:B------:R-:W-:Y:S02]  /*1f10*/  ISETP.GE.U32.AND P5, PT, R6, 0x7fffff28, PT ;  /* 0x7fffff280600780c */ /* 0x000fe40003fa6070 */
[----:B------:R-:W-:Y:S02]  /*1f20*/  PRMT R66, RZ, 0x7610, R66 ;  /* 0x00007610ff427816 */ /* 0x000fe40000000042 */
[----:B------:R-:W-:Y:S01]  /*1f30*/  PRMT R21, RZ, 0x7610, R21 ;  /* 0x00007610ff157816 */ /* 0x000fe20000000015 */
[----:B--2---:R0:W-:Y:S04]  /*1f40*/  STL [R1+0x1d4], R20 ;  /* 0x0001d41401007387 */ /* 0x0041e80000100800 */
[----:B0-----:R-:W2:Y:S04]  /*1f50*/  LDL.LU R20, [R1+0x74c] ;  /* 0x00074c0001147983 */ /* 0x001ea80000300800 */
[----:B------:R-:W-:Y:S04]  /*1f60*/  STL [R1+0x4c0], R62 ;  /* 0x0004c03e01007387 */ /* 0x000fe80000100800 */
[----:B------:R0:W-:Y:S02]  /*1f70*/  STL [R1+0x4bc], R4 ;  /* 0x0004bc0401007387 */ /* 0x0001e40000100800 */
[----:B0-----:R-:W-:-:S02]  /*1f80*/  @!P2 LOP3.LUT R4, R5, R4, RZ, 0x3c, !PT ;  /* 0x000000040504a212 */ /* 0x001fc400078e3cff */
[----:B------:R-:W-:Y:S02]  /*1f90*/  IADD3 R62, P6, PT, R3, R0, RZ ;  /* 0x00000000033e7210 */ /* 0x000fe40007fde0ff */
[----:B------:R-:W-:-:S05]  /*1fa0*/  @!P2 LOP3.LUT R5, R5, R4, RZ, 0x3c, !PT ;  /* 0x000000040505a212 */ /* 0x000fca00078e3cff */
[----:B------:R0:W3:Y:S02]  /*1fb0*/  @!P2 LDG.E.U8 R66, desc[UR34][R4.64] ;  /* 0x000000220442a981 */ /* 0x0000e4000c1e1100 */
[----:B0-----:R-:W-:Y:S01]  /*1fc0*/  IMAD.MOV.U32 R5, RZ, RZ, R62 ;  /* 0x000000ffff057224 */ /* 0x001fe200078e003e */
[----:B------:R-:W-:Y:S01]  /*1fd0*/  LEA.HI.X.SX32 R4, R3, R2, 0x1, P6 ;  /* 0x0000000203047211 */ /* 0x000fe200030f0eff */
[----:B------:R-:W-:Y:S03]  /*1fe0*/  STL [R1+0x4f0], R62 ;  /* 0x0004f03e01007387 */ /* 0x000fe60000100800 */
[-C--:B------:R-:W-:Y:S01]  /*1ff0*/  @!P5 LOP3.LUT R5, R5, R4.reuse, RZ, 0x3c, !PT ;  /* 0x000000040505d212 */ /* 0x080fe200078e3cff */
[----:B------:R0:W-:Y:S03]  /*2000*/  STL [R1+0x4ec], R4 ;  /* 0x0004ec0401007387 */ /* 0x0001e60000100800 */
[----:B0-----:R-:W-:-:S04]  /*2010*/  @!P5 LOP3.LUT R4, R5, R4, RZ, 0x3c, !PT ;  /* 0x000000040504d212 */ /* 0x001fc800078e3cff */
[----:B------:R-:W-:-:S05]  /*2020*/  @!P5 LOP3.LUT R5, R5, R4, RZ, 0x3c, !PT ;  /* 0x000000040505d212 */ /* 0x000fca00078e3cff */
[----:B------:R0:W2:Y:S01]  /*2030*/  @!P5 LDG.E.U8 R21, desc[UR34][R4.64] ;  /* 0x000000220415d981 */ /* 0x0000a2000c1e1100 */
[----:B------:R-:W-:Y:S02]  /*2040*/  VIADD R6, R50, 0xffffff9f ;  /* 0xffffff9f32067836 */ /* 0x000fe40000000000 */
[----:B------:R-:W-:-:S03]  /*2050*/  IMAD R7, R16, 0x60, RZ ;  /* 0x0000006010077824 */ /* 0x000fc600078e02ff */
[----:B------:R-:W-:Y:S02]  /*2060*/  ISETP.GE.U32.AND P4, PT, R6, 0x7fffff20, PT ;  /* 0x7fffff200600780c */ /* 0x000fe40003f86070 */
[----:B------:R-:W-:Y:S01]  /*2070*/  IADD3 R62, P6, PT, R7, R0, RZ ;  /* 0x00000000073e7210 */ /* 0x000fe20007fde0ff */
[----:B------:R-:W-:-:S04]  /*2080*/  VIADD R6, R50, 0xffffff97 ;  /* 0xffffff9732067836 */ /* 0x000fc80000000000 */
[----:B------:R-:W-:Y:S01]  /*2090*/  STL [R1+0x520], R62 ;  /* 0x0005203e01007387 */ /* 0x000fe20000100800 */
[----:B------:R-:W-:Y:S01]  /*20a0*/  IMAD R3, R16, 0x68, RZ ;  /* 0x0000006810037824 */ /* 0x000fe200078e02ff */
[----:B------:R-:W-:Y:S02]  /*20b0*/  ISETP.GE.U32.AND P0, PT, R6, 0x7fffff18, PT ;  /* 0x7fffff180600780c */ /* 0x000fe40003f06070 */
[----:B------:R-:W-:Y:S02]  /*20c0*/  PRMT R67, RZ, 0x7610, R67 ;  /* 0x00007610ff437816 */ /* 0x000fe40000000043 */
[----:B0-----:R-:W-:Y:S01]  /*20d0*/  @!P4 IMAD.MOV.U32 R4, RZ, RZ, R62 ;  /* 0x000000ffff04c224 */ /* 0x001fe200078e003e */
[----:B------:R-:W-:Y:S01]  /*20e0*/  PRMT R65, RZ, 0x7610, R65 ;  /* 0x00007610ff417816 */ /* 0x000fe20000000041 */
[----:B---3--:R0:W-:Y:S02]  /*20f0*/  STL [R1+0x148], R66 ;  /* 0x0001484201007387 */ /* 0x0081e40000100800 */
[----:B0-----:R-:W-:-:S02]  /*2100*/  LEA.HI.X.SX32 R66, R7, R2, 0x1, P6 ;  /* 0x0000000207427211 */ /* 0x001fc400030f0eff */
[----:B------:R-:W-:-:S03]  /*2110*/  IADD3 R7, P6, PT, R3, R0, RZ ;  /* 0x0000000003077210 */ /* 0x000fc60007fde0ff */
[----:B------:R-:W-:-:S05]  /*2120*/  @!P4 IMAD.MOV.U32 R5, RZ, RZ, R66 ;  /* 0x000000ffff05c224 */ /* 0x000fca00078e0042 */
[----:B------:R0:W3:Y:S02]  /*2130*/  @!P4 LDG.E.U8 R67, desc[UR34][R4.64] ;  /* 0x000000220443c981 */ /* 0x0000e4000c1e1100 */
[----:B0-----:R-:W-:Y:S01]  /*2140*/  IMAD.MOV.U32 R5, RZ, RZ, R7 ;  /* 0x000000ffff057224 */ /* 0x001fe200078e0007 */
[----:B------:R-:W-:Y:S01]  /*2150*/  LEA.HI.X.SX32 R4, R3, R2, 0x1, P6 ;  /* 0x0000000203047211 */ /* 0x000fe200030f0eff */
[----:B--2---:R0:W-:Y:S03]  /*2160*/  STL [R1+0x130], R21 ;  /* 0x0001301501007387 */ /* 0x0041e60000100800 */
[-C--:B------:R-:W-:Y:S01]  /*2170*/  @!P0 LOP3.LUT R5, R5, R4.reuse, RZ, 0x3c, !PT ;  /* 0x0000000405058212 */ /* 0x080fe200078e3cff */
        /* <DEDUP_REMOVED lines=9> */
[----:B------:R-:W-:Y:S01]  /*2210*/  IMAD R7, R16, 0x70, RZ ;  /* 0x0000007010077824 */ /* 0x000fe200078e02ff */
[----:B------:R-:W-:Y:S02]  /*2220*/  PRMT R69, RZ, 0x7610, R69 ;  /* 0x00007610ff457816 */ /* 0x000fe40000000045 */
[----:B---3--:R1:W-:Y:S02]  /*2230*/  STL [R1+0x1d8], R67 ;  /* 0x0001d84301007387 */ /* 0x0083e40000100800 */
[----:B-1----:R-:W-:-:S04]  /*2240*/  IADD3 R67, P6, PT, R7, R0, RZ ;  /* 0x0000000007437210 */ /* 0x002fc80007fde0ff */
[----:B0-----:R-:W-:Y:S01]  /*2250*/  LEA.HI.X.SX32 R4, R7, R2, 0x1, P6 ;  /* 0x0000000207047211 */ /* 0x001fe200030f0eff */
[----:B------:R-:W-:-:S05]  /*2260*/  IMAD.MOV.U32 R5, RZ, RZ, R67 ;  /* 0x000000ffff057224 */ /* 0x000fca00078e0043 */
[-C--:B------:R-:W-:Y:S01]  /*2270*/  @!P3 LOP3.LUT R5, R5, R4.reuse, RZ, 0x3c, !PT ;  /* 0x000000040505b212 */ /* 0x080fe200078e3cff */
[----:B--2---:R0:W-:Y:S04]  /*2280*/  STL [R1+0x140], R65 ;  /* 0x0001404101007387 */ /* 0x0041e80000100800 */
[----:B0-----:R-:W2:Y:S04]  /*2290*/  LDL.LU R65, [R1+0x73c] ;  /* 0x00073c0001417983 */ /* 0x001ea80000300800 */
[----:B------:R-:W-:Y:S04]  /*22a0*/  STL [R1+0x580], R67 ;  /* 0x0005804301007387 */ /* 0x000fe80000100800 */
[----:B------:R0:W-:Y:S02]  /*22b0*/  STL [R1+0x57c], R4 ;  /* 0x00057c0401007387 */ /* 0x0001e40000100800 */
[----:B0-----:R-:W-:-:S04]  /*22c0*/  @!P3 LOP3.LUT R4, R5, R4, RZ, 0x3c, !PT ;  /* 0x000000040504b212 */ /* 0x001fc800078e3cff */
[----:B------:R-:W-:-:S05]  /*22d0*/  @!P3 LOP3.LUT R5, R5, R4, RZ, 0x3c, !PT ;  /* 0x000000040505b212 */ /* 0x000fca00078e3cff */
[----:B------:R0:W3:Y:S01]  /*22e0*/  @!P3 LDG.E.U8 R69, desc[UR34][R4.64] ;  /* 0x000000220445b981 */ /* 0x0000e2000c1e1100 */
[----:B------:R-:W-:-:S05]  /*22f0*/  VIADD R6, R50, 0xffffff87 ;  /* 0xffffff8732067836 */ /* 0x000fca0000000000 */
[----:B------:R-:W-:Y:S01]  /*2300*/  ISETP.GE.U32.AND P2, PT, R6, 0x7fffff08, PT ;  /* 0x7fffff080600780c */ /* 0x000fe20003f46070 */
[----:B------:R-:W-:-:S05]  /*2310*/  VIADD R6, R50, 0xfffffff6 ;  /* 0xfffffff632067836 */ /* 0x000fca0000000000 */
[----:B------:R-:W-:Y:S01]  /*2320*/  ISETP.GE.U32.AND P5, PT, R6, 0x7fffff77, PT ;  /* 0x7fffff770600780c */ /* 0x000fe20003fa6070 */
[----:B------:R-:W-:-:S05]  /*2330*/  VIADD R6, R50, 0xffffffee ;  /* 0xffffffee32067836 */ /* 0x000fca0000000000 */
[----:B------:R-:W-:Y:S01]  /*2340*/  ISETP.GE.U32.AND P4, PT, R6, 0x7fffff6f, PT ;  /* 0x7fffff6f0600780c */ /* 0x000fe20003f86070 */
[----:B------:R-:W-:Y:S02]  /*2350*/  IMAD R6, R16, 0x78, RZ ;  /* 0x0000007810067824 */ /* 0x000fe400078e02ff */
[----:B------:R-:W-:-:S03]  /*2360*/  VIADD R3, R50, 0xffffffe6 ;  /* 0xffffffe632037836 */ /* 0x000fc60000000000 */
[----:B------:R-:W-:Y:S02]  /*2370*/  IADD3 R67, P6, PT, R6, R0, RZ ;  /* 0x0000000006437210 */ /* 0x000fe40007fde0ff */
[----:B------:R-:W-:Y:S01]  /*2380*/  ISETP.GE.U32.AND P0, PT, R3, 0x7fffff67, PT ;  /* 0x7fffff670300780c */ /* 0x000fe20003f06070 */
[----:B------:R-:W-:Y:S01]  /*2390*/  IMAD R3, R16, 0x9, RZ ;  /* 0x0000000910037824 */ /* 0x000fe200078e02ff */
[----:B0-----:R-:W-:Y:S01]  /*23a0*/  LEA.HI.X.SX32 R4, R6, R2, 0x1, P6 ;  /* 0x0000000206047211 */ /* 0x001fe200030f0eff */
[----:B------:R-:W-:Y:S01]  /*23b0*/  IMAD.MOV.U32 R5, RZ, RZ, R67 ;  /* 0x000000ffff057224 */ /* 0x000fe200078e0043 */
[----:B------:R0:W-:Y:S04]  /*23c0*/  STL [R1+0x5b0], R67 ;  /* 0x0005b04301007387 */ /* 0x0001e80000100800 */
[----:B------:R-:W-:Y:S01]  /*23d0*/  @!P2 LOP3.LUT R5, R5, R4, RZ, 0x3c, !PT ;  /* 0x000000040505a212 */ /* 0x000fe200078e3cff */
[----:B------:R1:W-:Y:S01]  /*23e0*/  STL [R1+0x5ac], R4 ;  /* 0x0005ac0401007387 */ /* 0x0003e20000100800 */
[----:B0-----:R-:W-:-:S02]  /*23f0*/  IADD3 R67, P6, PT, R3, R0, RZ ;  /* 0x0000000003437210 */ /* 0x001fc40007fde0ff */
[----:B------:R-:W-:Y:S02]  /*2400*/  PRMT R59, RZ, 0x7610, R59 ;  /* 0x00007610ff3b7816 */ /* 0x000fe4000000003b */
[C---:B-1----:R-:W-:Y:S01]  /*2410*/  @!P2 LOP3.LUT R4, R5.reuse, R4, RZ, 0x3c, !PT ;  /* 0x000000040504a212 */ /* 0x042fe200078e3cff */
[----:B------:R-:W-:Y:S03]  /*2420*/  STL [R1+0x58], R67 ;  /* 0x0000584301007387 */ /* 0x000fe60000100800 */
[----:B------:R-:W-:Y:S02]  /*2430*/  @!P2 LOP3.LUT R5, R5, R4, RZ, 0x3c, !PT ;  /* 0x000000040505a212 */ /* 0x000fe400078e3cff */
[----:B------:R-:W-:-:S03]  /*2440*/  PRMT R55, RZ, 0x7610, R55 ;  /* 0x00007610ff377816 */ /* 0x000fc60000000037 */
[----:B------:R0:W2:Y:S02]  /*2450*/  @!P2 LDG.E.U8 R59, desc[UR34][R4.64] ;  /* 0x00000022043ba981 */ /* 0x0000a4000c1e1100 */
[----:B0-----:R-:W-:Y:S02]  /*2460*/  @!P5 IMAD.MOV.U32 R4, RZ, RZ, R67 ;  /* 0x000000ffff04d224 */ /* 0x001fe400078e0043 */
[----:B---3--:R0:W-:Y:S02]  /*2470*/  STL [R1+0x128], R69 ;  /* 0x0001284501007387 */ /* 0x0081e40000100800 */
[----:B0-----:R-:W-:-:S05]  /*2480*/  LEA.HI.X.SX32 R69, R3, R2, 0x1, P6 ;  /* 0x0000000203457211 */ /* 0x001fca00030f0eff */
[----:B------:R-:W-:-:S05]  /*2490*/  @!P5 IMAD.MOV.U32 R5, RZ, RZ, R69 ;  /* 0x000000ffff05d224 */ /* 0x000fca00078e0045 */
[----:B------:R0:W3:Y:S01]  /*24a0*/  @!P5 LDG.E.U8 R55, desc[UR34][R4.64] ;  /* 0x000000220437d981 */ /* 0x0000e2000c1e1100 */
[----:B------:R-:W-:-:S05]  /*24b0*/  IMAD R6, R16, 0x11, RZ ;  /* 0x0000001110067824 */ /* 0x000fca00078e02ff */
[----:B------:R-:W-:Y:S01]  /*24c0*/  IADD3 R3, P6, PT, R6, R0, RZ ;  /* 0x0000000006037210 */ /* 0x000fe20007fde0ff */
[----:B0-----:R-:W-:-:S03]  /*24d0*/  VIADD R4, R50, 0xffffffce ;  /* 0xffffffce32047836 */ /* 0x001fc60000000000 */
[----:B------:R-:W-:Y:S01]  /*24e0*/  LEA.HI.X.SX32 R6, R6, R2, 0x1, P6 ;  /* 0x0000000206067211 */ /* 0x000fe200030f0eff */
[----:B------:R-:W-:Y:S01]  /*24f0*/  IMAD.MOV.U32 R5, RZ, RZ, R3 ;  /* 0x000000ffff057224 */ /* 0x000fe200078e0003 */
[----:B------:R-:W-:-:S03]  /*2500*/  ISETP.GE.U32.AND P5, PT, R4, 0x7fffff4f, PT ;  /* 0x7fffff4f0400780c */ /* 0x000fc60003fa6070 */
[----:B------:R-:W-:Y:S02]  /*2510*/  IMAD.MOV.U32 R4, RZ, RZ, R6 ;  /* 0x000000ffff047224 */ /* 0x000fe400078e0006 */
[----:B------:R-:W-:-:S03]  /*2520*/  VIADD R7, R50, 0xffffffde ;  /* 0xffffffde32077836 */ /* 0x000fc60000000000 */
[-C--:B------:R-:W-:Y:S02]  /*2530*/  @!P4 LOP3.LUT R5, R5, R4.reuse, RZ, 0x3c, !PT ;  /* 0x000000040505c212 */ /* 0x080fe400078e3cff */
[----:B------:R-:W-:Y:S01]  /*2540*/  ISETP.GE.U32.AND P3, PT, R7, 0x7fffff5f, PT ;  /* 0x7fffff5f0700780c */ /* 0x000fe20003f66070 */
[----:B------:R-:W-:Y:S01]  /*2550*/  VIADD R7, R50, 0xffffffd6 ;  /* 0xffffffd632077836 */ /* 0x000fe20000000000 */
[----:B------:R-:W-:Y:S01]  /*2560*/  @!P4 LOP3.LUT R4, R5, R4, RZ, 0x3c, !PT ;  /* 0x000000040504c212 */ /* 0x000fe200078e3cff */
[----:B--2---:R0:W-:Y:S04]  /*2570*/  STL [R1+0x144], R59 ;  /* 0x0001443b01007387 */ /* 0x0041e80000100800 */
[----:B0-----:R-:W2:Y:S04]  /*2580*/  LDL.LU R59, [R1+0x738] ;  /* 0x00073800013b7983 */ /* 0x001ea80000300800 */
[----:B------:R0:W-:Y:S01]  /*2590*/  STL [R1+0x3c], R69 ;  /* 0x00003c4501007387 */ /* 0x0001e20000100800 */
[----:B------:R-:W-:-:S03]  /*25a0*/  PRMT R57, RZ, 0x7610, R57 ;  /* 0x00007610ff397816 */ /* 0x000fc60000000039 */
[----:B0-----:R-:W2:Y:S04]  /*25b0*/  LDL.LU R69, [R1+0x734] ;  /* 0x0007340001457983 */ /* 0x001ea80000300800 */
[----:B------:R-:W2:Y:S01]  /*25c0*/  LDL.LU R67, [R1+0x730] ;  /* 0x0007300001437983 */ /* 0x000ea20000300800 */
[----:B------:R-:W-:Y:S02]  /*25d0*/  ISETP.GE.U32.AND P2, PT, R7, 0x7fffff57, PT ;  /* 0x7fffff570700780c */ /* 0x000fe40003f46070 */
[----:B------:R-:W-:-:S05]  /*25e0*/  @!P4 LOP3.LUT R5, R5, R4, RZ, 0x3c, !PT ;  /* 0x000000040505c212 */ /* 0x000fca00078e3cff */
[----:B------:R0:W2:Y:S01]  /*25f0*/  @!P4 LDG.E.U8 R57, desc[UR34][R4.64] ;  /* 0x000000220439c981 */ /* 0x0000a2000c1e1100 */
[----:B------:R-:W-:-:S03]  /*2600*/  PRMT R58, RZ, 0x7610, R58 ;  /* 0x00007610ff3a7816 */ /* 0x000fc6000000003a */
[----:B---3--:R1:W-:Y:S04]  /*2610*/  STL [R1+0x198], R55 ;  /* 0x0001983701007387 */ /* 0x0083e80000100800 */
[----:B-1----:R-:W3:Y:S04]  /*2620*/  LDL.LU R55, [R1+0x72c] ;  /* 0x00072c0001377983 */ /* 0x002ee80000300800 */
[----:B------:R1:W-:Y:S02]  /*2630*/  STL [R1+0x168], R3 ;  /* 0x0001680301007387 */ /* 0x0003e40000100800 */
[----:B-1----:R-:W-:-:S05]  /*2640*/  IMAD R3, R16, 0x19, RZ ;  /* 0x0000001910037824 */ /* 0x002fca00078e02ff */
[----:B------:R-:W-:-:S04]  /*2650*/  IADD3 R7, P6, PT, R3, R0, RZ ;  /* 0x0000000003077210 */ /* 0x000fc80007fde0ff */
[----:B0-----:R-:W-:Y:S01]  /*2660*/  LEA.HI.X.SX32 R4, R3, R2, 0x1, P6 ;  /* 0x0000000203047211 */ /* 0x001fe200030f0eff */
[----:B------:R-:W-:Y:S01]  /*2670*/  IMAD.MOV.U32 R5, RZ, RZ, R7 ;  /* 0x000000ffff057224 */ /* 0x000fe200078e0007 */
[----:B------:R-:W-:Y:S04]  /*2680*/  STL [R1+0x164], R6 ;  /* 0x0001640601007387 */ /* 0x000fe80000100800 */
[-C--:B------:R-:W-:Y:S01]  /*2690*/  @!P0 LOP3.LUT R5, R5, R4.reuse, RZ, 0x3c, !PT ;  /* 0x0000000405058212 */ /* 0x080fe200078e3cff */
[----:B------:R-:W-:Y:S04]  /*26a0*/  STL [R1+0x1a8], R7 ;  /* 0x0001a80701007387 */ /* 0x000fe80000100800 */
[----:B------:R0:W-:Y:S02]  /*26b0*/  STL [R1+0x1a4], R4 ;  /* 0x0001a40401007387 */ /* 0x0001e40000100800 */
[----:B0-----:R-:W-:-:S04]  /*26c0*/  @!P0 LOP3.LUT R4, R5, R4, RZ, 0x3c, !PT ;  /* 0x0000000405048212 */ /* 0x001fc800078e3cff */
[----:B------:R-:W-:-:S05]  /*26d0*/  @!P0 LOP3.LUT R5, R5, R4, RZ, 0x3c, !PT ;  /* 0x0000000405058212 */ /* 0x000fca00078e3cff */
[----:B------:R0:W3:Y:S01]  /*26e0*/  @!P0 LDG.E.U8 R58, desc[UR34][R4.64] ;  /* 0x00000022043a8981 */ /* 0x0000e2000c1e1100 */
[----:B------:R-:W-:-:S05]  /*26f0*/  VIADD R6, R50, 0xffffffc6 ;  /* 0xffffffc632067836 */ /* 0x000fca0000000000 */
[----:B------:R-:W-:Y:S01]  /*2700*/  ISETP.GE.U32.AND P4, PT, R6, 0x7fffff47, PT ;  /* 0x7fffff470600780c */ /* 0x000fe20003f86070 */
[C---:B------:R-:W-:Y:S01]  /*2710*/  IMAD R6, R16.reuse, 0x21, RZ ;  /* 0x0000002110067824 */ /* 0x040fe200078e02ff */
[----:B--2---:R1:W-:Y:S01]  /*2720*/  STL [R1+0x12c], R57 ;  /* 0x00012c3901007387 */ /* 0x0043e20000100800 */
[----:B------:R-:W-:-:S03]  /*2730*/  IMAD R3, R16, 0x29, RZ ;  /* 0x0000002910037824 */ /* 0x000fc600078e02ff */
[----:B-1----:R-:W-:-:S04]  /*2740*/  IADD3 R57, P6, PT, R6, R0, RZ ;  /* 0x0000000006397210 */ /* 0x002fc80007fde0ff */
[----:B0-----:R-:W-:Y:S01]  /*2750*/  LEA.HI.X.SX32 R4, R6, R2, 0x1, P6 ;  /* 0x0000000206047211 */ /* 0x001fe200030f0eff */
[----:B------:R-:W-:Y:S01]  /*2760*/  IMAD.MOV.U32 R5, RZ, RZ, R57 ;  /* 0x000000ffff057224 */ /* 0x000fe200078e0039 */
[----:B------:R0:W-:Y:S04]  /*2770*/  STL [R1+0x204], R57 ;  /* 0x0002043901007387 */ /* 0x0001e80000100800 */
[----:B------:R-:W-:Y:S01]  /*2780*/  @!P3 LOP3.LUT R5, R5, R4, RZ, 0x3c, !PT ;  /* 0x000000040505b212 */ /* 0x000fe200078e3cff */
[----:B------:R1:W-:Y:S01]  /*2790*/  STL [R1+0x200], R4 ;  /* 0x0002000401007387 */ /* 0x0003e20000100800 */
[----:B0-----:R-:W-:Y:S02]  /*27a0*/  IADD3 R57, P6, PT, R3, R0, RZ ;  /* 0x0000000003397210 */ /* 0x001fe40007fde0ff */
[----:B------:R-:W-:-:S02]  /*27b0*/  PRMT R64, RZ, 0x7610, R64 ;  /* 0x00007610ff407816 */ /* 0x000fc40000000040 */
        /* <DEDUP_REMOVED lines=18> */
[-C--:B------:R-:W-:Y:S01]  /*28e0*/  @!P5 LOP3.LUT R5, R5, R4.reuse, RZ, 0x3c, !PT ;  /* 0x000000040505d212 */ /* 0x080fe200078e3cff */
[----:B--2---:R0:W-:Y:S01]  /*28f0*/  STL [R1+0x13c], R64 ;  /* 0x00013c4001007387 */ /* 0x0041e20000100800 */
[----:B------:R-:W-:Y:S01]  /*2900*/  ISETP.GE.U32.AND P0, PT, R7, 0x7fffff3f, PT ;  /* 0x7fffff3f0700780c */ /* 0x000fe20003f06070 */
[----:B------:R-:W-:Y:S01]  /*2910*/  VIADD R7, R50, 0xffffffb6 ;  /* 0xffffffb632077836 */ /* 0x000fe20000000000 */
[----:B------:R-:W-:Y:S01]  /*2920*/  @!P5 LOP3.LUT R4, R5, R4, RZ, 0x3c, !PT ;  /* 0x000000040504d212 */ /* 0x000fe200078e3cff */
        /* <DEDUP_REMOVED lines=25> */
[----:B------:R-:W-:Y:S01]  /*2ac0*/  IMAD R6, R16, 0x41, RZ ;  /* 0x0000004110067824 */ /* 0x000fe200078e02ff */
[----:B--2---:R1:W-:Y:S04]  /*2ad0*/  STL [R1+0x114], R53 ;  /* 0x0001143501007387 */ /* 0x0043e80000100800 */
[----:B-1----:R-:W-:-:S04]  /*2ae0*/  IADD3 R53, P6, PT, R6, R0, RZ ;  /* 0x0000000006357210 */ /* 0x002fc80007fde0ff */
[----:B0-----:R-:W-:Y:S01]  /*2af0*/  LEA.HI.X.SX32 R4, R6, R2, 0x1, P6 ;  /* 0x0000000206047211 */ /* 0x001fe200030f0eff */
[----:B------:R-:W-:Y:S01]  /*2b00*/  IMAD.MOV.U32 R5, RZ, RZ, R53 ;  /* 0x000000ffff057224 */ /* 0x000fe200078e0035 */
[----:B------:R-:W-:Y:S01]  /*2b10*/  STL [R1+0x468], R53 ;  /* 0x0004683501007387 */ /* 0x000fe20000100800 */
[----:B------:R-:W-:-:S03]  /*2b20*/  IMAD R3, R16, 0x49, RZ ;  /* 0x0000004910037824 */ /* 0x000fc600078e02ff */
[----:B------:R-:W-:Y:S02]  /*2b30*/  @!P0 LOP3.LUT R5, R5, R4, RZ, 0x3c, !PT ;  /* 0x0000000405058212 */ /* 0x000fe400078e3cff */
[----:B------:R-:W-:Y:S02]  /*2b40*/  PRMT R60, RZ, 0x7610, R60 ;  /* 0x00007610ff3c7816 */ /* 0x000fe4000000003c */
[----:B------:R-:W-:Y:S01]  /*2b50*/  PRMT R13, RZ, 0x7610, R13 ;  /* 0x00007610ff0d7816 */ /* 0x000fe2000000000d */
[----:B---3--:R0:W-:Y:S04]  /*2b60*/  STL [R1+0x120], R63 ;  /* 0x0001203f01007387 */ /* 0x0081e80000100800 */
[----:B------:R1:W-:Y:S01]  /*2b70*/  STL [R1+0x464], R4 ;  /* 0x0004640401007387 */ /* 0x0003e20000100800 */
[----:B0-----:R-:W-:-:S02]  /*2b80*/  IADD3 R63, P6, PT, R3, R0, RZ ;  /* 0x00000000033f7210 */ /* 0x001fc40007fde0ff */
[----:B-1----:R-:W-:Y:S02]  /*2b90*/  @!P0 LOP3.LUT R4, R5, R4, RZ, 0x3c, !PT ;  /* 0x0000000405048212 */ /* 0x002fe400078e3cff */
[----:B------:R-:W-:Y:S02]  /*2ba0*/  LEA.HI.X.SX32 R53, R3, R2, 0x1, P6 ;  /* 0x0000000203357211 */ /* 0x000fe400030f0eff */
[----:B------:R-:W-:-:S05]  /*2bb0*/  @!P0 LOP3.LUT R5, R5, R4, RZ, 0x3c, !PT ;  /* 0x0000000405058212 */ /* 0x000fca00078e3cff */
[----:B------:R0:W2:Y:S02]  /*2bc0*/  @!P0 LDG.E.U8 R60, desc[UR34][R4.64] ;  /* 0x00000022043c8981 */ /* 0x0000a4000c1e1100 */
[----:B0-----:R-:W-:Y:S02]  /*2bd0*/  @!P3 IMAD.MOV.U32 R4, RZ, RZ, R63 ;  /* 0x000000ffff04b224 */ /* 0x001fe400078e003f */
[----:B------:R-:W-:-:S05]  /*2be0*/  @!P3 IMAD.MOV.U32 R5, RZ, RZ, R53 ;  /* 0x000000ffff05b224 */ /* 0x000fca00078e0035 */
[----:B------:R0:W3:Y:S01]  /*2bf0*/  @!P3 LDG.E.U8 R13, desc[UR34][R4.64] ;  /* 0x00000022040db981 */ /* 0x0000e2000c1e1100 */
[----:B------:R-:W-:-:S05]  /*2c00*/  IMAD R6, R16, 0x51, RZ ;  /* 0x0000005110067824 */ /* 0x000fca00078e02ff */
[----:B------:R-:W-:Y:S01]  /*2c10*/  IADD3 R3, P6, PT, R6, R0, RZ ;  /* 0x0000000006037210 */ /* 0x000fe20007fde0ff */
[----:B0-----:R-:W-:-:S03]  /*2c20*/  VIADD R4, R50, 0xffffff8e ;  /* 0xffffff8e32047836 */ /* 0x001fc60000000000 */
[----:B------:R-:W-:Y:S01]  /*2c30*/  LEA.HI.X.SX32 R6, R6, R2, 0x1, P6 ;  /* 0x0000000206067211 */ /* 0x000fe200030f0eff */
[----:B------:R-:W-:Y:S01]  /*2c40*/  STL [R1+0x498], R63 ;  /* 0x0004983f01007387 */ /* 0x000fe20000100800 */
[----:B------:R-:W-:Y:S01]  /*2c50*/  IMAD.MOV.U32 R5, RZ, RZ, R3 ;  /* 0x000000ffff057224 */ /* 0x000fe200078e0003 */
[----:B------:R-:W-:Y:S02]  /*2c60*/  ISETP.GE.U32.AND P3, PT, R4, 0x7fffff0f, PT ;  /* 0x7fffff0f0400780c */ /* 0x000fe40003f66070 */
[----:B------:R-:W-:Y:S02]  /*2c70*/  IMAD.MOV.U32 R4, RZ, RZ, R6 ;  /* 0x000000ffff047224 */ /* 0x000fe400078e0006 */
[----:B------:R-:W-:-:S03]  /*2c80*/  VIADD R7, R50, 0xffffff9e ;  /* 0xffffff9e32077836 */ /* 0x000fc60000000000 */
[-C--:B------:R-:W-:Y:S02]  /*2c90*/  @!P2 LOP3.LUT R5, R5, R4.reuse, RZ, 0x3c, !PT ;  /* 0x000000040505a212 */ /* 0x080fe400078e3cff */
[----:B------:R-:W-:Y:S01]  /*2ca0*/  ISETP.GE.U32.AND P4, PT, R7, 0x7fffff1f, PT ;  /* 0x7fffff1f0700780c */ /* 0x000fe20003f86070 */
[----:B------:R-:W-:Y:S01]  /*2cb0*/  VIADD R7, R50, 0xffffff96 ;  /* 0xffffff9632077836 */ /* 0x000fe20000000000 */
[----:B------:R-:W-:Y:S02]  /*2cc0*/  @!P2 LOP3.LUT R4, R5, R4, RZ, 0x3c, !PT ;  /* 0x000000040504a212 */ /* 0x000fe400078e3cff */
[----:B------:R-:W-:Y:S02]  /*2cd0*/  PRMT R15, RZ, 0x7610, R15 ;  /* 0x00007610ff0f7816 */ /* 0x000fe4000000000f */
[----:B------:R-:W-:Y:S02]  /*2ce0*/  ISETP.GE.U32.AND P0, PT, R7, 0x7fffff17, PT ;  /* 0x7fffff170700780c */ /* 0x000fe40003f06070 */
[----:B------:R-:W-:-:S05]  /*2cf0*/  @!P2 LOP3.LUT R5, R5, R4, RZ, 0x3c, !PT ;  /* 0x000000040505a212 */ /* 0x000fca00078e3cff */
[----:B------:R0:W4:Y:S01]  /*2d00*/  @!P2 LDG.E.U8 R15, desc[UR34][R4.64] ;  /* 0x00000022040fa981 */ /* 0x000122000c1e1100 */
[----:B------:R-:W-:-:S03]  /*2d10*/  PRMT R49, RZ, 0x7610, R49 ;  /* 0x00007610ff317816 */ /* 0x000fc60000000031 */
[----:B--2---:R1:W-:Y:S04]  /*2d20*/  STL [R1+0x110], R60 ;  /* 0x0001103c01007387 */ /* 0x0043e80000100800 */
[----:B-1----:R-:W2:Y:S04]  /*2d30*/  LDL.LU R60, [R1+0x718] ;  /* 0x00071800013c7983 */ /* 0x002ea80000300800 */
[----:B------:R1:W-:Y:S04]  /*2d40*/  STL [R1+0x494], R53 ;  /* 0x0004943501007387 */ /* 0x0003e80000100800 */
[----:B-1----:R-:W2:Y:S04]  /*2d50*/  LDL.LU R53, [R1+0x714] ;  /* 0x0007140001357983 */ /* 0x002ea80000300800 */
[----:B------:R-:W2:Y:S04]  /*2d60*/  LDL.LU R63, [R1+0x710] ;  /* 0x00071000013f7983 */ /* 0x000ea80000300800 */
        /* <DEDUP_REMOVED lines=13> */
[----:B------:R0:W2:Y:S01]  /*2e40*/  @!P5 LDG.E.U8 R49, desc[UR34][R4.64] ;  /* 0x000000220431d981 */ /* 0x0000a2000c1e1100 */
[----:B------:R-:W-:-:S05]  /*2e50*/  VIADD R6, R50, 0xffffff86 ;  /* 0xffffff8632067836 */ /* 0x000fca0000000000 */
[----:B------:R-:W-:Y:S01]  /*2e60*/  ISETP.GE.U32.AND P2, PT, R6, 0x7fffff07, PT ;  /* 0x7fffff070600780c */ /* 0x000fe20003f46070 */
[C---:B------:R-:W-:Y:S01]  /*2e70*/  IMAD R6, R16.reuse, 0x61, RZ ;  /* 0x0000006110067824 */ /* 0x040fe200078e02ff */
[----:B----4-:R1:W-:Y:S01]  /*2e80*/  STL [R1+0x108], R15 ;  /* 0x0001080f01007387 */ /* 0x0103e20000100800 */
[----:B------:R-:W-:Y:S01]  /*2e90*/  IMAD R3, R16, 0x69, RZ ;  /* 0x0000006910037824 */ /* 0x000fe200078e02ff */
[----:B------:R-:W-:Y:S02]  /*2ea0*/  PRMT R45, RZ, 0x7610, R45 ;  /* 0x00007610ff2d7816 */ /* 0x000fe4000000002d */
[----:B-1----:R-:W-:-:S04]  /*2eb0*/  IADD3 R15, P6, PT, R6, R0, RZ ;  /* 0x00000000060f7210 */ /* 0x002fc80007fde0ff */
[----:B0-----:R-:W-:Y:S01]  /*2ec0*/  LEA.HI.X.SX32 R5, R6, R2, 0x1, P6 ;  /* 0x0000000206057211 */ /* 0x001fe200030f0eff */
[----:B------:R-:W-:Y:S01]  /*2ed0*/  STL [R1+0x528], R15 ;  /* 0x0005280f01007387 */ /* 0x000fe20000100800 */
[----:B------:R-:W-:Y:S01]  /*2ee0*/  @!P4 IMAD.MOV.U32 R4, RZ, RZ, R15 ;  /* 0x000000ffff04c224 */ /* 0x000fe200078e000f */
[----:B------:R-:W-:-:S04]  /*2ef0*/  PRMT R48, RZ, 0x7610, R48 ;  /* 0x00007610ff307816 */ /* 0x000fc80000000030 */
[----:B------:R0:W4:Y:S04]  /*2f00*/  @!P4 LDG.E.U8 R45, desc[UR34][R4.64] ;  /* 0x00000022042dc981 */ /* 0x000128000c1e1100 */
[----:B--2---:R1:W-:Y:S02]  /*2f10*/  STL [R1+0xf4], R49 ;  /* 0x0000f43101007387 */ /* 0x0043e40000100800 */
[----:B-1----:R-:W-:-:S04]  /*2f20*/  IADD3 R49, P6, PT, R3, R0, RZ ;  /* 0x0000000003317210 */ /* 0x002fc80007fde0ff */
[----:B------:R-:W-:Y:S01]  /*2f30*/  LEA.HI.X.SX32 R3, R3, R2, 0x1, P6 ;  /* 0x0000000203037211 */ /* 0x000fe200030f0eff */
[----:B------:R1:W-:Y:S01]  /*2f40*/  STL [R1+0x524], R5 ;  /* 0x0005240501007387 */ /* 0x0003e20000100800 */
[----:B0-----:R-:W-:-:S03]  /*2f50*/  @!P0 IMAD.MOV.U32 R4, RZ, RZ, R49 ;  /* 0x000000ffff048224 */ /* 0x001fc600078e0031 */
[----:B-1----:R-:W-:-:S05]  /*2f60*/  @!P0 IMAD.MOV.U32 R5, RZ, RZ, R3 ;  /* 0x000000ffff058224 */ /* 0x002fca00078e0003 */
[----:B------:R0:W2:Y:S01]  /*2f70*/  @!P0 LDG.E.U8 R48, desc[UR34][R4.64] ;  /* 0x0000002204308981 */ /* 0x0000a2000c1e1100 */
[----:B------:R-:W-:-:S03]  /*2f80*/  IMAD R6, R16, 0x71, RZ ;  /* 0x0000007110067824 */ /* 0x000fc600078e02ff */
[----:B------:R1:W-:Y:S01]  /*2f90*/  STL [R1+0x558], R49 ;  /* 0x0005583101007387 */ /* 0x0003e20000100800 */
[----:B------:R-:W-:-:S03]  /*2fa0*/  VIADD R7, R50, 0xfffffffe ;  /* 0xfffffffe32077836 */ /* 0x000fc60000000000 */
[----:B------:R-:W3:Y:S04]  /*2fb0*/  LDL.LU R15, [R1+0x708] ;  /* 0x00070800010f7983 */ /* 0x000ee80000300800 */
[----:B------:R-:W-:Y:S04]  /*2fc0*/  STL [R1+0x554], R3 ;  /* 0x0005540301007387 */ /* 0x000fe80000100800 */
[----:B----4-:R4:W-:Y:S01]  /*2fd0*/  STL [R1+0xe8], R45 ;  /* 0x0000e82d01007387 */ /* 0x0109e20000100800 */
[----:B------:R-:W-:Y:S01]  /*2fe0*/  ISETP.GE.U32.AND P5, PT, R7, 0x7fffff7f, PT ;  /* 0x7fffff7f0700780c */ /* 0x000fe20003fa6070 */
[----:B------:R-:W-:-:S02]  /*2ff0*/  VIADD R7, R50, 0xfffffffd ;  /* 0xfffffffd32077836 */ /* 0x000fc40000000000 */
[----:B-1----:R-:W3:Y:S01]  /*3000*/  LDL.LU R49, [R1+0x704] ;  /* 0x0007040001317983 */ /* 0x002ee20000300800 */
[----:B----4-:R-:W-:Y:S01]  /*3010*/  IADD3 R45, P6, PT, R6, R0, RZ ;  /* 0x00000000062d7210 */ /* 0x010fe20007fde0ff */
[----:B0-----:R-:W-:Y:S02]  /*3020*/  VIADD R4, R50, 0xfffffff5 ;  /* 0xfffffff532047836 */ /* 0x001fe40000000000 */
[----:B------:R-:W-:Y:S02]  /*3030*/  IMAD R3, R16, 0x79, RZ ;  /* 0x0000007910037824 */ /* 0x000fe400078e02ff */
[----:B------:R-:W-:Y:S01]  /*3040*/  STL [R1+0x588], R45 ;  /* 0x0005882d01007387 */ /* 0x000fe20000100800 */
[----:B------:R-:W-:Y:S02]  /*3050*/  ISETP.GE.U32.AND P4, PT, R7, 0x7fffff7e, PT ;  /* 0x7fffff7e0700780c */ /* 0x000fe40003f86070 */
[----:B------:R-:W-:Y:S01]  /*3060*/  ISETP.GE.U32.AND P0, PT, R4, 0x7fffff76, PT ;  /* 0x7fffff760400780c */ /* 0x000fe20003f06070 */
[----:B------:R-:W-:Y:S01]  /*3070*/  @!P3 IMAD.MOV.U32 R4, RZ, RZ, R45 ;  /* 0x000000ffff04b224 */ /* 0x000fe200078e002d */
[----:B--2---:R0:W-:Y:S02]  /*3080*/  STL [R1+0x104], R48 ;  /* 0x0001043001007387 */ /* 0x0041e40000100800 */
[----:B0-----:R-:W-:-:S02]  /*3090*/  LEA.HI.X.SX32 R48, R6, R2, 0x1, P6 ;  /* 0x0000000206307211 */ /* 0x001fc400030f0eff */
[C---:B------:R-:W-:Y:S01]  /*30a0*/  IADD3 R7, P6, PT, R3.reuse, R0, RZ ;  /* 0x0000000003077210 */ /* 0x040fe20007fde0ff */
[----:B------:R-:W-:Y:S02]  /*30b0*/  VIADD R6, R50, 0xffffffed ;  /* 0xffffffed32067836 */ /* 0x000fe40000000000 */
[----:B------:R-:W-:Y:S01]  /*30c0*/  @!P3 IMAD.MOV.U32 R5, RZ, RZ, R48 ;  /* 0x000000ffff05b224 */ /* 0x000fe200078e0030 */
[----:B------:R-:W-:Y:S01]  /*30d0*/  LEA.HI.X.SX32 R45, R3, R2, 0x1, P6 ;  /* 0x00000002032d7211 */ /* 0x000fe200030f0eff */
[----:B------:R-:W-:Y:S01]  /*30e0*/  STL [R1+0x584], R48 ;  /* 0x0005843001007387 */ /* 0x000fe20000100800 */
[----:B------:R-:W-:-:S03]  /*30f0*/  IADD3 R3, P6, PT, R0, R16, RZ ;  /* 0x0000001000037210 */ /* 0x000fc60007fde0ff */
[----:B------:R0:W2:Y:S01]  /*3100*/  @!P3 LDG.E.U8 R8, desc[UR34][R4.64] ;  /* 0x000000220408b981 */ /* 0x0000a2000c1e1100 */
[----:B------:R-:W-:Y:S01]  /*3110*/  ISETP.GE.U32.AND P3, PT, R6, 0x7fffff6e, PT ;  /* 0x7fffff6e0600780c */ /* 0x000fe20003f66070 */
[----:B------:R-:W-:Y:S02]  /*3120*/  @!P2 IMAD.MOV.U32 R6, RZ, RZ, R7 ;  /* 0x000000ffff06a224 */ /* 0x000fe400078e0007 */
[----:B------:R1:W-:Y:S01]  /*3130*/  STL [R1+0x5b8], R7 ;  /* 0x0005b80701007387 */ /* 0x0003e20000100800 */
[----:B0-----:R-:W-:Y:S01]  /*3140*/  LEA.HI.X.SX32 R4, R16, R2, 0x1, P6 ;  /* 0x0000000210047211 */ /* 0x001fe200030f0eff */
[----:B-1----:R-:W-:-:S05]  /*3150*/  @!P2 IMAD.MOV.U32 R7, RZ, RZ, R45 ;  /* 0x000000ffff07a224 */ /* 0x002fca00078e002d */
[----:B------:R0:W4:Y:S02]  /*3160*/  @!P2 LDG.E.U8 R10, desc[UR34][R6.64] ;  /* 0x00000022060aa981 */ /* 0x000124000c1e1100 */
[----:B0-----:R-:W-:Y:S02]  /*3170*/  @!P5 IMAD.MOV.U32 R6, RZ, RZ, R3 ;  /* 0x000000ffff06d224 */ /* 0x001fe400078e0003 */
[----:B------:R-:W-:-:S05]  /*3180*/  @!P5 IMAD.MOV.U32 R7, RZ, RZ, R4 ;  /* 0x000000ffff07d224 */ /* 0x000fca00078e0004 */
[----:B------:R0:W3:Y:S01]  /*3190*/  @!P5 LDG.E.U8 R9, desc[UR34][R6.64] ;  /* 0x000000220609d981 */ /* 0x0000e2000c1e1100 */
[----:B------:R-:W-:-:S03]  /*31a0*/  VIADD R5, R50, 0xffffffe5 ;  /* 0xffffffe532057836 */ /* 0x000fc60000000000 */
[----:B------:R-:W-:Y:S02]  /*31b0*/  STL [R1+0x5b4], R45 ;  /* 0x0005b42d01007387 */ /* 0x000fe40000100800 */
[----:B------:R-:W-:Y:S01]  /*31c0*/  ISETP.GE.U32.AND P2, PT, R5, 0x7fffff66, PT ;  /* 0x7fffff660500780c */ /* 0x000fe20003f46070 */
[C---:B0-----:R-:W-:Y:S01]  /*31d0*/  IMAD R7, R16.reuse, 0xa, RZ ;  /* 0x0000000a10077824 */ /* 0x041fe200078e02ff */
[----:B------:R-:W-:Y:S01]  /*31e0*/  PRMT R46, RZ, 0x7610, R46 ;  /* 0x00007610ff2e7816 */ /* 0x000fe2000000002e */
[----:B--2---:R0:W-:Y:S04]  /*31f0*/  STL [R1+0xe4], R8 ;  /* 0x0000e40801007387 */ /* 0x0041e80000100800 */
[----:B------:R-:W-:Y:S01]  /*3200*/  STL [R1+0x660], R3 ;  /* 0x0006600301007387 */ /* 0x000fe20000100800 */
[----:B0-----:R-:W-:-:S03]  /*3210*/  IMAD.SHL.U32 R8, R16, 0x2, RZ ;  /* 0x0000000210087824 */ /* 0x001fc600078e00ff */
[----:B------:R-:W-:Y:S02]  /*3220*/  STL [R1+0x65c], R4 ;  /* 0x00065c0401007387 */ /* 0x000fe40000100800 */
[----:B------:R-:W-:-:S04]  /*3230*/  IADD3 R5, P6, PT, R8, R0, RZ ;  /* 0x0000000008057210 */ /* 0x000fc80007fde0ff */
[----:B------:R-:W-:Y:S01]  /*3240*/  LEA.HI.X.SX32 R6, R8, R2, 0x1, P6 ;  /* 0x0000000208067211 */ /* 0x000fe200030f0eff */
[----:B------:R-:W-:Y:S01]  /*3250*/  @!P4 IMAD.MOV.U32 R8, RZ, RZ, R5 ;  /* 0x000000ffff08c224 */ /* 0x000fe200078e0005 */
[----:B---3--:R0:W-:Y:S02]  /*3260*/  STL [R1+0xf0], R9 ;  /* 0x0000f00901007387 */ /* 0x0081e40000100800 */
[----:B0-----:R-:W-:-:S05]  /*3270*/  VIADD R9, R50, 0xffffffdd ;  /* 0xffffffdd32097836 */ /* 0x001fca0000000000 */
[----:B------:R-:W-:Y:S01]  /*3280*/  ISETP.GE.U32.AND P5, PT, R9, 0x7fffff5e, PT ;  /* 0x7fffff5e0900780c */ /* 0x000fe20003fa6070 */
[----:B------:R-:W-:-:S05]  /*3290*/  @!P4 IMAD.MOV.U32 R9, RZ, RZ, R6 ;  /* 0x000000ffff09c224 */ /* 0x000fca00078e0006 */
[----:B------:R0:W2:Y:S01]  /*32a0*/  @!P4 LDG.E.U8 R11, desc[UR34][R8.64] ;  /* 0x00000022080bc981 */ /* 0x0000a2000c1e1100 */
[----:B------:R-:W-:-:S04]  /*32b0*/  IADD3 R48, P6, PT, R7, R0, RZ ;  /* 0x0000000007307210 */ /* 0x000fc80007fde0ff */
[----:B0-----:R-:W-:Y:S01]  /*32c0*/  LEA.HI.X.SX32 R9, R7, R2, 0x1, P6 ;  /* 0x0000000207097211 */ /* 0x001fe200030f0eff */
[----:B------:R-:W-:-:S05]  /*32d0*/  @!P0 IMAD.MOV.U32 R8, RZ, RZ, R48 ;  /* 0x000000ffff088224 */ /* 0x000fca00078e0030 */
[----:B------:R0:W3:Y:S04]  /*32e0*/  @!P0 LDG.E.U8 R46, desc[UR34][R8.64] ;  /* 0x00000022082e8981 */ /* 0x0000e8000c1e1100 */
[----:B----4-:R1:W-:Y:S02]  /*32f0*/  STL [R1+0xdc], R10 ;  /* 0x0000dc0a01007387 */ /* 0x0103e40000100800 */
[----:B-1----:R-:W-:-:S05]  /*3300*/  VIADD R10, R50, 0xffffffd5 ;  /* 0xffffffd5320a7836 */ /* 0x002fca0000000000 */
[----:B------:R-:W-:Y:S01]  /*3310*/  ISETP.GE.U32.AND P4, PT, R10, 0x7fffff56, PT ;  /* 0x7fffff560a00780c */ /* 0x000fe20003f86070 */
[----:B------:R-:W-:Y:S01]  /*3320*/  IMAD R10, R16, 0x12, RZ ;  /* 0x00000012100a7824 */ /* 0x000fe200078e02ff */
[----:B------:R-:W-:Y:S04]  /*3330*/  STL [R1+0x668], R5 ;  /* 0x0006680501007387 */ /* 0x000fe80000100800 */
[C---:B------:R-:W-:Y:S01]  /*3340*/  IADD3 R45, P6, PT, R10.reuse, R0, RZ ;  /* 0x000000000a2d7210 */ /* 0x040fe20007fde0ff */
[----:B------:R-:W-:Y:S04]  /*3350*/  STL [R1+0x664], R6 ;  /* 0x0006640601007387 */ /* 0x000fe80000100800 */
[----:B------:R1:W-:Y:S01]  /*3360*/  STL [R1+0x94], R48 ;  /* 0x0000943001007387 */ /* 0x0003e20000100800 */
[----:B0-----:R-:W-:Y:S01]  /*3370*/  LEA.HI.X.SX32 R8, R10, R2, 0x1, P6 ;  /* 0x000000020a087211 */ /* 0x001fe200030f0eff */
[----:B------:R-:W-:Y:S01]  /*3380*/  IMAD R7, R16, 0x1a, RZ ;  /* 0x0000001a10077824 */ /* 0x000fe200078e02ff */
[----:B------:R-:W-:-:S02]  /*3390*/  PRMT R47, RZ, 0x7610, R47 ;  /* 0x00007610ff2f7816 */ /* 0x000fc4000000002f */
[----:B------:R-:W-:Y:S01]  /*33a0*/  PRMT R44, RZ, 0x7610, R44 ;  /* 0x00007610ff2c7816 */ /* 0x000fe2000000002c */
[----:B--2---:R-:W-:Y:S04]  /*33b0*/  STL [R1+0xe0], R11 ;  /* 0x0000e00b01007387 */ /* 0x004fe80000100800 */
[----:B------:R0:W-:Y:S04]  /*33c0*/  STL [R1+0x78], R9 ;  /* 0x0000780901007387 */ /* 0x0001e80000100800 */
[----:B-1----:R-:W2:Y:S01]  /*33d0*/  LDL.LU R48, [R1+0x700] ;  /* 0x0007000001307983 */ /* 0x002ea20000300800 */
[----:B0-----:R-:W-:-:S03]  /*33e0*/  IMAD.MOV.U32 R9, RZ, RZ, R45 ;  /* 0x000000ffff097224 */ /* 0x001fc600078e002d */
[----:B------:R0:W-:Y:S02]  /*33f0*/  STL [R1+0x170], R45 ;  /* 0x0001702d01007387 */ /* 0x0001e40000100800 */
[----:B------:R-:W-:Y:S02]  /*3400*/  @!P3 LOP3.LUT R9, R9, R8, RZ, 0x3c, !PT ;  /* 0x000000080909b212 */ /* 0x000fe400078e3cff */
[----:B------:R1:W-:Y:S01]  /*3410*/  STL [R1+0x16c], R8 ;  /* 0x00016c0801007387 */ /* 0x0003e20000100800 */
[----:B0-----:R-:W-:Y:S02]  /*3420*/  IADD3 R45, P6, PT, R7, R0, RZ ;  /* 0x00000000072d7210 */ /* 0x001fe40007fde0ff */
[----:B-1----:R-:W-:-:S03]  /*3430*/  @!P3 LOP3.LUT R8, R9, R8, RZ, 0x3c, !PT ;  /* 0x000000080908b212 */ /* 0x002fc600078e3cff */
[----:B------:R-:W-:Y:S01]  /*3440*/  STL [R1+0x1b0], R45 ;  /* 0x0001b02d01007387 */ /* 0x000fe20000100800 */
[----:B------:R-:W-:-:S03]  /*3450*/  @!P3 LOP3.LUT R9, R9, R8, RZ, 0x3c, !PT ;  /* 0x000000080909b212 */ /* 0x000fc600078e3cff */
[----:B---3--:R0:W-:Y:S04]  /*3460*/  STL [R1+0xd4], R46 ;  /* 0x0000d42e01007387 */ /* 0x0081e80000100800 */
[----:B------:R1:W3:Y:S01]  /*3470*/  @!P3 LDG.E.U8 R47, desc[UR34][R8.64] ;  /* 0x00000022082fb981 */ /* 0x0002e2000c1e1100 */
[----:B0-----:R-:W-:Y:S01]  /*3480*/  LEA.HI.X.SX32 R46, R7, R2, 0x1, P6 ;  /* 0x00000002072e7211 */ /* 0x001fe200030f0eff */
[----:B-1----:R-:W-:-:S04]  /*3490*/  @!P2 IMAD.MOV.U32 R8, RZ, RZ, R45 ;  /* 0x000000ffff08a224 */ /* 0x002fc800078e002d */
[----:B------:R-:W-:-:S05]  /*34a0*/  @!P2 IMAD.MOV.U32 R9, RZ, RZ, R46 ;  /* 0x000000ffff09a224 */ /* 0x000fca00078e002e */
[----:B------:R0:W4:Y:S01]  /*34b0*/  @!P2 LDG.E.U8 R44, desc[UR34][R8.64] ;  /* 0x00000022082ca981 */ /* 0x000122000c1e1100 */
        /* <DEDUP_REMOVED lines=15> */
[----:B------:R0:W2:Y:S01]  /*35b0*/  @!P5 LDG.E.U8 R41, desc[UR34][R8.64] ;  /* 0x000000220829d981 */ /* 0x0000a2000c1e1100 */
[----:B------:R-:W-:-:S03]  /*35c0*/  PRMT R42, RZ, 0x7610, R42 ;  /* 0x00007610ff2a7816 */ /* 0x000fc6000000002a */
[----:B---3--:R1:W-:Y:S04]  /*35d0*/  STL [R1+0xd0], R47 ;  /* 0x0000d02f01007387 */ /* 0x0083e80000100800 */
[----:B-1----:R-:W3:Y:S04]  /*35e0*/  LDL.LU R47, [R1+0x6fc] ;  /* 0x0006fc00012f7983 */ /* 0x002ee80000300800 */
[----:B------:R1:W-:Y:S04]  /*35f0*/  STL [R1+0x1ac], R46 ;  /* 0x0001ac2e01007387 */ /* 0x0003e80000100800 */
[----:B-1----:R-:W3:Y:S04]  /*3600*/  LDL.LU R46, [R1+0x6f8] ;  /* 0x0006f800012e7983 */ /* 0x002ee80000300800 */
[----:B------:R-:W3:Y:S04]  /*3610*/  LDL.LU R45, [R1+0x6f4] ;  /* 0x0006f400012d7983 */ /* 0x000ee80000300800 */
[----:B----4-:R1:W-:Y:S04]  /*3620*/  STL [R1+0xd8], R44 ;  /* 0x0000d82c01007387 */ /* 0x0103e80000100800 */
[----:B-1----:R-:W4:Y:S04]  /*3630*/  LDL.LU R44, [R1+0x6f0] ;  /* 0x0006f000012c7983 */ /* 0x002f280000300800 */
        /* <DEDUP_REMOVED lines=29> */
[----:B------:R0:W2:Y:S01]  /*3810*/  @!P0 LDG.E.U8 R43, desc[UR34][R8.64] ;  /* 0x00000022082b8981 */ /* 0x0000a2000c1e1100 */
[----:B------:R-:W-:Y:S02]  /*3820*/  IMAD R10, R16, 0x42, RZ ;  /* 0x00000042100a7824 */ /* 0x000fe400078e02ff */
[----:B0-----:R-:W-:Y:S01]  /*3830*/  @!P3 IMAD.MOV.U32 R8, RZ, RZ, R41 ;  /* 0x000000ffff08b224 */ /* 0x001fe200078e0029 */
[----:B------:R-:W-:Y:S01]  /*3840*/  PRMT R39, RZ, 0x7610, R39 ;  /* 0x00007610ff277816 */ /* 0x000fe20000000027 */
[----:B---3--:R0:W-:Y:S02]  /*3850*/  STL [R1+0xbc], R42 ;  /* 0x0000bc2a01007387 */ /* 0x0081e40000100800 */
[----:B0-----:R-:W-:-:S05]  /*3860*/  LEA.HI.X.SX32 R42, R7, R2, 0x1, P6 ;  /* 0x00000002072a7211 */ /* 0x001fca00030f0eff */
[----:B------:R-:W-:-:S05]  /*3870*/  @!P3 IMAD.MOV.U32 R9, RZ, RZ, R42 ;  /* 0x000000ffff09b224 */ /* 0x000fca00078e002a */
[----:B------:R0:W3:Y:S01]  /*3880*/  @!P3 LDG.E.U8 R40, desc[UR34][R8.64] ;  /* 0x000000220828b981 */ /* 0x0000e2000c1e1100 */
[----:B------:R-:W-:-:S04]  /*3890*/  IADD3 R7, P6, PT, R10, R0, RZ ;  /* 0x000000000a077210 */ /* 0x000fc80007fde0ff */
[----:B------:R-:W-:Y:S01]  /*38a0*/  LEA.HI.X.SX32 R10, R10, R2, 0x1, P6 ;  /* 0x000000020a0a7211 */ /* 0x000fe200030f0eff */
[----:B0-----:R-:W-:Y:S02]  /*38b0*/  VIADD R8, R50, 0xffffff9d ;  /* 0xffffff9d32087836 */ /* 0x001fe40000000000 */
[----:B------:R-:W-:-:S03]  /*38c0*/  IMAD.MOV.U32 R9, RZ, RZ, R7 ;  /* 0x000000ffff097224 */ /* 0x000fc600078e0007 */
[----:B------:R-:W-:Y:S01]  /*38d0*/  ISETP.GE.U32.AND P3, PT, R8, 0x7fffff1e, PT ;  /* 0x7fffff1e0800780c */ /* 0x000fe20003f66070 */
[----:B------:R-:W-:-:S05]  /*38e0*/  IMAD.MOV.U32 R8, RZ, RZ, R10 ;  /* 0x000000ffff087224 */ /* 0x000fca00078e000a */
[----:B------:R-:W-:-:S04]  /*38f0*/  @!P2 LOP3.LUT R9, R9, R8, RZ, 0x3c, !PT ;  /* 0x000000080909a212 */ /* 0x000fc800078e3cff */
[----:B------:R-:W-:-:S04]  /*3900*/  @!P2 LOP3.LUT R8, R9, R8, RZ, 0x3c, !PT ;  /* 0x000000080908a212 */ /* 0x000fc800078e3cff */
[----:B------:R-:W-:-:S05]  /*3910*/  @!P2 LOP3.LUT R9, R9, R8, RZ, 0x3c, !PT ;  /* 0x000000080909a212 */ /* 0x000fca00078e3cff */
[----:B------:R0:W4:Y:S01]  /*3920*/  @!P2 LDG.E.U8 R39, desc[UR34][R8.64] ;  /* 0x000000220827a981 */ /* 0x000122000c1e1100 */
[----:B------:R-:W-:-:S03]  /*3930*/  VIADD R11, R50, 0xffffffad ;  /* 0xffffffad320b7836 */ /* 0x000fc60000000000 */
[----:B--2---:R1:W-:Y:S02]  /*3940*/  STL [R1+0xc4], R43 ;  /* 0x0000c42b01007387 */ /* 0x0043e40000100800 */
[----:B------:R-:W-:Y:S01]  /*3950*/  ISETP.GE.U32.AND P4, PT, R11, 0x7fffff2e, PT ;  /* 0x7fffff2e0b00780c */ /* 0x000fe20003f86070 */
[----:B------:R-:W-:Y:S01]  /*3960*/  VIADD R11, R50, 0xffffffa5 ;  /* 0xffffffa5320b7836 */ /* 0x000fe20000000000 */
[----:B-1----:R-:W2:Y:S04]  /*3970*/  LDL.LU R43, [R1+0x6ec] ;  /* 0x0006ec00012b7983 */ /* 0x002ea80000300800 */
[----:B------:R1:W-:Y:S01]  /*3980*/  STL [R1+0x43c], R42 ;  /* 0x00043c2a01007387 */ /* 0x0003e20000100800 */
[----:B------:R-:W-:-:S03]  /*3990*/  ISETP.GE.U32.AND P0, PT, R11, 0x7fffff26, PT ;  /* 0x7fffff260b00780c */ /* 0x000fc60003f06070 */
[----:B-1----:R-:W2:Y:S04]  /*39a0*/  LDL.LU R42, [R1+0x6e8] ;  /* 0x0006e800012a7983 */ /* 0x002ea80000300800 */
[----:B------:R-:W2:Y:S01]  /*39b0*/  LDL.LU R41, [R1+0x6e4] ;  /* 0x0006e40001297983 */ /* 0x000ea20000300800 */
        /* <DEDUP_REMOVED lines=8> */
[----:B------:R0:W-:Y:S04]  /*3a40*/  STL [R1+0x46c], R10 ;  /* 0x00046c0a01007387 */ /* 0x0001e80000100800 */
[-C--:B------:R-:W-:Y:S01]  /*3a50*/  @!P5 LOP3.LUT R9, R9, R8.reuse, RZ, 0x3c, !PT ;  /* 0x000000080909d212 */ /* 0x080fe200078e3cff */
[----:B------:R-:W-:Y:S04]  /*3a60*/  STL [R1+0x4a0], R11 ;  /* 0x0004a00b01007387 */ /* 0x000fe80000100800 */
[----:B------:R1:W-:Y:S01]  /*3a70*/  STL [R1+0x49c], R8 ;  /* 0x00049c0801007387 */ /* 0x0003e20000100800 */
[----:B0-----:R-:W-:Y:S01]  /*3a80*/  VIADD R10, R50, 0xffffff95 ;  /* 0xffffff95320a7836 */ /* 0x001fe20000000000 */
[----:B-1----:R-:W-:-:S04]  /*3a90*/  @!P5 LOP3.LUT R8, R9, R8, RZ, 0x3c, !PT ;  /* 0x000000080908d212 */ /* 0x002fc800078e3cff */
[----:B------:R-:W-:Y:S02]  /*3aa0*/  @!P5 LOP3.LUT R9, R9, R8, RZ, 0x3c, !PT ;  /* 0x000000080909d212 */ /* 0x000fe400078e3cff */
[----:B------:R-:W-:Y:S01]  /*3ab0*/  ISETP.GE.U32.AND P2, PT, R10, 0x7fffff16, PT ;  /* 0x7fffff160a00780c */ /* 0x000fe20003f46070 */
[----:B------:R-:W-:Y:S02]  /*3ac0*/  IMAD R10, R16, 0x52, RZ ;  /* 0x00000052100a7824 */ /* 0x000fe400078e02ff */
[----:B------:R0:W2:Y:S04]  /*3ad0*/  @!P5 LDG.E.U8 R38, desc[UR34][R8.64] ;  /* 0x000000220826d981 */ /* 0x0000a8000c1e1100 */
[----:B----4-:R1:W-:Y:S02]  /*3ae0*/  STL [R1+0xb0], R39 ;  /* 0x0000b02701007387 */ /* 0x0103e40000100800 */
[----:B-1----:R-:W-:-:S04]  /*3af0*/  IADD3 R39, P6, PT, R10, R0, RZ ;  /* 0x000000000a277210 */ /* 0x002fc80007fde0ff */
[----:B0-----:R-:W-:Y:S01]  /*3b00*/  LEA.HI.X.SX32 R9, R10, R2, 0x1, P6 ;  /* 0x000000020a097211 */ /* 0x001fe200030f0eff */
[----:B------:R-:W-:-:S05]  /*3b10*/  @!P4 IMAD.MOV.U32 R8, RZ, RZ, R39 ;  /* 0x000000ffff08c224 */ /* 0x000fca00078e0027 */
[----:B------:R0:W4:Y:S01]  /*3b20*/  @!P4 LDG.E.U8 R51, desc[UR34][R8.64] ;  /* 0x000000220833c981 */ /* 0x000122000c1e1100 */
[----:B------:R-:W-:-:S03]  /*3b30*/  IMAD R7, R16, 0x5a, RZ ;  /* 0x0000005a10077824 */ /* 0x000fc600078e02ff */
[----:B------:R-:W-:Y:S01]  /*3b40*/  STL [R1+0x4d0], R39 ;  /* 0x0004d02701007387 */ /* 0x000fe20000100800 */
[----:B------:R-:W-:Y:S01]  /*3b50*/  VIADD R11, R50, 0xffffff8d ;  /* 0xffffff8d320b7836 */ /* 0x000fe20000000000 */
[----:B------:R-:W-:Y:S01]  /*3b60*/  PRMT R52, RZ, 0x7610, R52 ;  /* 0x00007610ff347816 */ /* 0x000fe20000000034 */
[----:B------:R-:W-:-:S03]  /*3b70*/  IMAD R10, R16, 0x62, RZ ;  /* 0x00000062100a7824 */ /* 0x000fc600078e02ff */
[----:B------:R-:W-:Y:S01]  /*3b80*/  ISETP.GE.U32.AND P5, PT, R11, 0x7fffff0e, PT ;  /* 0x7fffff0e0b00780c */ /* 0x000fe20003fa6070 */
[----:B------:R-:W-:-:S05]  /*3b90*/  VIADD R11, R50, 0xffffff85 ;  /* 0xffffff85320b7836 */ /* 0x000fca0000000000 */
[----:B------:R-:W-:Y:S02]  /*3ba0*/  ISETP.GE.U32.AND P4, PT, R11, 0x7fffff06, PT ;  /* 0x7fffff060b00780c */ /* 0x000fe40003f86070 */
[----:B------:R-:W-:Y:S01]  /*3bb0*/  PRMT R11, RZ, 0x7610, R11 ;  /* 0x00007610ff0b7816 */ /* 0x000fe2000000000b */
[----:B--2---:R1:W-:Y:S02]  /*3bc0*/  STL [R1+0xb8], R38 ;  /* 0x0000b82601007387 */ /* 0x0043e40000100800 */
[----:B-1----:R-:W-:-:S04]  /*3bd0*/  IADD3 R38, P6, PT, R7, R0, RZ ;  /* 0x0000000007267210 */ /* 0x002fc80007fde0ff */
[----:B------:R-:W-:Y:S01]  /*3be0*/  LEA.HI.X.SX32 R7, R7, R2, 0x1, P6 ;  /* 0x0000000207077211 */ /* 0x000fe200030f0eff */
[----:B------:R1:W-:Y:S01]  /*3bf0*/  STL [R1+0x4cc], R9 ;  /* 0x0004cc0901007387 */ /* 0x0003e20000100800 */
[----:B0-----:R-:W-:-:S03]  /*3c00*/  @!P0 IMAD.MOV.U32 R8, RZ, RZ, R38 ;  /* 0x000000ffff088224 */ /* 0x001fc600078e0026 */
[----:B------:R-:W-:Y:S04]  /*3c10*/  STL [R1+0x500], R38 ;  /* 0x0005002601007387 */ /* 0x000fe80000100800 */
[----:B------:R-:W2:Y:S01]  /*3c20*/  LDL.LU R39, [R1+0x6dc] ;  /* 0x0006dc0001277983 */ /* 0x000ea20000300800 */
[----:B-1----:R-:W-:-:S03]  /*3c30*/  @!P0 IMAD.MOV.U32 R9, RZ, RZ, R7 ;  /* 0x000000ffff098224 */ /* 0x002fc600078e0007 */
[----:B------:R0:W-:Y:S04]  /*3c40*/  STL [R1+0x4fc], R7 ;  /* 0x0004fc0701007387 */ /* 0x0001e80000100800 */
[----:B------:R1:W2:Y:S04]  /*3c50*/  @!P0 LDG.E.U8 R52, desc[UR34][R8.64] ;  /* 0x0000002208348981 */ /* 0x0002a8000c1e1100 */
[----:B----4-:R4:W-:Y:S01]  /*3c60*/  STL [R1+0xa8], R51 ;  /* 0x0000a83301007387 */ /* 0x0109e20000100800 */
[----:B0-----:R-:W-:-:S03]  /*3c70*/  IMAD R7, R16, 0x6a, RZ ;  /* 0x0000006a10077824 */ /* 0x001fc600078e02ff */
[----:B------:R-:W3:Y:S01]  /*3c80*/  LDL.LU R38, [R1+0x6d8] ;  /* 0x0006d80001267983 */ /* 0x000ee20000300800 */
[----:B-1----:R-:W-:Y:S01]  /*3c90*/  VIADD R8, R50, 0xfffffffc ;  /* 0xfffffffc32087836 */ /* 0x002fe20000000000 */
[----:B----4-:R-:W-:-:S04]  /*3ca0*/  IADD3 R51, P6, PT, R10, R0, RZ ;  /* 0x000000000a337210 */ /* 0x010fc80007fde0ff */
[----:B------:R-:W-:Y:S02]  /*3cb0*/  ISETP.GE.U32.AND P0, PT, R8, 0x7fffff7d, PT ;  /* 0x7fffff7d0800780c */ /* 0x000fe40003f06070 */
[----:B------:R-:W-:Y:S01]  /*3cc0*/  LEA.HI.X.SX32 R9, R10, R2, 0x1, P6 ;  /* 0x000000020a097211 */ /* 0x000fe200030f0eff */
[----:B------:R-:W-:-:S05]  /*3cd0*/  @!P3 IMAD.MOV.U32 R8, RZ, RZ, R51 ;  /* 0x000000ffff08b224 */ /* 0x000fca00078e0033 */
[----:B------:R0:W4:Y:S01]  /*3ce0*/  @!P3 LDG.E.U8 R11, desc[UR34][R8.64] ;  /* 0x00000022080bb981 */ /* 0x000122000c1e1100 */
[----:B------:R-:W-:-:S03]  /*3cf0*/  VIADD R10, R50, 0xfffffff4 ;  /* 0xfffffff4320a7836 */ /* 0x000fc60000000000 */
[----:B------:R-:W-:Y:S02]  /*3d00*/  STL [R1+0x530], R51 ;  /* 0x0005303301007387 */ /* 0x000fe40000100800 */
[----:B------:R-:W-:Y:S02]  /*3d10*/  ISETP.GE.U32.AND P3, PT, R10, 0x7fffff75, PT ;  /* 0x7fffff750a00780c */ /* 0x000fe40003f66070 */
[----:B------:R-:W-:Y:S01]  /*3d20*/  STL [R1+0x52c], R9 ;  /* 0x00052c0901007387 */ /* 0x000fe20000100800 */
[----:B------:R-:W-:Y:S01]  /*3d30*/  IMAD R10, R16, 0x72, RZ ;  /* 0x00000072100a7824 */ /* 0x000fe200078e02ff */
[----:B------:R-:W-:Y:S02]  /*3d40*/  PRMT R68, RZ, 0x7610, R68 ;  /* 0x00007610ff447816 */ /* 0x000fe40000000044 */
[----:B--2---:R1:W-:Y:S02]  /*3d50*/  STL [R1+0xa4], R52 ;  /* 0x0000a43401007387 */ /* 0x0043e40000100800 */
[----:B-1----:R-:W-:-:S04]  /*3d60*/  IADD3 R52, P6, PT, R7, R0, RZ ;  /* 0x0000000007347210 */ /* 0x002fc80007fde0ff */
[----:B0-----:R-:W-:Y:S01]  /*3d70*/  LEA.HI.X.SX32 R9, R7, R2, 0x1, P6 ;  /* 0x0000000207097211 */ /* 0x001fe200030f0eff */
[----:B------:R-:W-:Y:S01]  /*3d80*/  @!P2 IMAD.MOV.U32 R8, RZ, RZ, R52 ;  /* 0x000000ffff08a224 */ /* 0x000fe200078e0034 */
[C---:B------:R-:W-:Y:S01]  /*3d90*/  IADD3 R51, P6, PT, R10.reuse, R0, RZ ;  /* 0x000000000a337210 */ /* 0x040fe20007fde0ff */
[----:B------:R-:W-:Y:S04]  /*3da0*/  STL [R1+0x560], R52 ;  /* 0x0005603401007387 */ /* 0x000fe80000100800 */
[----:B------:R0:W2:Y:S04]  /*3db0*/  @!P2 LDG.E.U8 R56, desc[UR34][R8.64] ;  /* 0x000000220838a981 */ /* 0x0000a8000c1e1100 */
[----:B----4-:R-:W-:Y:S04]  /*3dc0*/  STL [R1+0xa0], R11 ;  /* 0x0000a00b01007387 */ /* 0x010fe80000100800 */
[----:B------:R1:W-:Y:S01]  /*3dd0*/  STL [R1+0x55c], R9 ;  /* 0x00055c0901007387 */ /* 0x0003e20000100800 */
[----:B0-----:R-:W-:Y:S01]  /*3de0*/  LEA.HI.X.SX32 R8, R10, R2, 0x1, P6 ;  /* 0x000000020a087211 */ /* 0x001fe200030f0eff */
[----:B------:R-:W-:-:S02]  /*3df0*/  IMAD R7, R16, 0x7a, RZ ;  /* 0x0000007a10077824 */ /* 0x000fc400078e02ff */
[----:B-1----:R-:W-:Y:S01]  /*3e00*/  IMAD.MOV.U32 R9, RZ, RZ, R51 ;  /* 0x000000ffff097224 */ /* 0x002fe200078e0033 */
[----:B------:R0:W-:Y:S04]  /*3e10*/  STL [R1+0x590], R51 ;  /* 0x0005903301007387 */ /* 0x0001e80000100800 */
[----:B------:R-:W-:Y:S01]  /*3e20*/  @!P5 LOP3.LUT R9, R9, R8, RZ, 0x3c, !PT ;  /* 0x000000080909d212 */ /* 0x000fe200078e3cff */
[----:B------:R1:W-:Y:S01]  /*3e30*/  STL [R1+0x58c], R8 ;  /* 0x00058c0801007387 */ /* 0x0003e20000100800 */
[----:B0-----:R-:W-:Y:S02]  /*3e40*/  IADD3 R51, P6, PT, R7, R0, RZ ;  /* 0x0000000007337210 */ /* 0x001fe40007fde0ff */
[----:B-1----:R-:W-:Y:S02]  /*3e50*/  @!P5 LOP3.LUT R8, R9, R8, RZ, 0x3c, !PT ;  /* 0x000000080908d212 */ /* 0x002fe400078e3cff */
[----:B------:R-:W-:-:S02]  /*3e60*/  LEA.HI.X.SX32 R52, R7, R2, 0x1, P6 ;  /* 0x0000000207347211 */ /* 0x000fc400030f0eff */
[----:B------:R-:W-:Y:S01]  /*3e70*/  @!P5 LOP3.LUT R9, R9, R8, RZ, 0x3c, !PT ;  /* 0x000000080909d212 */ /* 0x000fe200078e3cff */
[----:B------:R-:W-:Y:S02]  /*3e80*/  VIADD R11, R50, 0xffffffec ;  /* 0xffffffec320b7836 */ /* 0x000fe40000000000 */
[----:B------:R-:W-:Y:S02]  /*3e90*/  IMAD R10, R16, 0x3, RZ ;  /* 0x00000003100a7824 */ /* 0x000fe400078e02ff */
[----:B------:R0:W4:Y:S01]  /*3ea0*/  @!P5 LDG.E.U8 R54, desc[UR34][R8.64] ;  /* 0x000000220836d981 */ /* 0x000122000c1e1100 */
[----:B------:R-:W-:Y:S01]  /*3eb0*/  ISETP.GE.U32.AND P2, PT, R11, 0x7fffff6d, PT ;  /* 0x7fffff6d0b00780c */ /* 0x000fe20003f46070 */
[----:B------:R-:W-:Y:S01]  /*3ec0*/  VIADD R11, R50, 0xffffffe4 ;  /* 0xffffffe4320b7836 */ /* 0x000fe20000000000 */
[----:B------:R-:W-:Y:S01]  /*3ed0*/  IADD3 R7, P6, PT, R10, R0, RZ ;  /* 0x000000000a077210 */ /* 0x000fe20007fde0ff */
[----:B0-----:R-:W-:Y:S02]  /*3ee0*/  @!P4 IMAD.MOV.U32 R8, RZ, RZ, R51 ;  /* 0x000000ffff08c224 */ /* 0x001fe400078e0033 */
[----:B------:R-:W-:Y:S01]  /*3ef0*/  @!P4 IMAD.MOV.U32 R9, RZ, RZ, R52 ;  /* 0x000000ffff09c224 */ /* 0x000fe200078e0034 */
[----:B------:R-:W-:-:S04]  /*3f00*/  ISETP.GE.U32.AND P5, PT, R11, 0x7fffff65, PT ;  /* 0x7fffff650b00780c */ /* 0x000fc80003fa6070 */
[----:B------:R0:W2:Y:S01]  /*3f10*/  @!P4 LDG.E.U8 R12, desc[UR34][R8.64] ;  /* 0x00000022080cc981 */ /* 0x0000a2000c1e1100 */
[----:B------:R-:W-:-:S05]  /*3f20*/  VIADD R11, R50, 0xffffffdc ;  /* 0xffffffdc320b7836 */ /* 0x000fca0000000000 */
[----:B------:R-:W-:Y:S02]  /*3f30*/  ISETP.GE.U32.AND P4, PT, R11, 0x7fffff5d, PT ;  /* 0x7fffff5d0b00780c */ /* 0x000fe40003f86070 */
[----:B0-----:R-:W-:Y:S01]  /*3f40*/  LEA.HI.X.SX32 R8, R10, R2, 0x1, P6 ;  /* 0x000000020a087211 */ /* 0x001fe200030f0eff */
[----:B------:R-:W-:-:S04]  /*3f50*/  @!P0 IMAD.MOV.U32 R10, RZ, RZ, R7 ;  /* 0x000000ffff0a8224 */ /* 0x000fc800078e0007 */
[----:B------:R-:W-:-:S05]  /*3f60*/  @!P0 IMAD.MOV.U32 R11, RZ, RZ, R8 ;  /* 0x000000ffff0b8224 */ /* 0x000fca00078e0008 */
[----:B------:R0:W3:Y:S01]  /*3f70*/  @!P0 LDG.E.U8 R14, desc[UR34][R10.64] ;  /* 0x000000220a0e8981 */ /* 0x0000e2000c1e1100 */
[----:B------:R-:W-:-:S03]  /*3f80*/  IMAD R9, R16, 0xb, RZ ;  /* 0x0000000b10097824 */ /* 0x000fc600078e02ff */
[----:B------:R-:W-:Y:S04]  /*3f90*/  STL [R1+0x5c0], R51 ;  /* 0x0005c03301007387 */ /* 0x000fe80000100800 */
[----:B------:R1:W-:Y:S02]  /*3fa0*/  STL [R1+0x5bc], R52 ;  /* 0x0005bc3401007387 */ /* 0x0003e40000100800 */
[----:B-1----:R-:W-:-:S04]  /*3fb0*/  IADD3 R52, P6, PT, R9, R0, RZ ;  /* 0x0000000009347210 */ /* 0x002fc80007fde0ff */
[----:B0-----:R-:W-:Y:S01]  /*3fc0*/  LEA.HI.X.SX32 R11, R9, R2, 0x1, P6 ;  /* 0x00000002090b7211 */ /* 0x001fe200030f0eff */
[----:B------:R-:W-:-:S05]  /*3fd0*/  @!P3 IMAD.MOV.U32 R10, RZ, RZ, R52 ;  /* 0x000000ffff0ab224 */ /* 0x000fca00078e0034 */
[----:B------:R0:W4:Y:S01]  /*3fe0*/  @!P3 LDG.E.U8 R68, desc[UR34][R10.64] ;  /* 0x000000220a44b981 */ /* 0x000122000c1e1100 */
[----:B------:R-:W-:-:S03]  /*3ff0*/  IMAD R9, R16, 0x1b, RZ ;  /* 0x0000001b10097824 */ /* 0x000fc600078e02ff */
[----:B--2---:R1:W-:Y:S02]  /*4000*/  STL [R1+0x9c], R12 ;  /* 0x00009c0c01007387 */ /* 0x0043e40000100800 */
[----:B-1----:R-:W-:-:S05]  /*4010*/  VIADD R12, R50, 0xffffffd4 ;  /* 0xffffffd4320c7836 */ /* 0x002fca0000000000 */
[----:B------:R-:W-:Y:S01]  /*4020*/  ISETP.GE.U32.AND P0, PT, R12, 0x7fffff55, PT ;  /* 0x7fffff550c00780c */ /* 0x000fe20003f06070 */
[----:B------:R-:W-:Y:S01]  /*4030*/  IMAD R12, R16, 0x13, RZ ;  /* 0x00000013100c7824 */ /* 0x000fe200078e02ff */
[----:B------:R-:W-:Y:S04]  /*4040*/  STL [R1+0x670], R7 ;  /* 0x0006700701007387 */ /* 0x000fe80000100800 */
[C---:B------:R-:W-:Y:S01]  /*4050*/  IADD3 R51, P6, PT, R12.reuse, R0, RZ ;  /* 0x000000000c337210 */ /* 0x040fe20007fde0ff */
[----:B------:R-:W-:Y:S04]  /*4060*/  STL [R1+0x66c], R8 ;  /* 0x00066c0801007387 */ /* 0x000fe80000100800 */
[----:B------:R1:W-:Y:S01]  /*4070*/  STL [R1+0xcc], R52 ;  /* 0x0000cc3401007387 */ /* 0x0003e20000100800 */
[----:B0-----:R-:W-:-:S03]  /*4080*/  LEA.HI.X.SX32 R10, R12, R2, 0x1, P6 ;  /* 0x000000020c0a7211 */ /* 0x001fc600030f0eff */
[----:B---3--:R-:W-:Y:S04]  /*4090*/  STL [R1+0x98], R14 ;  /* 0x0000980e01007387 */ /* 0x008fe80000100800 */
[----:B------:R0:W-:Y:S04]  /*40a0*/  STL [R1+0xac], R11 ;  /* 0x0000ac0b01007387 */ /* 0x0001e80000100800 */
[----:B-1----:R-:W2:Y:S01]  /*40b0*/  LDL.LU R52, [R1+0x6d4] ;  /* 0x0006d40001347983 */ /* 0x002ea20000300800 */
[----:B0-----:R-:W-:-:S03]  /*40c0*/  IMAD.MOV.U32 R11, RZ, RZ, R51 ;  /* 0x000000ffff0b7224 */ /* 0x001fc600078e0033 */
[----:B------:R0:W-:Y:S02]  /*40d0*/  STL [R1+0x178], R51 ;  /* 0x0001783301007387 */ /* 0x0001e40000100800 */
[----:B------:R-:W-:Y:S02]  /*40e0*/  @!P2 LOP3.LUT R11, R11, R10, RZ, 0x3c, !PT ;  /* 0x0000000a0b0ba212 */ /* 0x000fe400078e3cff */
[----:B------:R1:W-:Y:S01]  /*40f0*/  STL [R1+0x174], R10 ;  /* 0x0001740a01007387 */ /* 0x0003e20000100800 */
[----:B0-----:R-:W-:Y:S02]  /*4100*/  IADD3 R51, P6, PT, R9, R0, RZ ;  /* 0x0000000009337210 */ /* 0x001fe40007fde0ff */
[----:B-1----:R-:W-:-:S04]  /*4110*/  @!P2 LOP3.LUT R10, R11, R10, RZ, 0x3c, !PT ;  /* 0x0000000a0b0aa212 */ /* 0x002fc800078e3cff */
[----:B------:R-:W-:Y:S01]  /*4120*/  @!P2 LOP3.LUT R11, R11, R10, RZ, 0x3c, !PT ;  /* 0x0000000a0b0ba212 */ /* 0x000fe200078e3cff */
[----:B------:R-:W-:Y:S04]  /*4130*/  STL [R1+0x1b8], R51 ;  /* 0x0001b83301007387 */ /* 0x000fe80000100800 */
[----:B----4-:R0:W-:Y:S04]  /*4140*/  STL [R1+0x8c], R68 ;  /* 0x00008c4401007387 */ /* 0x0101e80000100800 */
[----:B------:R1:W3:Y:S01]  /*4150*/  @!P2 LDG.E.U8 R37, desc[UR34][R10.64] ;  /* 0x000000220a25a981 */ /* 0x0002e2000c1e1100 */
[----:B0-----:R-:W-:Y:S01]  /*4160*/  LEA.HI.X.SX32 R68, R9, R2, 0x1, P6 ;  /* 0x0000000209447211 */ /* 0x001fe200030f0eff */
[----:B-1----:R-:W-:-:S04]  /*4170*/  @!P5 IMAD.MOV.U32 R10, RZ, RZ, R51 ;  /* 0x000000ffff0ad224 */ /* 0x002fc800078e0033 */
[----:B------:R-:W-:-:S05]  /*4180*/  @!P5 IMAD.MOV.U32 R11, RZ, RZ, R68 ;  /* 0x000000ffff0bd224 */ /* 0x000fca00078e0044 */
[----:B------:R0:W4:Y:S01]  /*4190*/  @!P5 LDG.E.U8 R36, desc[UR34][R10.64] ;  /* 0x000000220a24d981 */ /* 0x000122000c1e1100 */
[----:B------:R-:W-:Y:S02]  /*41a0*/  IMAD R12, R16, 0x23, RZ ;  /* 0x00000023100c7824 */ /* 0x000fe400078e02ff */
[----:B------:R-:W-:Y:S01]  /*41b0*/  VIADD R14, R50, 0xffffffcc ;  /* 0xffffffcc320e7836 */ /* 0x000fe20000000000 */
[----:B------:R-:W-:Y:S01]  /*41c0*/  STL [R1+0x1b4], R68 ;  /* 0x0001b44401007387 */ /* 0x000fe20000100800 */
[----:B------:R-:W-:-:S03]  /*41d0*/  IMAD R9, R16, 0x2b, RZ ;  /* 0x0000002b10097824 */ /* 0x000fc600078e02ff */
[----:B------:R-:W-:Y:S01]  /*41e0*/  ISETP.GE.U32.AND P3, PT, R14, 0x7fffff4d, PT ;  /* 0x7fffff4d0e00780c */ /* 0x000fe20003f66070 */
[C---:B------:R-:W-:Y:S02]  /*41f0*/  VIADD R14, R50.reuse, 0xffffffc4 ;  /* 0xffffffc4320e7836 */ /* 0x040fe40000000000 */
[----:B0-----:R-:W-:-:S03]  /*4200*/  VIADD R10, R50, 0xffffffbc ;  /* 0xffffffbc320a7836 */ /* 0x001fc60000000000 */
[----:B------:R-:W-:Y:S02]  /*4210*/  ISETP.GE.U32.AND P2, PT, R14, 0x7fffff45, PT ;  /* 0x7fffff450e00780c */ /* 0x000fe40003f46070 */
[----:B------:R-:W-:Y:S02]  /*4220*/  PRMT R14, RZ, 0x7610, R14 ;  /* 0x00007610ff0e7816 */ /* 0x000fe4000000000e */
[----:B------:R-:W-:Y:S01]  /*4230*/  ISETP.GE.U32.AND P5, PT, R10, 0x7fffff3d, PT ;  /* 0x7fffff3d0a00780c */ /* 0x000fe20003fa6070 */
[----:B---3--:R0:W-:Y:S02]  /*4240*/  STL [R1+0x88], R37 ;  /* 0x0000882501007387 */ /* 0x0081e40000100800 */
[----:B0-----:R-:W-:-:S04]  /*4250*/  IADD3 R37, P6, PT, R12, R0, RZ ;  /* 0x000000000c257210 */ /* 0x001fc80007fde0ff */
[----:B------:R-:W-:Y:S01]  /*4260*/  LEA.HI.X.SX32 R51, R12, R2, 0x1, P6 ;  /* 0x000000020c337211 */ /* 0x000fe200030f0eff */
[----:B------:R-:W-:Y:S01]  /*4270*/  STL [R1+0x214], R37 ;  /* 0x0002142501007387 */ /* 0x000fe20000100800 */
[----:B------:R-:W-:-:S03]  /*4280*/  @!P4 IMAD.MOV.U32 R10, RZ, RZ, R37 ;  /* 0x000000ffff0ac224 */ /* 0x000fc600078e0025 */
[----:B------:R-:W-:Y:S01]  /*4290*/  STL [R1+0x210], R51 ;  /* 0x0002103301007387 */ /* 0x000fe20000100800 */
[----:B------:R-:W-:-:S03]  /*42a0*/  @!P4 IMAD.MOV.U32 R11, RZ, RZ, R51 ;  /* 0x000000ffff0bc224 */ /* 0x000fc600078e0033 */
[----:B----4-:R0:W-:Y:S04]  /*42b0*/  STL [R1+0x90], R36 ;  /* 0x0000902401007387 */ /* 0x0101e80000100800 */
[----:B------:R1:W3:Y:S01]  /*42c0*/  @!P4 LDG.E.U8 R14, desc[UR34][R10.64] ;  /* 0x000000220a0ec981 */ /* 0x0002e2000c1e1100 */
[----:B0-----:R-:W-:-:S04]  /*42d0*/  IADD3 R36, P6, PT, R9, R0, RZ ;  /* 0x0000000009247210 */ /* 0x001fc80007fde0ff */
[----:B------:R-:W-:Y:S01]  /*42e0*/  LEA.HI.X.SX32 R51, R9, R2, 0x1, P6 ;  /* 0x0000000209337211 */ /* 0x000fe200030f0eff */
[----:B-1----:R-:W-:-:S04]  /*42f0*/  @!P0 IMAD.MOV.U32 R10, RZ, RZ, R36 ;  /* 0x000000ffff0a8224 */ /* 0x002fc800078e0024 */
[----:B------:R-:W-:-:S05]  /*4300*/  @!P0 IMAD.MOV.U32 R11, RZ, RZ, R51 ;  /* 0x000000ffff0b8224 */ /* 0x000fca00078e0033 */
[----:B------:R0:W4:Y:S01]  /*4310*/  @!P0 LDG.E.U8 R35, desc[UR34][R10.64] ;  /* 0x000000220a238981 */ /* 0x000122000c1e1100 */
[----:B------:R-:W-:-:S05]  /*4320*/  VIADD R12, R50, 0xffffffb4 ;  /* 0xffffffb4320c7836 */ /* 0x000fca0000000000 */
[----:B------:R-:W-:Y:S01]  /*4330*/  ISETP.GE.U32.AND P4, PT, R12, 0x7fffff35, PT ;  /* 0x7fffff350c00780c */ /* 0x000fe20003f86070 */
[----:B------:R-:W-:Y:S01]  /*4340*/  IMAD R12, R16, 0x33, RZ ;  /* 0x00000033100c7824 */ /* 0x000fe200078e02ff */
[----:B------:R-:W-:Y:S04]  /*4350*/  STL [R1+0x3e8], R36 ;  /* 0x0003e82401007387 */ /* 0x000fe80000100800 */
[----:B------:R-:W-:Y:S01]  /*4360*/  IADD3 R37, P6, PT, R12, R0, RZ ;  /* 0x000000000c257210 */ /* 0x000fe20007fde0ff */
[----:B------:R-:W-:-:S04]  /*4370*/  IMAD R9, R16, 0x3b, RZ ;  /* 0x0000003b10097824 */ /* 0x000fc800078e02ff */
[----:B0-----:R-:W-:Y:S01]  /*4380*/  @!P3 IMAD.MOV.U32 R10, RZ, RZ, R37 ;  /* 0x000000ffff0ab224 */ /* 0x001fe200078e0025 */
[----:B---3--:R-:W-:Y:S04]  /*4390*/  STL [R1+0x84], R14 ;  /* 0x0000840e01007387 */ /* 0x008fe80000100800 */
[----:B------:R0:W-:Y:S04]  /*43a0*/  STL [R1+0x3e4], R51 ;  /* 0x0003e43301007387 */ /* 0x0001e80000100800 */
[----:B------:R-:W-:Y:S01]  /*43b0*/  STL [R1+0x418], R37 ;  /* 0x0004182501007387 */ /* 0x000fe20000100800 */
[----:B0-----:R-:W-:-:S05]  /*43c0*/  LEA.HI.X.SX32 R51, R12, R2, 0x1, P6 ;  /* 0x000000020c337211 */ /* 0x001fca00030f0eff */
[----:B------:R-:W-:Y:S01]  /*43d0*/  @!P3 IMAD.MOV.U32 R11, RZ, RZ, R51 ;  /* 0x000000ffff0bb224 */ /* 0x000fe200078e0033 */
[----:B----4-:R0:W-:Y:S04]  /*43e0*/  STL [R1+0x74], R35 ;  /* 0x0000742301007387 */ /* 0x0101e80000100800 */
[----:B------:R1:W3:Y:S01]  /*43f0*/  @!P3 LDG.E.U8 R34, desc[UR34][R10.64] ;  /* 0x000000220a22b981 */ /* 0x0002e2000c1e1100 */
[----:B0-----:R-:W-:-:S04]  /*4400*/  IADD3 R35, P6, PT, R9, R0, RZ ;  /* 0x0000000009237210 */ /* 0x001fc80007fde0ff */
[----:B------:R-:W-:Y:S01]  /*4410*/  LEA.HI.X.SX32 R36, R9, R2, 0x1, P6 ;  /* 0x0000000209247211 */ /* 0x000fe200030f0eff */
[----:B-1----:R-:W-:-:S04]  /*4420*/  @!P2 IMAD.MOV.U32 R10, RZ, RZ, R35 ;  /* 0x000000ffff0aa224 */ /* 0x002fc800078e0023 */
[----:B------:R-:W-:-:S05]  /*4430*/  @!P2 IMAD.MOV.U32 R11, RZ, RZ, R36 ;  /* 0x000000ffff0ba224 */ /* 0x000fca00078e0024 */
[----:B------:R0:W4:Y:S01]  /*4440*/  @!P2 LDG.E.U8 R33, desc[UR34][R10.64] ;  /* 0x000000220a21a981 */ /* 0x000122000c1e1100 */
[----:B------:R-:W-:-:S03]  /*4450*/  IMAD R12, R16, 0x43, RZ ;  /* 0x00000043100c7824 */ /* 0x000fc600078e02ff */
[----:B------:R-:W-:Y:S01]  /*4460*/  STL [R1+0x414], R51 ;  /* 0x0004143301007387 */ /* 0x000fe20000100800 */
[----:B------:R-:W-:-:S03]  /*4470*/  VIADD R14, R50, 0xffffffac ;  /* 0xffffffac320e7836 */ /* 0x000fc60000000000 */
[----:B------:R-:W-:Y:S04]  /*4480*/  STL [R1+0x448], R35 ;  /* 0x0004482301007387 */ /* 0x000fe80000100800 */
[----:B------:R-:W-:Y:S01]  /*4490*/  STL [R1+0x444], R36 ;  /* 0x0004442401007387 */ /* 0x000fe20000100800 */
[----:B------:R-:W-:Y:S01]  /*44a0*/  ISETP.GE.U32.AND P0, PT, R14, 0x7fffff2d, PT ;  /* 0x7fffff2d0e00780c */ /* 0x000fe20003f06070 */
[C---:B------:R-:W-:Y:S02]  /*44b0*/  VIADD R14, R50.reuse, 0xffffffa4 ;  /* 0xffffffa4320e7836 */ /* 0x040fe40000000000 */
[----:B0-----:R-:W-:Y:S02]  /*44c0*/  VIADD R10, R50, 0xffffff9c ;  /* 0xffffff9c320a7836 */ /* 0x001fe40000000000 */
[----:B------:R-:W-:Y:S01]  /*44d0*/  IMAD R9, R16, 0x4b, RZ ;  /* 0x0000004b10097824 */ /* 0x000fe200078e02ff */
[----:B------:R-:W-:-:S02]  /*44e0*/  ISETP.GE.U32.AND P3, PT, R14, 0x7fffff25, PT ;  /* 0x7fffff250e00780c */ /* 0x000fc40003f66070 */
        /* <DEDUP_REMOVED lines=36> */
[----:B------:R-:W-:Y:S04]  /*4730*/  STL [R1+0x4d4], R35 ;  /* 0x0004d42301007387 */ /* 0x000fe80000100800 */
[----:B------:R-:W-:Y:S01]  /*4740*/  STL [R1+0x508], R32 ;  /* 0x0005082001007387 */ /* 0x000fe20000100800 */
[----:B------:R-:W-:-:S03]  /*4750*/  VIADD R14, R50, 0xffffff8c ;  /* 0xffffff8c320e7836 */ /* 0x000fc60000000000 */
[----:B------:R-:W-:Y:S01]  /*4760*/  STL [R1+0x504], R33 ;  /* 0x0005042101007387 */ /* 0x000fe20000100800 */
[----:B------:R-:W-:Y:S01]  /*4770*/  IMAD R9, R16, 0x6b, RZ ;  /* 0x0000006b10097824 */ /* 0x000fe200078e02ff */
        /* <DEDUP_REMOVED lines=9> */
[----:B------:R-:W-:Y:S04]  /*4810*/  STL [R1+0x538], R31 ;  /* 0x0005381f01007387 */ /* 0x000fe80000100800 */
[----:B------:R-:W-:Y:S04]  /*4820*/  STL [R1+0x534], R32 ;  /* 0x0005342001007387 */ /* 0x000fe80000100800 */
[----:B----4-:R0:W-:Y:S01]  /*4830*/  STL [R1+0x64], R28 ;  /* 0x0000641c01007387 */ /* 0x0101e20000100800 */
[----:B------:R-:W-:-:S02]  /*4840*/  @!P2 IMAD.MOV.U32 R10, RZ, RZ, R31 ;  /* 0x000000ffff0aa224 */ /* 0x000fc400078e001f */
[----:B------:R-:W-:-:S05]  /*4850*/  @!P2 IMAD.MOV.U32 R11, RZ, RZ, R32 ;  /* 0x000000ffff0ba224 */ /* 0x000fca00078e0020 */
        /* <DEDUP_REMOVED lines=8> */
[C---:B------:R-:W-:Y:S01]  /*48e0*/  IMAD R12, R16.reuse, 0x73, RZ ;  /* 0x00000073100c7824 */ /* 0x040fe200078e02ff */
[----:B------:R-:W-:Y:S01]  /*48f0*/  STL [R1+0x568], R28 ;  /* 0x0005681c01007387 */ /* 0x000fe20000100800 */
[----:B------:R-:W-:-:S03]  /*4900*/  IMAD R9, R16, 0x7b, RZ ;  /* 0x0000007b10097824 */ /* 0x000fc600078e02ff */
[----:B------:R-:W-:-:S05]  /*4910*/  IADD3 R31, P6, PT, R12, R0, RZ ;  /* 0x000000000c1f7210 */ /* 0x000fca0007fde0ff */
[----:B0-----:R-:W-:Y:S01]  /*4920*/  @!P4 IMAD.MOV.U32 R10, RZ, RZ, R31 ;  /* 0x000000ffff0ac224 */ /* 0x001fe200078e001f */
[----:B---3--:R-:W-:Y:S04]  /*4930*/  STL [R1+0x60], R14 ;  /* 0x0000600e01007387 */ /* 0x008fe80000100800 */
[----:B------:R0:W-:Y:S04]  /*4940*/  STL [R1+0x564], R32 ;  /* 0x0005642001007387 */ /* 0x0001e80000100800 */
[----:B------:R-:W-:Y:S01]  /*4950*/  STL [R1+0x598], R31 ;  /* 0x0005981f01007387 */ /* 0x000fe20000100800 */
[----:B0-----:R-:W-:-:S03]  /*4960*/  LEA.HI.X.SX32 R32, R12, R2, 0x1, P6 ;  /* 0x000000020c207211 */ /* 0x001fc600030f0eff */
[----:B----4-:R0:W-:Y:S02]  /*4970*/  STL [R1+0x54], R19 ;  /* 0x0000541301007387 */ /* 0x0101e40000100800 */
[----:B------:R-:W-:-:S05]  /*4980*/  @!P4 IMAD.MOV.U32 R11, RZ, RZ, R32 ;  /* 0x000000ffff0bc224 */ /* 0x000fca00078e0020 */
[----:B------:R1:W3:Y:S01]  /*4990*/  @!P4 LDG.E.U8 R30, desc[UR34][R10.64] ;  /* 0x000000220a1ec981 */ /* 0x0002e2000c1e1100 */
[----:B0-----:R-:W-:-:S04]  /*49a0*/  IADD3 R19, P6, PT, R9, R0, RZ ;  /* 0x0000000009137210 */ /* 0x001fc80007fde0ff */
[----:B------:R-:W-:Y:S01]  /*49b0*/  LEA.HI.X.SX32 R28, R9, R2, 0x1, P6 ;  /* 0x00000002091c7211 */ /* 0x000fe200030f0eff */
[----:B-1----:R-:W-:-:S04]  /*49c0*/  @!P0 IMAD.MOV.U32 R10, RZ, RZ, R19 ;  /* 0x000000ffff0a8224 */ /* 0x002fc800078e0013 */
[----:B------:R-:W-:-:S05]  /*49d0*/  @!P0 IMAD.MOV.U32 R11, RZ, RZ, R28 ;  /* 0x000000ffff0b8224 */ /* 0x000fca00078e001c */
[----:B------:R0:W4:Y:S01]  /*49e0*/  @!P0 LDG.E.U8 R18, desc[UR34][R10.64] ;  /* 0x000000220a128981 */ /* 0x000122000c1e1100 */
[----:B------:R-:W-:-:S05]  /*49f0*/  IMAD.SHL.U32 R12, R16, 0x4, RZ ;  /* 0x00000004100c7824 */ /* 0x000fca00078e00ff */
[----:B------:R-:W-:Y:S01]  /*4a00*/  IADD3 R9, P6, PT, R12, R0, RZ ;  /* 0x000000000c097210 */ /* 0x000fe20007fde0ff */
[----:B------:R-:W-:Y:S01]  /*4a10*/  STL [R1+0x594], R32 ;  /* 0x0005942001007387 */ /* 0x000fe20000100800 */
[----:B0-----:R-:W-:Y:S02]  /*4a20*/  IMAD R11, R16, 0xc, RZ ;  /* 0x0000000c100b7824 */ /* 0x001fe400078e02ff */
[----:B------:R-:W-:Y:S01]  /*4a30*/  LEA.HI.X.SX32 R10, R12, R2, 0x1, P6 ;  /* 0x000000020c0a7211 */ /* 0x000fe200030f0eff */
[----:B------:R0:W-:Y:S01]  /*4a40*/  STL [R1+0x5c8], R19 ;  /* 0x0005c81301007387 */ /* 0x0001e20000100800 */
[----:B------:R-:W-:-:S03]  /*4a50*/  PRMT R29, RZ, 0x7610, R29 ;  /* 0x00007610ff1d7816 */ /* 0x000fc6000000001d */
[----:B------:R1:W-:Y:S01]  /*4a60*/  STL [R1+0x5c4], R28 ;  /* 0x0005c41c01007387 */ /* 0x0003e20000100800 */
[----:B0-----:R-:W-:Y:S01]  /*4a70*/  @!P3 IMAD.MOV.U32 R19, RZ, RZ, R10 ;  /* 0x000000ffff13b224 */ /* 0x001fe200078e000a */
[----:B-1----:R-:W-:Y:S02]  /*4a80*/  IADD3 R28, P6, PT, R11, R0, RZ ;  /* 0x000000000b1c7210 */ /* 0x002fe40007fde0ff */
[----:B------:R-:W-:Y:S01]  /*4a90*/  PRMT R27, RZ, 0x7610, R27 ;  /* 0x00007610ff1b7816 */ /* 0x000fe2000000001b */
[----:B----4-:R0:W-:Y:S04]  /*4aa0*/  STL [R1+0x5c], R18 ;  /* 0x00005c1201007387 */ /* 0x0101e80000100800 */
[----:B------:R-:W-:Y:S01]  /*4ab0*/  STL [R1+0x678], R9 ;  /* 0x0006780901007387 */ /* 0x000fe20000100800 */
[----:B0-----:R-:W-:-:S03]  /*4ac0*/  @!P3 IMAD.MOV.U32 R18, RZ, RZ, R9 ;  /* 0x000000ffff12b224 */ /* 0x001fc600078e0009 */
[----:B------:R-:W-:Y:S04]  /*4ad0*/  STL [R1+0x674], R10 ;  /* 0x0006740a01007387 */ /* 0x000fe80000100800 */
[----:B------:R-:W-:Y:S04]  /*4ae0*/  STL [R1+0x100], R28 ;  /* 0x0001001c01007387 */ /* 0x000fe80000100800 */
[----:B------:R0:W4:Y:S04]  /*4af0*/  @!P3 LDG.E.U8 R29, desc[UR34][R18.64] ;  /* 0x00000022121db981 */ /* 0x000128000c1e1100 */
[----:B---3--:R1:W-:Y:S02]  /*4b00*/  STL [R1+0x50], R30 ;  /* 0x0000501e01007387 */ /* 0x0083e40000100800 */
[----:B-1----:R-:W-:Y:S01]  /*4b10*/  LEA.HI.X.SX32 R30, R11, R2, 0x1, P6 ;  /* 0x000000020b1e7211 */ /* 0x002fe200030f0eff */
[----:B0-----:R-:W-:-:S04]  /*4b20*/  @!P2 IMAD.MOV.U32 R18, RZ, RZ, R28 ;  /* 0x000000ffff12a224 */ /* 0x001fc800078e001c */
[----:B------:R-:W-:-:S05]  /*4b30*/  @!P2 IMAD.MOV.U32 R19, RZ, RZ, R30 ;  /* 0x000000ffff13a224 */ /* 0x000fca00078e001e */
[----:B------:R0:W3:Y:S01]  /*4b40*/  @!P2 LDG.E.U8 R27, desc[UR34][R18.64] ;  /* 0x00000022121ba981 */ /* 0x0000e2000c1e1100 */
[C---:B------:R-:W-:Y:S02]  /*4b50*/  VIADD R12, R50.reuse, 0xffffffd3 ;  /* 0xffffffd3320c7836 */ /* 0x040fe40000000000 */
[----:B------:R-:W-:-:S03]  /*4b60*/  VIADD R14, R50, 0xffffffeb ;  /* 0xffffffeb320e7836 */ /* 0x000fc60000000000 */
[----:B------:R-:W-:Y:S01]  /*4b70*/  ISETP.GE.U32.AND P3, PT, R12, 0x7fffff54, PT ;  /* 0x7fffff540c00780c */ /* 0x000fe20003f66070 */
[----:B------:R-:W-:Y:S01]  /*4b80*/  IMAD R12, R16, 0x14, RZ ;  /* 0x00000014100c7824 */ /* 0x000fe200078e02ff */
[----:B------:R-:W-:Y:S01]  /*4b90*/  ISETP.GE.U32.AND P5, PT, R14, 0x7fffff6c, PT ;  /* 0x7fffff6c0e00780c */ /* 0x000fe20003fa6070 */
[----:B------:R-:W-:Y:S01]  /*4ba0*/  STL [R1+0xec], R30 ;  /* 0x0000ec1e01007387 */ /* 0x000fe20000100800 */
[----:B------:R-:W-:Y:S02]  /*4bb0*/  VIADD R14, R50, 0xffffffe3 ;  /* 0xffffffe3320e7836 */ /* 0x000fe40000000000 */
[----:B------:R-:W-:Y:S01]  /*4bc0*/  IMAD R11, R16, 0x1c, RZ ;  /* 0x0000001c100b7824 */ /* 0x000fe200078e02ff */
[----:B------:R-:W-:Y:S02]  /*4bd0*/  PRMT R26, RZ, 0x7610, R26 ;  /* 0x00007610ff1a7816 */ /* 0x000fe4000000001a */
[----:B------:R-:W-:Y:S02]  /*4be0*/  ISETP.GE.U32.AND P4, PT, R14, 0x7fffff64, PT ;  /* 0x7fffff640e00780c */ /* 0x000fe40003f86070 */
[----:B------:R-:W-:Y:S01]  /*4bf0*/  PRMT R24, RZ, 0x7610, R24 ;  /* 0x00007610ff187816 */ /* 0x000fe20000000018 */
[----:B----4-:R1:W-:Y:S02]  /*4c00*/  STL [R1+0x4c], R29 ;  /* 0x00004c1d01007387 */ /* 0x0103e40000100800 */
[----:B-1----:R-:W-:-:S04]  /*4c10*/  IADD3 R29, P6, PT, R12, R0, RZ ;  /* 0x000000000c1d7210 */ /* 0x002fc80007fde0ff */
[----:B------:R-:W-:Y:S01]  /*4c20*/  LEA.HI.X.SX32 R30, R12, R2, 0x1, P6 ;  /* 0x000000020c1e7211 */ /* 0x000fe200030f0eff */
[----:B------:R-:W-:Y:S01]  /*4c30*/  STL [R1+0x180], R29 ;  /* 0x0001801d01007387 */ /* 0x000fe20000100800 */
[----:B0-----:R-:W-:-:S03]  /*4c40*/  @!P5 IMAD.MOV.U32 R18, RZ, RZ, R29 ;  /* 0x000000ffff12d224 */ /* 0x001fc600078e001d */
[----:B------:R-:W-:Y:S01]  /*4c50*/  @!P5 IMAD.MOV.U32 R19, RZ, RZ, R30 ;  /* 0x000000ffff13d224 */ /* 0x000fe200078e001e */
[----:B---3--:R0:W-:Y:S04]  /*4c60*/  STL [R1+0x44], R27 ;  /* 0x0000441b01007387 */ /* 0x0081e80000100800 */
[----:B------:R1:W3:Y:S01]  /*4c70*/  @!P5 LDG.E.U8 R26, desc[UR34][R18.64] ;  /* 0x00000022121ad981 */ /* 0x0002e2000c1e1100 */
[----:B0-----:R-:W-:-:S04]  /*4c80*/  IADD3 R27, P6, PT, R11, R0, RZ ;  /* 0x000000000b1b7210 */ /* 0x001fc80007fde0ff */
[----:B------:R-:W-:Y:S01]  /*4c90*/  LEA.HI.X.SX32 R28, R11, R2, 0x1, P6 ;  /* 0x000000020b1c7211 */ /* 0x000fe200030f0eff */
[----:B-1----:R-:W-:-:S04]  /*4ca0*/  @!P4 IMAD.MOV.U32 R18, RZ, RZ, R27 ;  /* 0x000000ffff12c224 */ /* 0x002fc800078e001b */
[----:B------:R-:W-:-:S05]  /*4cb0*/  @!P4 IMAD.MOV.U32 R19, RZ, RZ, R28 ;  /* 0x000000ffff13c224 */ /* 0x000fca00078e001c */
[----:B------:R0:W4:Y:S01]  /*4cc0*/  @!P4 LDG.E.U8 R24, desc[UR34][R18.64] ;  /* 0x000000221218c981 */ /* 0x000122000c1e1100 */
[----:B------:R-:W-:Y:S02]  /*4cd0*/  VIADD R14, R50, 0xffffffdb ;  /* 0xffffffdb320e7836 */ /* 0x000fe40000000000 */
[----:B------:R-:W-:Y:S01]  /*4ce0*/  IMAD R12, R16, 0x24, RZ ;  /* 0x00000024100c7824 */ /* 0x000fe200078e02ff */
[----:B------:R-:W-:Y:S02]  /*4cf0*/  STL [R1+0x17c], R30 ;  /* 0x00017c1e01007387 */ /* 0x000fe40000100800 */
[----:B------:R-:W-:Y:S02]  /*4d00*/  ISETP.GE.U32.AND P0, PT, R14, 0x7fffff5c, PT ;  /* 0x7fffff5c0e00780c */ /* 0x000fe40003f06070 */
[----:B------:R-:W-:Y:S04]  /*4d10*/  STL [R1+0x1c0], R27 ;  /* 0x0001c01b01007387 */ /* 0x000fe80000100800 */
[----:B------:R-:W-:Y:S01]  /*4d20*/  STL [R1+0x1bc], R28 ;  /* 0x0001bc1c01007387 */ /* 0x000fe20000100800 */
[----:B------:R-:W-:Y:S01]  /*4d30*/  IMAD R11, R16, 0x2c, RZ ;  /* 0x0000002c100b7824 */ /* 0x000fe200078e02ff */
[----:B------:R-:W-:-:S02]  /*4d40*/  PRMT R25, RZ, 0x7610, R25 ;  /* 0x00007610ff197816 */ /* 0x000fc40000000019 */
[----:B------:R-:W-:Y:S01]  /*4d50*/  PRMT R23, RZ, 0x7610, R23 ;  /* 0x00007610ff177816 */ /* 0x000fe20000000017 */
[----:B---3--:R1:W-:Y:S02]  /*4d60*/  STL [R1+0x40], R26 ;  /* 0x0000401a01007387 */ /* 0x0083e40000100800 */
[----:B-1----:R-:W-:-:S04]  /*4d70*/  IADD3 R26, P6, PT, R12, R0, RZ ;  /* 0x000000000c1a7210 */ /* 0x002fc80007fde0ff */
[----:B------:R-:W-:Y:S01]  /*4d80*/  LEA.HI.X.SX32 R27, R12, R2, 0x1, P6 ;  /* 0x000000020c1b7211 */ /* 0x000fe200030f0eff */
[----:B------:R-:W-:Y:S01]  /*4d90*/  STL [R1+0x21c], R26 ;  /* 0x00021c1a01007387 */ /* 0x000fe20000100800 */
[----:B0-----:R-:W-:-:S03]  /*4da0*/  @!P0 IMAD.MOV.U32 R18, RZ, RZ, R26 ;  /* 0x000000ffff128224 */ /* 0x001fc600078e001a */
        /* <DEDUP_REMOVED lines=9> */
[C---:B------:R-:W-:Y:S02]  /*4e40*/  VIADD R12, R50.reuse, 0xffffffb3 ;  /* 0xffffffb3320c7836 */ /* 0x040fe40000000000 */
[----:B------:R-:W-:-:S03]  /*4e50*/  VIADD R14, R50, 0xffffffcb ;  /* 0xffffffcb320e7836 */ /* 0x000fc60000000000 */
[----:B------:R-:W-:Y:S01]  /*4e60*/  ISETP.GE.U32.AND P0, PT, R12, 0x7fffff34, PT ;  /* 0x7fffff340c00780c */ /* 0x000fe20003f06070 */
[----:B------:R-:W-:Y:S01]  /*4e70*/  IMAD R12, R16, 0x34, RZ ;  /* 0x00000034100c7824 */ /* 0x000fe200078e02ff */
[----:B------:R-:W-:Y:S01]  /*4e80*/  ISETP.GE.U32.AND P2, PT, R14, 0x7fffff4c, PT ;  /* 0x7fffff4c0e00780c */ /* 0x000fe20003f46070 */
[----:B------:R-:W-:Y:S04]  /*4e90*/  STL [R1+0x3f0], R24 ;  /* 0x0003f01801007387 */ /* 0x000fe80000100800 */
[----:B------:R-:W-:Y:S01]  /*4ea0*/  STL [R1+0x3ec], R26 ;  /* 0x0003ec1a01007387 */ /* 0x000fe20000100800 */
[----:B------:R-:W-:Y:S02]  /*4eb0*/  VIADD R14, R50, 0xffffffc3 ;  /* 0xffffffc3320e7836 */ /* 0x000fe40000000000 */
[----:B------:R-:W-:Y:S01]  /*4ec0*/  IMAD R11, R16, 0x3c, RZ ;  /* 0x0000003c100b7824 */ /* 0x000fe200078e02ff */
[----:B------:R-:W-:-:S02]  /*4ed0*/  PRMT R22, RZ, 0x7610, R22 ;  /* 0x00007610ff167816 */ /* 0x000fc40000000016 */
[----:B------:R-:W-:Y:S02]  /*4ee0*/  ISETP.GE.U32.AND P5, PT, R14, 0x7fffff44, PT ;  /* 0x7fffff440e00780c */ /* 0x000fe40003fa6070 */
[----:B------:R-:W-:Y:S01]  /*4ef0*/  PRMT R20, RZ, 0x7610, R20 ;  /* 0x00007610ff147816 */ /* 0x000fe20000000014 */
[----:B---3--:R1:W-:Y:S02]  /*4f00*/  STL [R1+0x38], R25 ;  /* 0x0000381901007387 */ /* 0x0083e40000100800 */
[----:B-1----:R-:W-:-:S04]  /*4f10*/  IADD3 R25, P6, PT, R12, R0, RZ ;  /* 0x000000000c197210 */ /* 0x002fc80007fde0ff */
[----:B------:R-:W-:Y:S01]  /*4f20*/  LEA.HI.X.SX32 R26, R12, R2, 0x1, P6 ;  /* 0x000000020c1a7211 */ /* 0x000fe200030f0eff */
[----:B------:R-:W-:Y:S01]  /*4f30*/  STL [R1+0x420], R25 ;  /* 0x0004201901007387 */ /* 0x000fe20000100800 */
[----:B0-----:R-:W-:-:S03]  /*4f40*/  @!P2 IMAD.MOV.U32 R18, RZ, RZ, R25 ;  /* 0x000000ffff12a224 */ /* 0x001fc600078e0019 */
        /* <DEDUP_REMOVED lines=58> */
[----:B------:R-:W-:Y:S04]  /*52f0*/  STL [R1+0x4dc], R22 ;  /* 0x0004dc1601007387 */ /* 0x000fe80000100800 */
[----:B------:R-:W-:Y:S01]  /*5300*/  STL [R1+0x510], R10 ;  /* 0x0005100a01007387 */ /* 0x000fe20000100800 */
[----:B------:R-:W-:-:S03]  /*5310*/  ISETP.GE.U32.AND P5, PT, R14, 0x7fffff1c, PT ;  /* 0x7fffff1c0e00780c */ /* 0x000fc60003fa6070 */
[----:B------:R-:W-:Y:S01]  /*5320*/  STL [R1+0x50c], R20 ;  /* 0x00050c1401007387 */ /* 0x000fe20000100800 */
[----:B------:R-:W-:Y:S01]  /*5330*/  IMAD R11, R16, 0x6c, RZ ;  /* 0x0000006c100b7824 */ /* 0x000fe200078e02ff */
[----:B------:R-:W-:Y:S02]  /*5340*/  PRMT R8, RZ, 0x7610, R8 ;  /* 0x00007610ff087816 */ /* 0x000fe40000000008 */
[----:B------:R-:W-:Y:S01]  /*5350*/  PRMT R6, RZ, 0x7610, R6 ;  /* 0x00007610ff067816 */ /* 0x000fe20000000006 */
[----:B---3--:R1:W-:Y:S02]  /*5360*/  STL [R1+0x1c], R9 ;  /* 0x00001c0901007387 */ /* 0x0083e40000100800 */
[----:B-1----:R-:W-:-:S04]  /*5370*/  IADD3 R9, P6, PT, R12, R0, RZ ;  /* 0x000000000c097210 */ /* 0x002fc80007fde0ff */
[----:B------:R-:W-:Y:S01]  /*5380*/  LEA.HI.X.SX32 R10, R12, R2, 0x1, P6 ;  /* 0x000000020c0a7211 */ /* 0x000fe200030f0eff */
[----:B------:R-:W-:Y:S04]  /*5390*/  STL [R1+0x540], R9 ;  /* 0x0005400901007387 */ /* 0x000fe80000100800 */
[----:B------:R-:W-:Y:S01]  /*53a0*/  STL [R1+0x53c], R10 ;  /* 0x00053c0a01007387 */ /* 0x000fe20000100800 */
[----:B0-----:R-:W-:-:S03]  /*53b0*/  @!P5 IMAD.MOV.U32 R18, RZ, RZ, R9 ;  /* 0x000000ffff12d224 */ /* 0x001fc600078e0009 */
[----:B----4-:R0:W-:Y:S01]  /*53c0*/  STL [R1+0xc], R7 ;  /* 0x00000c0701007387 */ /* 0x0101e20000100800 */
[----:B------:R-:W-:-:S05]  /*53d0*/  @!P5 IMAD.MOV.U32 R19, RZ, RZ, R10 ;  /* 0x000000ffff13d224 */ /* 0x000fca00078e000a */
[----:B------:R1:W3:Y:S01]  /*53e0*/  @!P5 LDG.E.U8 R8, desc[UR34][R18.64] ;  /* 0x000000221208d981 */ /* 0x0002e2000c1e1100 */
[----:B0-----:R-:W-:-:S04]  /*53f0*/  IADD3 R7, P6, PT, R11, R0, RZ ;  /* 0x000000000b077210 */ /* 0x001fc80007fde0ff */
[----:B------:R-:W-:Y:S01]  /*5400*/  LEA.HI.X.SX32 R9, R11, R2, 0x1, P6 ;  /* 0x000000020b097211 */ /* 0x000fe200030f0eff */
[----:B-1----:R-:W-:-:S04]  /*5410*/  @!P4 IMAD.MOV.U32 R18, RZ, RZ, R7 ;  /* 0x000000ffff12c224 */ /* 0x002fc800078e0007 */
[----:B------:R-:W-:-:S05]  /*5420*/  @!P4 IMAD.MOV.U32 R19, RZ, RZ, R9 ;  /* 0x000000ffff13c224 */ /* 0x000fca00078e0009 */
[----:B------:R-:W4:Y:S01]  /*5430*/  @!P4 LDG.E.U8 R6, desc[UR34][R18.64] ;  /* 0x000000221206c981 */ /* 0x000f22000c1e1100 */
[C---:B------:R-:W-:Y:S02]  /*5440*/  VIADD R12, R50.reuse, 0xfffffff2 ;  /* 0xfffffff2320c7836 */ /* 0x040fe40000000000 */
[----:B------:R-:W-:-:S03]  /*5450*/  VIADD R14, R50, 0xffffff8b ;  /* 0xffffff8b320e7836 */ /* 0x000fc60000000000 */
[----:B------:R-:W-:Y:S01]  /*5460*/  ISETP.GE.U32.AND P5, PT, R12, 0x7fffff73, PT ;  /* 0x7fffff730c00780c */ /* 0x000fe20003fa6070 */
[----:B------:R-:W-:Y:S01]  /*5470*/  IMAD R12, R16, 0x74, RZ ;  /* 0x00000074100c7824 */ /* 0x000fe200078e02ff */
[----:B------:R-:W-:Y:S01]  /*5480*/  ISETP.GE.U32.AND P0, PT, R14, 0x7fffff0c, PT ;  /* 0x7fffff0c0e00780c */ /* 0x000fe20003f06070 */
[----:B------:R-:W-:Y:S01]  /*5490*/  STL [R1+0x570], R7 ;  /* 0x0005700701007387 */ /* 0x000fe20000100800 */
[----:B------:R-:W-:-:S03]  /*54a0*/  VIADD R14, R50, 0xffffff83 ;  /* 0xffffff83320e7836 */ /* 0x000fc60000000000 */
[----:B------:R-:W-:Y:S01]  /*54b0*/  STL [R1+0x56c], R9 ;  /* 0x00056c0901007387 */ /* 0x000fe20000100800 */
[----:B------:R-:W-:Y:S01]  /*54c0*/  IMAD R11, R16, 0x7c, RZ ;  /* 0x0000007c100b7824 */ /* 0x000fe200078e02ff */
[----:B------:R-:W-:Y:S02]  /*54d0*/  ISETP.GE.U32.AND P3, PT, R14, 0x7fffff04, PT ;  /* 0x7fffff040e00780c */ /* 0x000fe40003f66070 */
[----:B------:R-:W-:Y:S01]  /*54e0*/  PRMT R66, RZ, 0x7610, R66 ;  /* 0x00007610ff427816 */ /* 0x000fe20000000042 */
[----:B------:R-:W-:Y:S01]  /*54f0*/  VIADD R14, R50, 0xfffffffa ;  /* 0xfffffffa320e7836 */ /* 0x000fe20000000000 */
[----:B------:R-:W-:-:S04]  /*5500*/  PRMT R5, RZ, 0x7610, R5 ;  /* 0x00007610ff057816 */ /* 0x000fc80000000005 */
[----:B------:R-:W-:Y:S02]  /*5510*/  ISETP.GE.U32.AND P2, PT, R14, 0x7fffff7b, PT ;  /* 0x7fffff7b0e00780c */ /* 0x000fe40003f46070 */
[----:B------:R-:W-:Y:S01]  /*5520*/  PRMT R4, RZ, 0x7610, R4 ;  /* 0x00007610ff047816 */ /* 0x000fe20000000004 */
[----:B---3--:R0:W-:Y:S02]  /*5530*/  STL [R1+0x14], R8 ;  /* 0x0000140801007387 */ /* 0x0081e40000100800 */
[----:B0-----:R-:W-:-:S04]  /*5540*/  IADD3 R8, P6, PT, R12, R0, RZ ;  /* 0x000000000c087210 */ /* 0x001fc80007fde0ff */
[----:B------:R-:W-:Y:S01]  /*5550*/  LEA.HI.X.SX32 R9, R12, R2, 0x1, P6 ;  /* 0x000000020c097211 */ /* 0x000fe200030f0eff */
[----:B------:R-:W-:Y:S04]  /*5560*/  STL [R1+0x5a0], R8 ;  /* 0x0005a00801007387 */ /* 0x000fe80000100800 */
[----:B----4-:R0:W-:Y:S01]  /*5570*/  STL [R1+0x4], R6 ;  /* 0x0000040601007387 */ /* 0x0101e20000100800 */
[----:B------:R-:W-:Y:S02]  /*5580*/  @!P0 IMAD.MOV.U32 R18, RZ, RZ, R8 ;  /* 0x000000ffff128224 */ /* 0x000fe400078e0008 */
[----:B------:R-:W-:Y:S02]  /*5590*/  @!P0 IMAD.MOV.U32 R19, RZ, RZ, R9 ;  /* 0x000000ffff138224 */ /* 0x000fe400078e0009 */
[----:B------:R-:W-:-:S03]  /*55a0*/  IMAD R12, R16, 0x5, RZ ;  /* 0x00000005100c7824 */ /* 0x000fc600078e02ff */
[----:B------:R1:W3:Y:S01]  /*55b0*/  @!P0 LDG.E.U8 R66, desc[UR34][R18.64] ;  /* 0x0000002212428981 */ /* 0x0002e2000c1e1100 */
[----:B0-----:R-:W-:-:S04]  /*55c0*/  IADD3 R6, P6, PT, R11, R0, RZ ;  /* 0x000000000b067210 */ /* 0x001fc80007fde0ff */
[----:B------:R-:W-:Y:S01]  /*55d0*/  LEA.HI.X.SX32 R7, R11, R2, 0x1, P6 ;  /* 0x000000020b077211 */ /* 0x000fe200030f0eff */
[----:B-1----:R-:W-:-:S04]  /*55e0*/  @!P3 IMAD.MOV.U32 R18, RZ, RZ, R6 ;  /* 0x000000ffff12b224 */ /* 0x002fc800078e0006 */
[----:B------:R-:W-:Y:S01]  /*55f0*/  @!P3 IMAD.MOV.U32 R19, RZ, RZ, R7 ;  /* 0x000000ffff13b224 */ /* 0x000fe200078e0007 */
[----:B------:R-:W-:-:S04]  /*5600*/  IADD3 R11, P6, PT, R12, R0, RZ ;  /* 0x000000000c0b7210 */ /* 0x000fc80007fde0ff */
[----:B------:R0:W4:Y:S01]  /*5610*/  @!P3 LDG.E.U8 R5, desc[UR34][R18.64] ;  /* 0x000000221205b981 */ /* 0x000122000c1e1100 */
[----:B------:R-:W-:Y:S01]  /*5620*/  LEA.HI.X.SX32 R12, R12, R2, 0x1, P6 ;  /* 0x000000020c0c7211 */ /* 0x000fe200030f0eff */
[----:B0-----:R-:W-:-:S04]  /*5630*/  VIADD R18, R50, 0xffffffda ;  /* 0xffffffda32127836 */ /* 0x001fc80000000000 */
[----:B------:R-:W-:Y:S01]  /*5640*/  @!P2 IMAD.MOV.U32 R19, RZ, RZ, R12 ;  /* 0x000000ffff13a224 */ /* 0x000fe200078e000c */
[----:B------:R-:W-:Y:S01]  /*5650*/  ISETP.GE.U32.AND P3, PT, R18, 0x7fffff5b, PT ;  /* 0x7fffff5b1200780c */ /* 0x000fe20003f66070 */
[----:B------:R-:W-:-:S05]  /*5660*/  @!P2 IMAD.MOV.U32 R18, RZ, RZ, R11 ;  /* 0x000000ffff12a224 */ /* 0x000fca00078e000b */
[----:B------:R0:W2:Y:S01]  /*5670*/  @!P2 LDG.E.U8 R4, desc[UR34][R18.64] ;  /* 0x000000221204a981 */ /* 0x0000a2000c1e1100 */
[----:B------:R-:W-:-:S05]  /*5680*/  VIADD R14, R50, 0xffffffea ;  /* 0xffffffea320e7836 */ /* 0x000fca0000000000 */
[----:B------:R-:W-:Y:S01]  /*5690*/  ISETP.GE.U32.AND P4, PT, R14, 0x7fffff6b, PT ;  /* 0x7fffff6b0e00780c */ /* 0x000fe20003f86070 */
[----:B------:R-:W-:Y:S01]  /*56a0*/  VIADD R14, R50, 0xffffffe2 ;  /* 0xffffffe2320e7836 */ /* 0x000fe20000000000 */
[----:B------:R-:W-:Y:S04]  /*56b0*/  STL [R1+0x59c], R9 ;  /* 0x00059c0901007387 */ /* 0x000fe80000100800 */
[----:B------:R-:W-:Y:S01]  /*56c0*/  ISETP.GE.U32.AND P0, PT, R14, 0x7fffff63, PT ;  /* 0x7fffff630e00780c */ /* 0x000fe20003f06070 */
[----:B------:R-:W-:Y:S01]  /*56d0*/  IMAD R14, R16, 0xd, RZ ;  /* 0x0000000d100e7824 */ /* 0x000fe200078e02ff */
[----:B------:R-:W-:Y:S01]  /*56e0*/  STL [R1+0x5d0], R6 ;  /* 0x0005d00601007387 */ /* 0x000fe20000100800 */
[----:B------:R-:W-:Y:S01]  /*56f0*/  VIADD R20, R50, 0xffffffd2 ;  /* 0xffffffd232147836 */ /* 0x000fe20000000000 */
[----:B------:R-:W-:-:S04]  /*5700*/  PRMT R3, RZ, 0x7610, R3 ;  /* 0x00007610ff037816 */ /* 0x000fc80000000003 */
[----:B------:R-:W-:Y:S01]  /*5710*/  ISETP.GE.U32.AND P2, PT, R20, 0x7fffff53, PT ;  /* 0x7fffff531400780c */ /* 0x000fe20003f46070 */
[----:B------:R-:W-:Y:S01]  /*5720*/  IMAD R20, R16, 0x15, RZ ;  /* 0x0000001510147824 */ /* 0x000fe200078e02ff */
[----:B------:R-:W-:Y:S01]  /*5730*/  PRMT R62, RZ, 0x7610, R62 ;  /* 0x00007610ff3e7816 */ /* 0x000fe2000000003e */
[----:B---3--:R-:W-:Y:S04]  /*5740*/  STL [R1+0x6c4], R66 ;  /* 0x0006c44201007387 */ /* 0x008fe80000100800 */
[----:B------:R-:W-:Y:S04]  /*5750*/  STL [R1+0x5cc], R7 ;  /* 0x0005cc0701007387 */ /* 0x000fe80000100800 */
[----:B----4-:R1:W-:Y:S02]  /*5760*/  STL [R1+0x24], R5 ;  /* 0x0000240501007387 */ /* 0x0103e40000100800 */
[----:B-1----:R-:W-:-:S04]  /*5770*/  IADD3 R5, P6, PT, R14, R0, RZ ;  /* 0x000000000e057210 */ /* 0x002fc80007fde0ff */
[----:B------:R-:W-:Y:S01]  /*5780*/  LEA.HI.X.SX32 R6, R14, R2, 0x1, P6 ;  /* 0x000000020e067211 */ /* 0x000fe200030f0eff */
[----:B0-----:R-:W-:Y:S01]  /*5790*/  @!P5 IMAD.MOV.U32 R18, RZ, RZ, R5 ;  /* 0x000000ffff12d224 */ /* 0x001fe200078e0005 */
[----:B------:R-:W-:Y:S03]  /*57a0*/  STL [R1+0x680], R11 ;  /* 0x0006800b01007387 */ /* 0x000fe60000100800 */
[----:B------:R-:W-:Y:S01]  /*57b0*/  @!P5 IMAD.MOV.U32 R19, RZ, RZ, R6 ;  /* 0x000000ffff13d224 */ /* 0x000fe200078e0006 */
[----:B------:R-:W-:Y:S04]  /*57c0*/  STL [R1+0x67c], R12 ;  /* 0x00067c0c01007387 */ /* 0x000fe80000100800 */
[----:B------:R-:W-:Y:S04]  /*57d0*/  STL [R1+0x134], R5 ;  /* 0x0001340501007387 */ /* 0x000fe80000100800 */
[----:B------:R-:W-:Y:S04]  /*57e0*/  STL [R1+0x118], R6 ;  /* 0x0001180601007387 */ /* 0x000fe80000100800 */
[----:B--2---:R0:W-:Y:S04]  /*57f0*/  STL [R1+0x8], R4 ;  /* 0x0000080401007387 */ /* 0x0041e80000100800 */
[----:B------:R1:W2:Y:S01]  /*5800*/  @!P5 LDG.E.U8 R3, desc[UR34][R18.64] ;  /* 0x000000221203d981 */ /* 0x0002a2000c1e1100 */
[----:B0-----:R-:W-:-:S04]  /*5810*/  IADD3 R4, P6, PT, R20, R0, RZ ;  /* 0x0000000014047210 */ /* 0x001fc80007fde0ff */
[----:B------:R-:W-:Y:S01]  /*5820*/  LEA.HI.X.SX32 R6, R20, R2, 0x1, P6 ;  /* 0x0000000214067211 */ /* 0x000fe200030f0eff */
[----:B-1----:R-:W-:-:S04]  /*5830*/  @!P4 IMAD.MOV.U32 R18, RZ, RZ, R4 ;  /* 0x000000ffff12c224 */ /* 0x002fc800078e0004 */
[----:B------:R-:W-:-:S05]  /*5840*/  @!P4 IMAD.MOV.U32 R19, RZ, RZ, R6 ;  /* 0x000000ffff13c224 */ /* 0x000fca00078e0006 */
[----:B------:R0:W3:Y:S01]  /*5850*/  @!P4 LDG.E.U8 R62, desc[UR34][R18.64] ;  /* 0x00000022123ec981 */ /* 0x0000e2000c1e1100 */
[----:B------:R-:W-:-:S03]  /*5860*/  IMAD R14, R16, 0x1d, RZ ;  /* 0x0000001d100e7824 */ /* 0x000fc600078e02ff */
[----:B------:R-:W-:Y:S01]  /*5870*/  STL [R1+0x188], R4 ;  /* 0x0001880401007387 */ /* 0x000fe20000100800 */
[----:B------:R-:W-:Y:S01]  /*5880*/  IMAD R20, R16, 0x25, RZ ;  /* 0x0000002510147824 */ /* 0x000fe200078e02ff */
[----:B------:R-:W-:Y:S02]  /*5890*/  PRMT R17, RZ, 0x7610, R17 ;  /* 0x00007610ff117816 */ /* 0x000fe40000000011 */
[----:B------:R-:W-:Y:S01]  /*58a0*/  PRMT R65, RZ, 0x7610, R65 ;  /* 0x00007610ff417816 */ /* 0x000fe20000000041 */
[----:B--2---:R1:W-:Y:S02]  /*58b0*/  STL [R1], R3 ;  /* 0x0000000301007387 */ /* 0x0043e40000100800 */
[----:B-1----:R-:W-:-:S04]  /*58c0*/  IADD3 R3, P6, PT, R14, R0, RZ ;  /* 0x000000000e037210 */ /* 0x002fc80007fde0ff */
[----:B------:R-:W-:Y:S01]  /*58d0*/  LEA.HI.X.SX32 R5, R14, R2, 0x1, P6 ;  /* 0x000000020e057211 */ /* 0x000fe200030f0eff */
[----:B0-----:R-:W-:Y:S01]  /*58e0*/  @!P0 IMAD.MOV.U32 R18, RZ, RZ, R3 ;  /* 0x000000ffff128224 */ /* 0x001fe200078e0003 */
[----:B------:R-:W-:Y:S03]  /*58f0*/  STL [R1+0x184], R6 ;  /* 0x0001840601007387 */ /* 0x000fe60000100800 */
[----:B------:R-:W-:Y:S01]  /*5900*/  @!P0 IMAD.MOV.U32 R19, RZ, RZ, R5 ;  /* 0x000000ffff138224 */ /* 0x000fe200078e0005 */
[----:B------:R-:W-:Y:S01]  /*5910*/  IADD3 R4, P6, PT, R20, R0, RZ ;  /* 0x0000000014047210 */ /* 0x000fe20007fde0ff */
[----:B------:R-:W-:Y:S04]  /*5920*/  STL [R1+0x1c8], R3 ;  /* 0x0001c80301007387 */ /* 0x000fe80000100800 */
[----:B---3--:R-:W-:Y:S04]  /*5930*/  STL [R1+0x6c8], R62 ;  /* 0x0006c83e01007387 */ /* 0x008fe80000100800 */
[----:B------:R0:W2:Y:S04]  /*5940*/  @!P0 LDG.E.U8 R17, desc[UR34][R18.64] ;  /* 0x0000002212118981 */ /* 0x0000a8000c1e1100 */
[----:B------:R1:W-:Y:S01]  /*5950*/  STL [R1+0x1c4], R5 ;  /* 0x0001c40501007387 */ /* 0x0003e20000100800 */
[----:B0-----:R-:W-:Y:S01]  /*5960*/  VIADD R18, R50, 0xffffffba ;  /* 0xffffffba32127836 */ /* 0x001fe20000000000 */
[----:B-1----:R-:W-:-:S04]  /*5970*/  LEA.HI.X.SX32 R5, R20, R2, 0x1, P6 ;  /* 0x0000000214057211 */ /* 0x002fc800030f0eff */
[----:B------:R-:W-:Y:S01]  /*5980*/  ISETP.GE.U32.AND P0, PT, R18, 0x7fffff3b, PT ;  /* 0x7fffff3b1200780c */ /* 0x000fe20003f06070 */
[----:B------:R-:W-:Y:S02]  /*5990*/  @!P3 IMAD.MOV.U32 R18, RZ, RZ, R4 ;  /* 0x000000ffff12b224 */ /* 0x000fe400078e0004 */
[----:B------:R-:W-:-:S05]  /*59a0*/  @!P3 IMAD.MOV.U32 R19, RZ, RZ, R5 ;  /* 0x000000ffff13b224 */ /* 0x000fca00078e0005 */
[----:B------:R0:W3:Y:S01]  /*59b0*/  @!P3 LDG.E.U8 R65, desc[UR34][R18.64] ;  /* 0x000000221241b981 */ /* 0x0000e2000c1e1100 */
[----:B------:R-:W-:Y:S02]  /*59c0*/  IMAD R14, R16, 0x2d, RZ ;  /* 0x0000002d100e7824 */ /* 0x000fe400078e02ff */
[C---:B------:R-:W-:Y:S02]  /*59d0*/  VIADD R20, R50.reuse, 0xffffffb2 ;  /* 0xffffffb232147836 */ /* 0x040fe40000000000 */
[----:B------:R-:W-:Y:S01]  /*59e0*/  VIADD R21, R50, 0xffffffca ;  /* 0xffffffca32157836 */ /* 0x000fe20000000000 */
[----:B------:R-:W-:Y:S02]  /*59f0*/  IADD3 R3, P6, PT, R14, R0, RZ ;  /* 0x000000000e037210 */ /* 0x000fe40007fde0ff */
[----:B------:R-:W-:Y:S01]  /*5a00*/  ISETP.GE.U32.AND P3, PT, R20, 0x7fffff33, PT ;  /* 0x7fffff331400780c */ /* 0x000fe20003f66070 */
[----:B------:R-:W-:Y:S01]  /*5a10*/  IMAD R20, R16, 0x35, RZ ;  /* 0x0000003510147824 */ /* 0x000fe200078e02ff */
[----:B------:R-:W-:Y:S01]  /*5a20*/  ISETP.GE.U32.AND P5, PT, R21, 0x7fffff4b, PT ;  /* 0x7fffff4b1500780c */ /* 0x000fe20003fa6070 */
[----:B------:R-:W-:Y:S01]  /*5a30*/  VIADD R21, R50, 0xffffffc2 ;  /* 0xffffffc232157836 */ /* 0x000fe20000000000 */
[----:B------:R-:W-:Y:S01]  /*5a40*/  PRMT R59, RZ, 0x7610, R59 ;  /* 0x00007610ff3b7816 */ /* 0x000fe2000000003b */
[----:B0-----:R-:W-:-:S03]  /*5a50*/  @!P2 IMAD.MOV.U32 R18, RZ, RZ, R3 ;  /* 0x000000ffff12a224 */ /* 0x001fc600078e0003 */
[----:B------:R-:W-:Y:S02]  /*5a60*/  ISETP.GE.U32.AND P4, PT, R21, 0x7fffff43, PT ;  /* 0x7fffff431500780c */ /* 0x000fe40003f86070 */
[----:B------:R-:W-:Y:S02]  /*5a70*/  PRMT R69, RZ, 0x7610, R69 ;  /* 0x00007610ff457816 */ /* 0x000fe40000000045 */
[----:B------:R-:W-:Y:S02]  /*5a80*/  PRMT R67, RZ, 0x7610, R67 ;  /* 0x00007610ff437816 */ /* 0x000fe40000000043 */
[----:B------:R-:W-:Y:S01]  /*5a90*/  PRMT R55, RZ, 0x7610, R55 ;  /* 0x00007610ff377816 */ /* 0x000fe20000000037 */
[----:B------:R-:W-:Y:S01]  /*5aa0*/  VIADD R21, R50, 0xffffffaa ;  /* 0xffffffaa32157836 */ /* 0x000fe20000000000 */
[----:B------:R-:W-:Y:S02]  /*5ab0*/  PRMT R64, RZ, 0x7610, R64 ;  /* 0x00007610ff407816 */ /* 0x000fe40000000040 */
[----:B------:R-:W-:-:S02]  /*5ac0*/  PRMT R58, RZ, 0x7610, R58 ;  /* 0x00007610ff3a7816 */ /* 0x000fc4000000003a */
[----:B------:R-:W-:Y:S02]  /*5ad0*/  PRMT R57, RZ, 0x7610, R57 ;  /* 0x00007610ff397816 */ /* 0x000fe40000000039 */
[----:B------:R-:W-:Y:S02]  /*5ae0*/  PRMT R61, RZ, 0x7610, R61 ;  /* 0x00007610ff3d7816 */ /* 0x000fe4000000003d */
[----:B------:R-:W-:Y:S01]  /*5af0*/  PRMT R60, RZ, 0x7610, R60 ;  /* 0x00007610ff3c7816 */ /* 0x000fe2000000003c */
[----:B------:R-:W-:Y:S02]  /*5b00*/  UIADD3 UR20, UPT, UPT, UR6, 0xc, URZ ;  /* 0x0000000c06147890 */ /* 0x000fe4000fffe0ff */
[----:B------:R-:W-:-:S04]  /*5b10*/  UIADD3 UR21, UPT, UPT, UR6, 0xd, URZ ;  /* 0x0000000d06157890 */ /* 0x000fc8000fffe0ff */
[----:B------:R-:W-:Y:S02]  /*5b20*/  IABS R37, UR20 ;  /* 0x0000001400257c13 */ /* 0x000fe40008000000 */
[----:B------:R-:W-:Y:S02]  /*5b30*/  PRMT R53, RZ, 0x7610, R53 ;  /* 0x00007610ff357816 */ /* 0x000fe40000000035 */
[----:B------:R-:W-:Y:S02]  /*5b40*/  IABS R36, UR21 ;  /* 0x0000001500247c13 */ /* 0x000fe40008000000 */
[----:B------:R-:W-:Y:S02]  /*5b50*/  PRMT R63, RZ, 0x7610, R63 ;  /* 0x00007610ff3f7816 */ /* 0x000fe4000000003f */
[----:B------:R-:W-:Y:S02]  /*5b60*/  IABS R33, UR28 ;  /* 0x0000001c00217c13 */ /* 0x000fe40008000000 */
[----:B------:R-:W-:-:S02]  /*5b70*/  IABS R32, UR29 ;  /* 0x0000001d00207c13 */ /* 0x000fc40008000000 */
[----:B------:R-:W-:Y:S02]  /*5b80*/  IABS R29, UR32 ;  /* 0x00000020001d7c13 */ /* 0x000fe40008000000 */
[----:B------:R-:W-:Y:S02]  /*5b90*/  IABS R28, UR33 ;  /* 0x00000021001c7c13 */ /* 0x000fe40008000000 */
[----:B------:R-:W-:Y:S02]  /*5ba0*/  IABS R27, UR56 ;  /* 0x00000038001b7c13 */ /* 0x000fe40008000000 */
[----:B------:R-:W-:Y:S02]  /*5bb0*/  IABS R24, UR59 ;  /* 0x0000003b00187c13 */ /* 0x000fe40008000000 */
[----:B------:R-:W-:Y:S02]  /*5bc0*/  IABS R23, UR60 ;  /* 0x0000003c00177c13 */ /* 0x000fe40008000000 */
[----:B------:R-:W-:-:S02]  /*5bd0*/  IABS R35, UR22 ;  /* 0x0000001600237c13 */ /* 0x000fc40008000000 */
[----:B------:R-:W-:Y:S02]  /*5be0*/  IABS R31, UR30 ;  /* 0x0000001e001f7c13 */ /* 0x000fe40008000000 */
[----:B------:R-:W-:Y:S02]  /*5bf0*/  IABS R34, UR23 ;  /* 0x0000001700227c13 */ /* 0x000fe40008000000 */
[----:B------:R-:W-:Y:S02]  /*5c00*/  IABS R30, UR31 ;  /* 0x0000001f001e7c13 */ /* 0x000fe40008000000 */
[----:B------:R-:W-:Y:S02]  /*5c10*/  IABS R26, UR57 ;  /* 0x00000039001a7c13 */ /* 0x000fe40008000000 */
[----:B------:R-:W-:Y:S01]  /*5c20*/  IABS R25, UR58 ;  /* 0x0000003a00197c13 */ /* 0x000fe20008000000 */
[----:B--2---:R-:W-:Y:S04]  /*5c30*/  STL [R1+0x6cc], R17 ;  /* 0x0006cc1101007387 */ /* 0x004fe80000100800 */
[----:B------:R-:W-:Y:S04]  /*5c40*/  STL [R1+0x224], R4 ;  /* 0x0002240401007387 */ /* 0x000fe80000100800 */
[----:B------:R0:W-:Y:S02]  /*5c50*/  STL [R1+0x220], R5 ;  /* 0x0002200501007387 */ /* 0x0001e40000100800 */
[----:B0-----:R-:W-:Y:S01]  /*5c60*/  LEA.HI.X.SX32 R5, R14, R2, 0x1, P6 ;  /* 0x000000020e057211 */ /* 0x001fe200030f0eff */
[----:B------:R-:W-:Y:S01]  /*5c70*/  IMAD R14, R16, 0x3d, RZ ;  /* 0x0000003d100e7824 */ /* 0x000fe200078e02ff */
[----:B------:R-:W-:-:S03]  /*5c80*/  IADD3 R4, P6, PT, R20, R0, RZ ;  /* 0x0000000014047210 */ /* 0x000fc60007fde0ff */
[----:B------:R-:W-:Y:S01]  /*5c90*/  @!P2 IMAD.MOV.U32 R19, RZ, RZ, R5 ;  /* 0x000000ffff13a224 */ /* 0x000fe200078e0005 */
[----:B---3--:R-:W-:Y:S01]  /*5ca0*/  STL [R1+0x6d0], R65 ;  /* 0x0006d04101007387 */ /* 0x008fe20000100800 */
[----:B------:R-:W-:-:S03]  /*5cb0*/  LEA.HI.X.SX32 R6, R20, R2, 0x1, P6 ;  /* 0x0000000214067211 */ /* 0x000fc600030f0eff */
[----:B------:R0:W-:Y:S04]  /*5cc0*/  STL [R1+0x3f8], R3 ;  /* 0x0003f80301007387 */ /* 0x0001e80000100800 */
[----:B------:R1:W2:Y:S01]  /*5cd0*/  @!P2 LDG.E.U8 R59, desc[UR34][R18.64] ;  /* 0x00000022123ba981 */ /* 0x0002a2000c1e1100 */
[----:B0-----:R-:W-:-:S03]  /*5ce0*/  IADD3 R3, P6, PT, R14, R0, RZ ;  /* 0x000000000e037210 */ /* 0x001fc60007fde0ff */
[----:B------:R0:W-:Y:S01]  /*5cf0*/  STL [R1+0x3f4], R5 ;  /* 0x0003f40501007387 */ /* 0x0001e20000100800 */
[----:B-1----:R-:W-:Y:S02]  /*5d00*/  @!P5 IMAD.MOV.U32 R18, RZ, RZ, R4 ;  /* 0x000000ffff12d224 */ /* 0x002fe400078e0004 */
[----:B------:R-:W-:Y:S02]  /*5d10*/  @!P5 IMAD.MOV.U32 R19, RZ, RZ, R6 ;  /* 0x000000ffff13d224 */ /* 0x000fe400078e0006 */
[----:B------:R-:W-:Y:S01]  /*5d20*/  IMAD R20, R16, 0x45, RZ ;  /* 0x0000004510147824 */ /* 0x000fe200078e02ff */
[----:B0-----:R-:W-:Y:S02]  /*5d30*/  LEA.HI.X.SX32 R5, R14, R2, 0x1, P6 ;  /* 0x000000020e057211 */ /* 0x001fe400030f0eff */
[----:B------:R0:W3:Y:S04]  /*5d40*/  @!P5 LDG.E.U8 R69, desc[UR34][R18.64] ;  /* 0x000000221245d981 */ /* 0x0000e8000c1e1100 */
[----:B------:R1:W-:Y:S01]  /*5d50*/  STL [R1+0x428], R4 ;  /* 0x0004280401007387 */ /* 0x0003e20000100800 */
[----:B0-----:R-:W-:-:S02]  /*5d60*/  @!P4 IMAD.MOV.U32 R18, RZ, RZ, R3 ;  /* 0x000000ffff12c224 */ /* 0x001fc400078e0003 */
[----:B------:R-:W-:Y:S01]  /*5d70*/  @!P4 IMAD.MOV.U32 R19, RZ, RZ, R5 ;  /* 0x000000ffff13c224 */ /* 0x000fe200078e0005 */
[----:B------:R-:W-:Y:S01]  /*5d80*/  STL [R1+0x424], R6 ;  /* 0x0004240601007387 */ /* 0x000fe20000100800 */
[----:B-1----:R-:W-:-:S03]  /*5d90*/  IADD3 R4, P6, PT, R20, R0, RZ ;  /* 0x0000000014047210 */ /* 0x002fc60007fde0ff */
[----:B------:R-:W-:Y:S04]  /*5da0*/  STL [R1+0x458], R3 ;  /* 0x0004580301007387 */ /* 0x000fe80000100800 */
[----:B------:R0:W4:Y:S04]  /*5db0*/  @!P4 LDG.E.U8 R67, desc[UR34][R18.64] ;  /* 0x000000221243c981 */ /* 0x000128000c1e1100 */
[----:B------:R1:W-:Y:S01]  /*5dc0*/  STL [R1+0x454], R5 ;  /* 0x0004540501007387 */ /* 0x0003e20000100800 */
[----:B0-----:R-:W-:Y:S01]  /*5dd0*/  VIADD R18, R50, 0xffffff9a ;  /* 0xffffff9a32127836 */ /* 0x001fe20000000000 */
[----:B-1----:R-:W-:-:S04]  /*5de0*/  LEA.HI.X.SX32 R5, R20, R2, 0x1, P6 ;  /* 0x0000000214057211 */ /* 0x002fc800030f0eff */
[----:B------:R-:W-:Y:S01]  /*5df0*/  ISETP.GE.U32.AND P4, PT, R18, 0x7fffff1b, PT ;  /* 0x7fffff1b1200780c */ /* 0x000fe20003f86070 */
[----:B------:R-:W-:Y:S02]  /*5e00*/  @!P0 IMAD.MOV.U32 R18, RZ, RZ, R4 ;  /* 0x000000ffff128224 */ /* 0x000fe400078e0004 */
[----:B------:R-:W-:Y:S02]  /*5e10*/  @!P0 IMAD.MOV.U32 R19, RZ, RZ, R5 ;  /* 0x000000ffff138224 */ /* 0x000fe400078e0005 */
[----:B------:R-:W-:Y:S02]  /*5e20*/  IMAD R14, R16, 0x4d, RZ ;  /* 0x0000004d100e7824 */ /* 0x000fe400078e02ff */
[----:B------:R-:W-:Y:S01]  /*5e30*/  VIADD R20, R50, 0xffffff92 ;  /* 0xffffff9232147836 */ /* 0x000fe20000000000 */
[----:B------:R0:W2:Y:S02]  /*5e40*/  @!P0 LDG.E.U8 R55, desc[UR34][R18.64] ;  /* 0x0000002212378981 */ /* 0x0000a4000c1e1100 */
[----:B------:R-:W-:-:S02]  /*5e50*/  IADD3 R3, P6, PT, R14, R0, RZ ;  /* 0x000000000e037210 */ /* 0x000fc40007fde0ff */
[----:B------:R-:W-:Y:S01]  /*5e60*/  ISETP.GE.U32.AND P0, PT, R20, 0x7fffff13, PT ;  /* 0x7fffff131400780c */ /* 0x000fe20003f06070 */
[----:B------:R-:W-:Y:S01]  /*5e70*/  IMAD R20, R16, 0x55, RZ ;  /* 0x0000005510147824 */ /* 0x000fe200078e02ff */
[----:B------:R-:W-:Y:S01]  /*5e80*/  ISETP.GE.U32.AND P2, PT, R21, 0x7fffff2b, PT ;  /* 0x7fffff2b1500780c */ /* 0x000fe20003f46070 */
[----:B------:R-:W-:Y:S01]  /*5e90*/  VIADD R21, R50, 0xffffffa2 ;  /* 0xffffffa232157836 */ /* 0x000fe20000000000 */
[----:B------:R1:W-:Y:S04]  /*5ea0*/  STL [R1+0x488], R4 ;  /* 0x0004880401007387 */ /* 0x0003e80000100800 */
[----:B------:R0:W-:Y:S01]  /*5eb0*/  STL [R1+0x484], R5 ;  /* 0x0004840501007387 */ /* 0x0001e20000100800 */
[----:B------:R-:W-:Y:S02]  /*5ec0*/  ISETP.GE.U32.AND P5, PT, R21, 0x7fffff23, PT ;  /* 0x7fffff231500780c */ /* 0x000fe40003fa6070 */
[----:B-1----:R-:W-:Y:S01]  /*5ed0*/  LEA.HI.X.SX32 R4, R14, R2, 0x1, P6 ;  /* 0x000000020e047211 */ /* 0x002fe200030f0eff */
[----:B------:R-:W-:Y:S01]  /*5ee0*/  IMAD R14, R16, 0x5d, RZ ;  /* 0x0000005d100e7824 */ /* 0x000fe200078e02ff */
[----:B0-----:R-:W-:Y:S01]  /*5ef0*/  IADD3 R5, P6, PT, R20, R0, RZ ;  /* 0x0000000014057210 */ /* 0x001fe20007fde0ff */
[----:B------:R-:W-:-:S02]  /*5f00*/  @!P3 IMAD.MOV.U32 R18, RZ, RZ, R3 ;  /* 0x000000ffff12b224 */ /* 0x000fc400078e0003 */
[----:B------:R-:W-:Y:S01]  /*5f10*/  @!P3 IMAD.MOV.U32 R19, RZ, RZ, R4 ;  /* 0x000000ffff13b224 */ /* 0x000fe200078e0004 */
[----:B------:R-:W-:Y:S01]  /*5f20*/  LEA.HI.X.SX32 R6, R20, R2, 0x1, P6 ;  /* 0x0000000214067211 */ /* 0x000fe200030f0eff */
        /* <DEDUP_REMOVED lines=8> */
[----:B------:R0:W2:Y:S01]  /*5fb0*/  @!P2 LDG.E.U8 R58, desc[UR34][R18.64] ;  /* 0x00000022123aa981 */ /* 0x0000a2000c1e1100 */
[----:B------:R-:W-:-:S03]  /*5fc0*/  IMAD R14, R16, 0x6d, RZ ;  /* 0x0000006d100e7824 */ /* 0x000fc600078e02ff */
[----:B------:R1:W-:Y:S01]  /*5fd0*/  STL [R1+0x4e8], R5 ;  /* 0x0004e80501007387 */ /* 0x0003e20000100800 */
[----:B0-----:R-:W-:Y:S02]  /*5fe0*/  @!P5 IMAD.MOV.U32 R18, RZ, RZ, R3 ;  /* 0x000000ffff12d224 */ /* 0x001fe400078e0003 */
[----:B------:R-:W-:Y:S01]  /*5ff0*/  @!P5 IMAD.MOV.U32 R19, RZ, RZ, R4 ;  /* 0x000000ffff13d224 */ /* 0x000fe200078e0004 */
[C---:B-1----:R-:W-:Y:S01]  /*6000*/  IADD3 R5, P2, PT, R20.reuse, R0, RZ ;  /* 0x0000000014057210 */ /* 0x042fe20007f5e0ff */
[----:B------:R0:W-:Y:S04]  /*6010*/  STL [R1+0x4e4], R6 ;  /* 0x0004e40601007387 */ /* 0x0001e80000100800 */
[----:B------:R1:W2:Y:S04]  /*6020*/  @!P5 LDG.E.U8 R57, desc[UR34][R18.64] ;  /* 0x000000221239d981 */ /* 0x0002a8000c1e1100 */
[----:B------:R1:W-:Y:S01]  /*6030*/  STL [R1+0x518], R3 ;  /* 0x0005180301007387 */ /* 0x0003e20000100800 */
[----:B0-----:R-:W-:Y:S01]  /*6040*/  LEA.HI.X.SX32 R6, R20, R2, 0x1, P2 ;  /* 0x0000000214067211 */ /* 0x001fe200010f0eff */
[----:B-1----:R-:W-:-:S02]  /*6050*/  VIADD R18, R50, 0xffffff82 ;  /* 0xffffff8232127836 */ /* 0x002fc40000000000 */
[----:B------:R0:W-:Y:S01]  /*6060*/  STL [R1+0x514], R4 ;  /* 0x0005140401007387 */ /* 0x0001e20000100800 */
[----:B------:R-:W-:Y:S01]  /*6070*/  IADD3 R3, P5, PT, R14, R0, RZ ;  /* 0x000000000e037210 */ /* 0x000fe20007fbe0ff */
[----:B------:R-:W-:Y:S01]  /*6080*/  @!P4 IMAD.MOV.U32 R19, RZ, RZ, R6 ;  /* 0x000000ffff13c224 */ /* 0x000fe200078e0006 */
[----:B------:R-:W-:Y:S01]  /*6090*/  ISETP.GE.U32.AND P2, PT, R18, 0x7fffff03, PT ;  /* 0x7fffff031200780c */ /* 0x000fe20003f46070 */
[----:B------:R-:W-:Y:S01]  /*60a0*/  @!P4 IMAD.MOV.U32 R18, RZ, RZ, R5 ;  /* 0x000000ffff12c224 */ /* 0x000fe200078e0005 */
[----:B0-----:R-:W-:Y:S01]  /*60b0*/  LEA.HI.X.SX32 R4, R14, R2, 0x1, P5 ;  /* 0x000000020e047211 */ /* 0x001fe200028f0eff */
[----:B------:R-:W-:-:S03]  /*60c0*/  VIADD R21, R50, 0xffffff8a ;  /* 0xffffff8a32157836 */ /* 0x000fc60000000000 */
[----:B------:R0:W2:Y:S01]  /*60d0*/  @!P4 LDG.E.U8 R61, desc[UR34][R18.64] ;  /* 0x00000022123dc981 */ /* 0x0000a2000c1e1100 */
[----:B------:R-:W-:Y:S01]  /*60e0*/  IMAD R14, R16, 0x75, RZ ;  /* 0x00000075100e7824 */ /* 0x000fe200078e02ff */
[----:B------:R-:W-:Y:S01]  /*60f0*/  ISETP.GE.U32.AND P3, PT, R21, 0x7fffff0b, PT ;  /* 0x7fffff0b1500780c */ /* 0x000fe20003f66070 */
[----:B0-----:R-:W-:Y:S02]  /*6100*/  @!P0 IMAD.MOV.U32 R18, RZ, RZ, R3 ;  /* 0x000000ffff128224 */ /* 0x001fe400078e0003 */
[----:B------:R-:W-:Y:S01]  /*6110*/  @!P0 IMAD.MOV.U32 R19, RZ, RZ, R4 ;  /* 0x000000ffff138224 */ /* 0x000fe200078e0004 */
[----:B------:R0:W-:Y:S04]  /*6120*/  STL [R1+0x548], R5 ;  /* 0x0005480501007387 */ /* 0x0001e80000100800 */
[----:B------:R1:W2:Y:S04]  /*6130*/  @!P0 LDG.E.U8 R60, desc[UR34][R18.64] ;  /* 0x00000022123c8981 */ /* 0x0002a8000c1e1100 */
[----:B------:R1:W-:Y:S01]  /*6140*/  STL [R1+0x578], R3 ;  /* 0x0005780301007387 */ /* 0x0003e20000100800 */
[----:B0-----:R-:W-:Y:S01]  /*6150*/  IADD3 R5, P0, PT, R14, R0, RZ ;  /* 0x000000000e057210 */ /* 0x001fe20007f1e0ff */
[----:B-1----:R-:W-:-:S02]  /*6160*/  IMAD R18, R16, 0x7d, RZ ;  /* 0x0000007d10127824 */ /* 0x002fc400078e02ff */
[----:B------:R0:W-:Y:S03]  /*6170*/  STL [R1+0x544], R6 ;  /* 0x0005440601007387 */ /* 0x0001e60000100800 */
[----:B------:R-:W-:Y:S01]  /*6180*/  IADD3 R3, P4, PT, R18, R0, RZ ;  /* 0x0000000012037210 */ /* 0x000fe20007f9e0ff */
[----:B------:R1:W-:Y:S01]  /*6190*/  STL [R1+0x574], R4 ;  /* 0x0005740401007387 */ /* 0x0003e20000100800 */
[-C--:B0-----:R-:W-:Y:S01]  /*61a0*/  LEA.HI.X.SX32 R6, R14, R2.reuse, 0x1, P0 ;  /* 0x000000020e067211 */ /* 0x081fe200000f0eff */
[----:B------:R-:W-:Y:S01]  /*61b0*/  IMAD.HI.U32 R14, R13, R37, RZ ;  /* 0x000000250d0e7227 */ /* 0x000fe200078e00ff */
[----:B-1----:R-:W-:-:S03]  /*61c0*/  LEA.HI.X.SX32 R4, R18, R2, 0x1, P4 ;  /* 0x0000000212047211 */ /* 0x002fc600020f0eff */
[----:B------:R-:W-:Y:S02]  /*61d0*/  @!P3 IMAD.MOV.U32 R18, RZ, RZ, R5 ;  /* 0x000000ffff12b224 */ /* 0x000fe400078e0005 */
[----:B------:R-:W-:Y:S02]  /*61e0*/  @!P3 IMAD.MOV.U32 R19, RZ, RZ, R6 ;  /* 0x000000ffff13b224 */ /* 0x000fe400078e0006 */
[----:B------:R-:W-:-:S03]  /*61f0*/  IMAD.MOV R14, RZ, RZ, -R14 ;  /* 0x000000ffff0e7224 */ /* 0x000fc600078e0a0e */
[----:B------:R0:W2:Y:S01]  /*6200*/  @!P3 LDG.E.U8 R53, desc[UR34][R18.64] ;  /* 0x000000221235b981 */ /* 0x0000a2000c1e1100 */
[----:B------:R-:W-:Y:S02]  /*6210*/  IMAD R37, R15, R14, R37 ;  /* 0x0000000e0f257224 */ /* 0x000fe400078e0225 */
[----:B------:R-:W-:-:S04]  /*6220*/  IMAD.HI.U32 R14, R13, R36, RZ ;  /* 0x000000240d0e7227 */ /* 0x000fc800078e00ff */
[----:B0-----:R-:W-:Y:S02]  /*6230*/  @!P2 IMAD.MOV.U32 R18, RZ, RZ, R3 ;  /* 0x000000ffff12a224 */ /* 0x001fe400078e0003 */
[----:B------:R-:W-:Y:S02]  /*6240*/  @!P2 IMAD.MOV.U32 R19, RZ, RZ, R4 ;  /* 0x000000ffff13a224 */ /* 0x000fe400078e0004 */
[----:B------:R-:W-:-:S03]  /*6250*/  IMAD.MOV R14, RZ, RZ, -R14 ;  /* 0x000000ffff0e7224 */ /* 0x000fc600078e0a0e */
[----:B------:R0:W2:Y:S01]  /*6260*/  @!P2 LDG.E.U8 R63, desc[UR34][R18.64] ;  /* 0x00000022123fa981 */ /* 0x0000a2000c1e1100 */
[C---:B------:R-:W-:Y:S01]  /*6270*/  ISETP.GT.U32.AND P2, PT, R15.reuse, R48, PT ;  /* 0x000000300f00720c */ /* 0x040fe20003f44070 */
[----:B------:R-:W-:Y:S02]  /*6280*/  IMAD R36, R15, R14, R36 ;  /* 0x0000000e0f247224 */ /* 0x000fe400078e0224 */
[----:B------:R-:W-:-:S04]  /*6290*/  IMAD.HI.U32 R14, R13, R33, RZ ;  /* 0x000000210d0e7227 */ /* 0x000fc800078e00ff */
[----:B------:R-:W-:-:S04]  /*62a0*/  IMAD.MOV R14, RZ, RZ, -R14 ;  /* 0x000000ffff0e7224 */ /* 0x000fc800078e0a0e */
[----:B------:R-:W-:Y:S02]  /*62b0*/  IMAD R33, R15, R14, R33 ;  /* 0x0000000e0f217224 */ /* 0x000fe400078e0221 */
[----:B------:R-:W-:-:S04]  /*62c0*/  IMAD.HI.U32 R14, R13, R32, RZ ;  /* 0x000000200d0e7227 */ /* 0x000fc800078e00ff */
[----:B------:R-:W-:Y:S01]  /*62d0*/  @!P2 IMAD.IADD R48, R48, 0x1, -R15 ;  /* 0x000000013030a824 */ /* 0x000fe200078e0a0f */
[----:B------:R-:W-:Y:S01]  /*62e0*/  ISETP.GT.U32.AND P2, PT, R15, R43, PT ;  /* 0x0000002b0f00720c */ /* 0x000fe20003f44070 */
[----:B------:R-:W-:-:S04]  /*62f0*/  IMAD.MOV R14, RZ, RZ, -R14 ;  /* 0x000000ffff0e7224 */ /* 0x000fc800078e0a0e */
[----:B------:R-:W-:Y:S02]  /*6300*/  IMAD R32, R15, R14, R32 ;  /* 0x0000000e0f207224 */ /* 0x000fe400078e0220 */
[----:B------:R-:W-:-:S04]  /*6310*/  IMAD.HI.U32 R14, R13, R29, RZ ;  /* 0x0000001d0d0e7227 */ /* 0x000fc800078e00ff */
[----:B------:R-:W-:Y:S02]  /*6320*/  IMAD.MOV R14, RZ, RZ, -R14 ;  /* 0x000000ffff0e7224 */ /* 0x000fe400078e0a0e */
[----:B------:R-:W-:Y:S01]  /*6330*/  @!P2 IMAD.IADD R43, R43, 0x1, -R15 ;  /* 0x000000012b2ba824 */ /* 0x000fe200078e0a0f */
        /* <DEDUP_REMOVED lines=14> */
[C---:B------:R-:W-:Y:S01]  /*6420*/  IMAD R24, R15.reuse, R14, R24 ;  /* 0x0000000e0f187224 */ /* 0x040fe200078e0218 */
[----:B------:R-:W-:Y:S01]  /*6430*/  ISETP.GT.U32.AND P0, PT, R15, R49, PT ;  /* 0x000000310f00720c */ /* 0x000fe20003f04070 */
[----:B------:R-:W-:-:S04]  /*6440*/  IMAD.HI.U32 R14, R13, R23, RZ ;  /* 0x000000170d0e7227 */ /* 0x000fc800078e00ff */
[----:B------:R-:W-:Y:S01]  /*6450*/  IMAD.MOV R14, RZ, RZ, -R14 ;  /* 0x000000ffff0e7224 */ /* 0x000fe200078e0a0e */
[----:B------:R-:W-:-:S03]  /*6460*/  ISETP.GT.U32.AND P3, PT, R15, R47, PT ;  /* 0x0000002f0f00720c */ /* 0x000fc60003f64070 */
[----:B------:R-:W-:Y:S02]  /*6470*/  IMAD R23, R15, R14, R23 ;  /* 0x0000000e0f177224 */ /* 0x000fe400078e0217 */
[----:B------:R-:W-:Y:S02]  /*6480*/  @!P2 IMAD.IADD R28, R28, 0x1, -R15 ;  /* 0x000000011c1ca824 */ /* 0x000fe400078e0a0f */
[----:B0-----:R-:W-:Y:S01]  /*6490*/  IMAD.HI.U32 R18, R13, R35, RZ ;  /* 0x000000230d127227 */ /* 0x001fe200078e00ff */
[----:B------:R-:W-:-:S03]  /*64a0*/  ISETP.GT.U32.AND P2, PT, R15, R23, PT ;  /* 0x000000170f00720c */ /* 0x000fc60003f44070 */
[--C-:B------:R-:W-:Y:S01]  /*64b0*/  @!P0 IMAD.IADD R49, R49, 0x1, -R15.reuse ;  /* 0x0000000131318824 */ /* 0x100fe200078e0a0f */
[C---:B------:R-:W-:Y:S01]  /*64c0*/  ISETP.GT.U32.AND P0, PT, R15.reuse, R44, PT ;  /* 0x0000002c0f00720c */ /* 0x040fe20003f04070 */
[----:B------:R-:W-:Y:S01]  /*64d0*/  IMAD.MOV R18, RZ, RZ, -R18 ;  /* 0x000000ffff127224 */ /* 0x000fe200078e0a12 */
[----:B------:R-:W-:Y:S01]  /*64e0*/  ISETP.GT.U32.AND P5, PT, R15, R46, PT ;  /* 0x0000002e0f00720c */ /* 0x000fe20003fa4070 */
[----:B------:R-:W-:Y:S02]  /*64f0*/  @!P3 IMAD.IADD R47, R47, 0x1, -R15 ;  /* 0x000000012f2fb824 */ /* 0x000fe400078e0a0f */
[C---:B------:R-:W-:Y:S01]  /*6500*/  IMAD R35, R15.reuse, R18, R35 ;  /* 0x000000120f237224 */ /* 0x040fe200078e0223 */
[----:B------:R-:W-:Y:S01]  /*6510*/  ISETP.GT.U32.AND P4, PT, R15, R45, PT ;  /* 0x0000002d0f00720c */ /* 0x000fe20003f84070 */
[----:B------:R-:W-:Y:S01]  /*6520*/  IMAD.HI.U32 R18, R13, R31, RZ ;  /* 0x0000001f0d127227 */ /* 0x000fe200078e00ff */
[----:B------:R-:W-:-:S03]  /*6530*/  ISETP.GT.U32.AND P3, PT, R15, R42, PT ;  /* 0x0000002a0f00720c */ /* 0x000fc60003f64070 */
[----:B------:R-:W-:Y:S02]  /*6540*/  IMAD.MOV R18, RZ, RZ, -R18 ;  /* 0x000000ffff127224 */ /* 0x000fe400078e0a12 */
[--C-:B------:R-:W-:Y:S01]  /*6550*/  @!P2 IMAD.IADD R23, R23, 0x1, -R15.reuse ;  /* 0x000000011717a824 */ /* 0x100fe200078e0a0f */
[C---:B------:R-:W-:Y:S01]  /*6560*/  ISETP.GT.U32.AND P2, PT, R15.reuse, R49, PT ;  /* 0x000000310f00720c */ /* 0x040fe20003f44070 */
[----:B------:R-:W-:Y:S01]  /*6570*/  @!P0 IMAD.IADD R44, R44, 0x1, -R15 ;  /* 0x000000012c2c8824 */ /* 0x000fe200078e0a0f */
[----:B------:R-:W-:Y:S01]  /*6580*/  ISETP.GT.U32.AND P0, PT, R15, R39, PT ;  /* 0x000000270f00720c */ /* 0x000fe20003f04070 */
[----:B------:R-:W-:-:S04]  /*6590*/  IMAD.HI.U32 R19, R13, R34, RZ ;  /* 0x000000220d137227 */ /* 0x000fc800078e00ff */
[----:B------:R-:W-:Y:S02]  /*65a0*/  IMAD R31, R15, R18, R31 ;  /* 0x000000120f1f7224 */ /* 0x000fe400078e021f */
[----:B------:R-:W-:-:S04]  /*65b0*/  IMAD.HI.U32 R18, R13, R30, RZ ;  /* 0x0000001e0d127227 */ /* 0x000fc800078e00ff */
[----:B------:R-:W-:Y:S01]  /*65c0*/  @!P5 IMAD.IADD R46, R46, 0x1, -R15 ;  /* 0x000000012e2ed824 */ /* 0x000fe200078e0a0f */
[----:B------:R-:W-:Y:S01]  /*65d0*/  ISETP.GT.U32.AND P5, PT, R15, R41, PT ;  /* 0x000000290f00720c */ /* 0x000fe20003fa4070 */
[----:B------:R-:W-:Y:S02]  /*65e0*/  IMAD.MOV R19, RZ, RZ, -R19 ;  /* 0x000000ffff137224 */ /* 0x000fe400078e0a13 */
[----:B------:R-:W-:Y:S02]  /*65f0*/  IMAD.MOV R18, RZ, RZ, -R18 ;  /* 0x000000ffff127224 */ /* 0x000fe400078e0a12 */
[--C-:B------:R-:W-:Y:S01]  /*6600*/  @!P4 IMAD.IADD R45, R45, 0x1, -R15.reuse ;  /* 0x000000012d2dc824 */ /* 0x100fe200078e0a0f */
[C---:B------:R-:W-:Y:S01]  /*6610*/  ISETP.GT.U32.AND P4, PT, R15.reuse, R40, PT ;  /* 0x000000280f00720c */ /* 0x040fe20003f84070 */
[----:B------:R-:W-:Y:S01]  /*6620*/  @!P3 IMAD.IADD R42, R42, 0x1, -R15 ;  /* 0x000000012a2ab824 */ /* 0x000fe200078e0a0f */
[C---:B------:R-:W-:Y:S01]  /*6630*/  ISETP.GT.U32.AND P3, PT, R15.reuse, R37, PT ;  /* 0x000000250f00720c */ /* 0x040fe20003f64070 */
[----:B------:R-:W-:-:S02]  /*6640*/  IMAD R34, R15, R19, R34 ;  /* 0x000000130f227224 */ /* 0x000fc400078e0222 */
[----:B------:R-:W-:Y:S02]  /*6650*/  IMAD R30, R15, R18, R30 ;  /* 0x000000120f1e7224 */ /* 0x000fe400078e021e */
[----:B------:R-:W-:-:S04]  /*6660*/  IMAD.HI.U32 R18, R13, R26, RZ ;  /* 0x0000001a0d127227 */ /* 0x000fc800078e00ff */
[--C-:B------:R-:W-:Y:S01]  /*6670*/  @!P2 IMAD.IADD R49, R49, 0x1, -R15.reuse ;  /* 0x000000013131a824 */ /* 0x100fe200078e0a0f */
[----:B------:R-:W-:Y:S01]  /*6680*/  ISETP.GT.U32.AND P2, PT, R15, R45, PT ;  /* 0x0000002d0f00720c */ /* 0x000fe20003f44070 */
[--C-:B------:R-:W-:Y:S01]  /*6690*/  @!P0 IMAD.IADD R39, R39, 0x1, -R15.reuse ;  /* 0x0000000127278824 */ /* 0x100fe200078e0a0f */
[----:B------:R-:W-:Y:S01]  /*66a0*/  ISETP.GT.U32.AND P0, PT, R15, R34, PT ;  /* 0x000000220f00720c */ /* 0x000fe20003f04070 */
[----:B------:R-:W-:Y:S01]  /*66b0*/  IMAD.MOV R18, RZ, RZ, -R18 ;  /* 0x000000ffff127224 */ /* 0x000fe200078e0a12 */
[----:B------:R-:W-:Y:S01]  /*66c0*/  IABS R22, UR61 ;  /* 0x0000003d00167c13 */ /* 0x000fe20008000000 */
[----:B------:R-:W-:Y:S01]  /*66d0*/  @!P5 IMAD.IADD R41, R41, 0x1, -R15 ;  /* 0x000000012929d824 */ /* 0x000fe200078e0a0f */
[----:B------:R-:W-:Y:S01]  /*66e0*/  ISETP.GT.U32.AND P5, PT, R15, R36, PT ;  /* 0x000000240f00720c */ /* 0x000fe20003fa4070 */
[----:B------:R-:W-:-:S04]  /*66f0*/  IMAD.HI.U32 R19, R13, R25, RZ ;  /* 0x000000190d137227 */ /* 0x000fc800078e00ff */
[----:B------:R-:W-:Y:S02]  /*6700*/  IMAD R26, R15, R18, R26 ;  /* 0x000000120f1a7224 */ /* 0x000fe400078e021a */
[----:B------:R-:W-:Y:S01]  /*6710*/  IMAD.HI.U32 R18, R13, R22, RZ ;  /* 0x000000160d127227 */ /* 0x000fe200078e00ff */
[----:B------:R-:W-:-:S03]  /*6720*/  IABS R21, UR62 ;  /* 0x0000003e00157c13 */ /* 0x000fc60008000000 */
[--C-:B------:R-:W-:Y:S01]  /*6730*/  @!P4 IMAD.IADD R40, R40, 0x1, -R15.reuse ;  /* 0x000000012828c824 */ /* 0x100fe200078e0a0f */
[----:B------:R-:W-:Y:S01]  /*6740*/  ISETP.GT.U32.AND P4, PT, R15, R35, PT ;  /* 0x000000230f00720c */ /* 0x000fe20003f84070 */
[----:B------:R-:W-:Y:S01]  /*6750*/  @!P3 IMAD.IADD R37, R37, 0x1, -R15 ;  /* 0x000000012525b824 */ /* 0x000fe200078e0a0f */
[----:B------:R-:W-:Y:S01]  /*6760*/  ISETP.GT.U32.AND P3, PT, R15, R32, PT ;  /* 0x000000200f00720c */ /* 0x000fe20003f64070 */
[----:B------:R-:W-:Y:S02]  /*6770*/  IMAD.MOV R19, RZ, RZ, -R19 ;  /* 0x000000ffff137224 */ /* 0x000fe400078e0a13 */
[----:B------:R-:W-:Y:S02]  /*6780*/  IMAD.MOV R18, RZ, RZ, -R18 ;  /* 0x000000ffff127224 */ /* 0x000fe400078e0a12 */
[----:B------:R-:W-:Y:S01]  /*6790*/  @!P2 IMAD.IADD R45, R45, 0x1, -R15 ;  /* 0x000000012d2da824 */ /* 0x000fe200078e0a0f */
[C---:B------:R-:W-:Y:S01]  /*67a0*/  ISETP.GT.U32.AND P2, PT, R15.reuse, R40, PT ;  /* 0x000000280f00720c */ /* 0x040fe20003f44070 */
[C---:B------:R-:W-:Y:S01]  /*67b0*/  IMAD R25, R15.reuse, R19, R25 ;  /* 0x000000130f197224 */ /* 0x040fe200078e0219 */
[----:B------:R-:W-:Y:S01]  /*67c0*/  IABS R19, UR63 ;  /* 0x0000003f00137c13 */ /* 0x000fe20008000000 */
[----:B------:R-:W-:Y:S01]  /*67d0*/  @!P0 IMAD.IADD R34, R34, 0x1, -R15 ;  /* 0x0000000122228824 */ /* 0x000fe200078e0a0f */
[C---:B------:R-:W-:Y:S01]  /*67e0*/  ISETP.GT.U32.AND P0, PT, R15.reuse, R29, PT ;  /* 0x0000001d0f00720c */ /* 0x040fe20003f04070 */
[----:B------:R-:W-:-:S02]  /*67f0*/  IMAD R22, R15, R18, R22 ;  /* 0x000000120f167224 */ /* 0x000fc400078e0216 */
[----:B------:R-:W-:-:S04]  /*6800*/  IMAD.HI.U32 R18, R13, R21, RZ ;  /* 0x000000150d127227 */ /* 0x000fc800078e00ff */
[----:B------:R-:W-:Y:S01]  /*6810*/  @!P5 IMAD.IADD R36, R36, 0x1, -R15 ;  /* 0x000000012424d824 */ /* 0x000fe200078e0a0f */
[----:B------:R-:W-:Y:S01]  /*6820*/  ISETP.GT.U32.AND P5, PT, R15, R31, PT ;  /* 0x0000001f0f00720c */ /* 0x000fe20003fa4070 */
[----:B------:R-:W-:-:S04]  /*6830*/  IMAD.HI.U32 R14, R13, R19, RZ ;  /* 0x000000130d0e7227 */ /* 0x000fc800078e00ff */
[----:B------:R-:W-:Y:S02]  /*6840*/  IMAD.MOV R18, RZ, RZ, -R18 ;  /* 0x000000ffff127224 */ /* 0x000fe400078e0a12 */
[--C-:B------:R-:W-:Y:S01]  /*6850*/  @!P4 IMAD.IADD R35, R35, 0x1, -R15.reuse ;  /* 0x000000012323c824 */ /* 0x100fe200078e0a0f */
[C---:B------:R-:W-:Y:S01]  /*6860*/  ISETP.GT.U32.AND P4, PT, R15.reuse, R30, PT ;  /* 0x0000001e0f00720c */ /* 0x040fe20003f84070 */
[----:B------:R-:W-:Y:S01]  /*6870*/  @!P3 IMAD.IADD R32, R32, 0x1, -R15 ;  /* 0x000000012020b824 */ /* 0x000fe200078e0a0f */
[C---:B------:R-:W-:Y:S01]  /*6880*/  ISETP.GT.U32.AND P3, PT, R15.reuse, R27, PT ;  /* 0x0000001b0f00720c */ /* 0x040fe20003f64070 */
[----:B------:R-:W-:Y:S01]  /*6890*/  IMAD.MOV R14, RZ, RZ, -R14 ;  /* 0x000000ffff0e7224 */ /* 0x000fe200078e0a0e */
[----:B------:R-:W-:Y:S01]  /*68a0*/  IABS R20, UR64 ;  /* 0x0000004000147c13 */ /* 0x000fe20008000000 */
[C---:B------:R-:W-:Y:S01]  /*68b0*/  IMAD R21, R15.reuse, R18, R21 ;  /* 0x000000120f157224 */ /* 0x040fe200078e0215 */
[----:B------:R-:W-:Y:S01]  /*68c0*/  IABS R18, UR65 ;  /* 0x0000004100127c13 */ /* 0x000fe20008000000 */
[----:B------:R-:W-:Y:S01]  /*68d0*/  @!P2 IMAD.IADD R40, R40, 0x1, -R15 ;  /* 0x000000012828a824 */ /* 0x000fe200078e0a0f */
[C---:B------:R-:W-:Y:S01]  /*68e0*/  ISETP.GT.U32.AND P2, PT, R15.reuse, R35, PT ;  /* 0x000000230f00720c */ /* 0x040fe20003f44070 */
[----:B------:R-:W-:-:S02]  /*68f0*/  IMAD R19, R15, R14, R19 ;  /* 0x0000000e0f137224 */ /* 0x000fc400078e0213 */
[----:B------:R-:W-:Y:S01]  /*6900*/  @!P0 IMAD.IADD R29, R29, 0x1, -R15 ;  /* 0x000000011d1d8824 */ /* 0x000fe200078e0a0f */
[----:B------:R-:W-:Y:S01]  /*6910*/  ISETP.GT.U32.AND P0, PT, R15, R24, PT ;  /* 0x000000180f00720c */ /* 0x000fe20003f04070 */
[----:B------:R-:W-:Y:S01]  /*6920*/  IMAD.HI.U32 R14, R13, R20, RZ ;  /* 0x000000140d0e7227 */ /* 0x000fe200078e00ff */
[----:B------:R-:W-:-:S03]  /*6930*/  ISETP.GT.U32.AND P6, PT, R15, R19, PT ;  /* 0x000000130f00720c */ /* 0x000fc60003fc4070 */
[----:B------:R-:W-:-:S04]  /*6940*/  IMAD.HI.U32 R13, R13, R18, RZ ;  /* 0x000000120d0d7227 */ /* 0x000fc800078e00ff */
[----:B------:R-:W-:Y:S01]  /*6950*/  @!P5 IMAD.IADD R31, R31, 0x1, -R15 ;  /* 0x000000011f1fd824 */ /* 0x000fe200078e0a0f */
[C---:B------:R-:W-:Y:S01]  /*6960*/  ISETP.GT.U32.AND P5, PT, R15.reuse, R26, PT ;  /* 0x0000001a0f00720c */ /* 0x040fe20003fa4070 */
[----:B------:R-:W-:Y:S02]  /*6970*/  IMAD.MOV R13, RZ, RZ, -R13 ;  /* 0x000000ffff0d7224 */ /* 0x000fe400078e0a0d */
[--C-:B------:R-:W-:Y:S01]  /*6980*/  @!P4 IMAD.IADD R30, R30, 0x1, -R15.reuse ;  /* 0x000000011e1ec824 */ /* 0x100fe200078e0a0f */
[----:B------:R-:W-:Y:S01]  /*6990*/  ISETP.GT.U32.AND P4, PT, R15, R25, PT ;  /* 0x000000190f00720c */ /* 0x000fe20003f84070 */
[--C-:B------:R-:W-:Y:S01]  /*69a0*/  @!P3 IMAD.IADD R27, R27, 0x1, -R15.reuse ;  /* 0x000000011b1bb824 */ /* 0x100fe200078e0a0f */
[C---:B------:R-:W-:Y:S01]  /*69b0*/  ISETP.GT.U32.AND P3, PT, R15.reuse, R22, PT ;  /* 0x000000160f00720c */ /* 0x040fe20003f64070 */
[----:B------:R-:W-:Y:S02]  /*69c0*/  IMAD R18, R15, R13, R18 ;  /* 0x0000000d0f127224 */ /* 0x000fe400078e0212 */
[--C-:B------:R-:W-:Y:S01]  /*69d0*/  @!P2 IMAD.IADD R35, R35, 0x1, -R15.reuse ;  /* 0x000000012323a824 */ /* 0x100fe200078e0a0f */
[C---:B------:R-:W-:Y:S01]  /*69e0*/  ISETP.GT.U32.AND P2, PT, R15.reuse, R30, PT ;  /* 0x0000001e0f00720c */ /* 0x040fe20003f44070 */
[----:B------:R-:W-:Y:S01]  /*69f0*/  @!P0 IMAD.IADD R24, R24, 0x1, -R15 ;  /* 0x0000000118188824 */ /* 0x000fe200078e0a0f */
[----:B------:R-:W-:Y:S01]  /*6a00*/  ISETP.GT.U32.AND P0, PT, R15, R18, PT ;  /* 0x000000120f00720c */ /* 0x000fe20003f04070 */
[----:B------:R-:W-:-:S02]  /*6a10*/  IMAD.MOV R14, RZ, RZ, -R14 ;  /* 0x000000ffff0e7224 */ /* 0x000fc400078e0a0e */
[--C-:B------:R-:W-:Y:S02]  /*6a20*/  @!P6 IMAD.IADD R19, R19, 0x1, -R15.reuse ;  /* 0x000000011313e824 */ /* 0x100fe400078e0a0f */
[--C-:B------:R-:W-:Y:S01]  /*6a30*/  @!P5 IMAD.IADD R26, R26, 0x1, -R15.reuse ;  /* 0x000000011a1ad824 */ /* 0x100fe200078e0a0f */
[C---:B------:R-:W-:Y:S01]  /*6a40*/  ISETP.GT.U32.AND P5, PT, R15.reuse, R21, PT ;  /* 0x000000150f00720c */ /* 0x040fe20003fa4070 */
[----:B------:R-:W-:Y:S02]  /*6a50*/  IMAD R20, R15, R14, R20 ;  /* 0x0000000e0f147224 */ /* 0x000fe400078e0214 */
[--C-:B------:R-:W-:Y:S02]  /*6a60*/  @!P4 IMAD.IADD R25, R25, 0x1, -R15.reuse ;  /* 0x000000011919c824 */ /* 0x100fe400078e0a0f */
[--C-:B------:R-:W-:Y:S01]  /*6a70*/  @!P3 IMAD.IADD R22, R22, 0x1, -R15.reuse ;  /* 0x000000011616b824 */ /* 0x100fe200078e0a0f */
[C---:B------:R-:W-:Y:S01]  /*6a80*/  ISETP.GT.U32.AND P3, PT, R15.reuse, R19, PT ;  /* 0x000000130f00720c */ /* 0x040fe20003f64070 */
[--C-:B------:R-:W-:Y:S01]  /*6a90*/  @!P2 IMAD.IADD R30, R30, 0x1, -R15.reuse ;  /* 0x000000011e1ea824 */ /* 0x100fe200078e0a0f */
[C---:B------:R-:W-:Y:S01]  /*6aa0*/  ISETP.GT.U32.AND P4, PT, R15.reuse, R20, PT ;  /* 0x000000140f00720c */ /* 0x040fe20003f84070 */
[----:B------:R-:W-:Y:S01]  /*6ab0*/  @!P0 IMAD.IADD R18, R18, 0x1, -R15 ;  /* 0x0000000112128824 */ /* 0x000fe200078e0a0f */
[----:B------:R-:W-:-:S02]  /*6ac0*/  ISETP.GT.U32.AND P2, PT, R15, R25, PT ;  /* 0x000000190f00720c */ /* 0x000fc40003f44070 */
[----:B------:R-:W-:Y:S01]  /*6ad0*/  ISETP.GT.U32.AND P0, PT, R15, R46, PT ;  /* 0x0000002e0f00720c */ /* 0x000fe20003f04070 */
[----:B------:R-:W-:Y:S01]  /*6ae0*/  @!P5 IMAD.IADD R21, R21, 0x1, -R15 ;  /* 0x000000011515d824 */ /* 0x000fe200078e0a0f */
[----:B------:R-:W-:-:S05]  /*6af0*/  ISETP.GT.U32.AND P5, PT, R15, R48, PT ;  /* 0x000000300f00720c */ /* 0x000fca0003fa4070 */
[--C-:B------:R-:W-:Y:S01]  /*6b00*/  @!P3 IMAD.IADD R19, R19, 0x1, -R15.reuse ;  /* 0x000000011313b824 */ /* 0x100fe200078e0a0f */
[C---:B------:R-:W-:Y:S01]  /*6b10*/  ISETP.GT.U32.AND P3, PT, R15.reuse, R44, PT ;  /* 0x0000002c0f00720c */ /* 0x040fe20003f64070 */
[--C-:B------:R-:W-:Y:S01]  /*6b20*/  @!P4 IMAD.IADD R20, R20, 0x1, -R15.reuse ;  /* 0x000000011414c824 */ /* 0x100fe200078e0a0f */
[----:B------:R-:W-:Y:S01]  /*6b30*/  ISETP.GT.U32.AND P4, PT, R15, R47, PT ;  /* 0x0000002f0f00720c */ /* 0x000fe20003f84070 */
[--C-:B------:R-:W-:Y:S01]  /*6b40*/  @!P2 IMAD.IADD R25, R25, 0x1, -R15.reuse ;  /* 0x000000011919a824 */ /* 0x100fe200078e0a0f */
[C---:B------:R-:W-:Y:S01]  /*6b50*/  ISETP.GT.U32.AND P2, PT, R15.reuse, R21, PT ;  /* 0x000000150f00720c */ /* 0x040fe20003f44070 */
[--C-:B------:R-:W-:Y:S01]  /*6b60*/  @!P0 IMAD.IADD R46, R46, 0x1, -R15.reuse ;  /* 0x000000012e2e8824 */ /* 0x100fe200078e0a0f */
[C---:B------:R-:W-:Y:S01]  /*6b70*/  ISETP.GT.U32.AND P0, PT, R15.reuse, R41, PT ;  /* 0x000000290f00720c */ /* 0x040fe20003f04070 */
[----:B------:R-:W-:Y:S01]  /*6b80*/  @!P5 IMAD.IADD R48, R48, 0x1, -R15 ;  /* 0x000000013030d824 */ /* 0x000fe200078e0a0f */
[----:B------:R-:W-:-:S05]  /*6b90*/  ISETP.GT.U32.AND P5, PT, R15, R43, PT ;  /* 0x0000002b0f00720c */ /* 0x000fca0003fa4070 */
[--C-:B------:R-:W-:Y:S01]  /*6ba0*/  @!P3 IMAD.IADD R44, R44, 0x1, -R15.reuse ;  /* 0x000000012c2cb824 */ /* 0x100fe200078e0a0f */
[----:B------:R-:W-:Y:S01]  /*6bb0*/  ISETP.GT.U32.AND P3, PT, R15, R39, PT ;  /* 0x000000270f00720c */ /* 0x000fe20003f64070 */
[--C-:B------:R-:W-:Y:S01]  /*6bc0*/  @!P4 IMAD.IADD R47, R47, 0x1, -R15.reuse ;  /* 0x000000012f2fc824 */ /* 0x100fe200078e0a0f */
[----:B------:R-:W-:Y:S01]  /*6bd0*/  ISETP.GT.U32.AND P4, PT, R15, R42, PT ;  /* 0x0000002a0f00720c */ /* 0x000fe20003f84070 */
[--C-:B------:R-:W-:Y:S01]  /*6be0*/  @!P2 IMAD.IADD R21, R21, 0x1, -R15.reuse ;  /* 0x000000011515a824 */ /* 0x100fe200078e0a0f */
[----:B------:R-:W-:Y:S01]  /*6bf0*/  ISETP.LE.AND P2, PT, RZ, UR7, PT ;  /* 0x00000007ff007c0c */ /* 0x000fe2000bf43270 */
[--C-:B------:R-:W-:Y:S01]  /*6c00*/  @!P0 IMAD.IADD R41, R41, 0x1, -R15.reuse ;  /* 0x0000000129298824 */ /* 0x100fe200078e0a0f */
[----:B------:R-:W-:Y:S01]  /*6c10*/  ISETP.GT.U32.AND P0, PT, R15, R36, PT ;  /* 0x000000240f00720c */ /* 0x000fe20003f04070 */
[----:B------:R-:W-:Y:S01]  /*6c20*/  @!P5 IMAD.IADD R43, R43, 0x1, -R15 ;  /* 0x000000012b2bd824 */ /* 0x000fe200078e0a0f */
[----:B------:R-:W-:-:S05]  /*6c30*/  ISETP.GT.U32.AND P5, PT, R15, R38, PT ;  /* 0x000000260f00720c */ /* 0x000fca0003fa4070 */
[--C-:B------:R-:W-:Y:S01]  /*6c40*/  @!P3 IMAD.IADD R39, R39, 0x1, -R15.reuse ;  /* 0x000000012727b824 */ /* 0x100fe200078e0a0f */
[C---:B------:R-:W-:Y:S01]  /*6c50*/  ISETP.GT.U32.AND P3, PT, R15.reuse, R34, PT ;  /* 0x000000220f00720c */ /* 0x040fe20003f64070 */
[--C-:B------:R-:W-:Y:S01]  /*6c60*/  @!P4 IMAD.IADD R42, R42, 0x1, -R15.reuse ;  /* 0x000000012a2ac824 */ /* 0x100fe200078e0a0f */
[C---:B------:R-:W-:Y:S01]  /*6c70*/  ISETP.GT.U32.AND P4, PT, R15.reuse, R37, PT ;  /* 0x000000250f00720c */ /* 0x040fe20003f84070 */
[----:B------:R-:W-:Y:S01]  /*6c80*/  @!P2 IMAD.MOV R48, RZ, RZ, -R48 ;  /* 0x000000ffff30a224 */ /* 0x000fe200078e0a30 */
[----:B------:R-:W-:Y:S01]  /*6c90*/  ISETP.LE.AND P2, PT, RZ, UR12, PT ;  /* 0x0000000cff007c0c */ /* 0x000fe2000bf43270 */
[--C-:B------:R-:W-:Y:S01]  /*6ca0*/  @!P0 IMAD.IADD R36, R36, 0x1, -R15.reuse ;  /* 0x0000000124248824 */ /* 0x100fe200078e0a0f */
[C---:B------:R-:W-:Y:S01]  /*6cb0*/  ISETP.GT.U32.AND P0, PT, R15.reuse, R31, PT ;  /* 0x0000001f0f00720c */ /* 0x040fe20003f04070 */
[----:B------:R-:W-:Y:S01]  /*6cc0*/  @!P5 IMAD.IADD R38, R38, 0x1, -R15 ;  /* 0x000000012626d824 */ /* 0x000fe200078e0a0f */
[----:B------:R-:W-:-:S05]  /*6cd0*/  ISETP.GT.U32.AND P5, PT, R15, R33, PT ;  /* 0x000000210f00720c */ /* 0x000fca0003fa4070 */
[--C-:B------:R-:W-:Y:S01]  /*6ce0*/  @!P3 IMAD.IADD R34, R34, 0x1, -R15.reuse ;  /* 0x000000012222b824 */ /* 0x100fe200078e0a0f */
[----:B------:R-:W-:Y:S01]  /*6cf0*/  ISETP.GT.U32.AND P3, PT, R15, R29, PT ;  /* 0x0000001d0f00720c */ /* 0x000fe20003f64070 */
[----:B------:R-:W-:Y:S01]  /*6d00*/  @!P4 IMAD.IADD R37, R37, 0x1, -R15 ;  /* 0x000000012525c824 */ /* 0x000fe200078e0a0f */
[----:B------:R-:W-:Y:S01]  /*6d10*/  ISETP.GT.U32.AND P4, PT, R15, R32, PT ;  /* 0x000000200f00720c */ /* 0x000fe20003f84070 */
[----:B------:R-:W-:Y:S01]  /*6d20*/  @!P2 IMAD.MOV R43, RZ, RZ, -R43 ;  /* 0x000000ffff2ba224 */ /* 0x000fe200078e0a2b */
        /* <DEDUP_REMOVED lines=12> */
[----:B------:R-:W-:Y:S01]  /*6df0*/  ISETP.GT.U32.AND P0, PT, R15, R22, PT ;  /* 0x000000160f00720c */ /* 0x000fe20003f04070 */
[----:B------:R-:W-:Y:S02]  /*6e00*/  VIADD R13, R50, 0xfffffff9 ;  /* 0xfffffff9320d7836 */ /* 0x000fe40000000000 */
[----:B------:R-:W-:-:S02]  /*6e10*/  @!P5 IMAD.IADD R28, R28, 0x1, -R15 ;  /* 0x000000011c1cd824 */ /* 0x000fc400078e0a0f */
[----:B------:R-:W-:Y:S01]  /*6e20*/  IMAD R14, R16, 0x6, RZ ;  /* 0x00000006100e7824 */ /* 0x000fe200078e02ff */
[----:B------:R-:W-:Y:S01]  /*6e30*/  ISETP.GE.U32.AND P5, PT, R13, 0x7fffff7a, PT ;  /* 0x7fffff7a0d00780c */ /* 0x000fe20003fa6070 */
[--C-:B------:R-:W-:Y:S01]  /*6e40*/  @!P3 IMAD.IADD R24, R24, 0x1, -R15.reuse ;  /* 0x000000011818b824 */ /* 0x100fe200078e0a0f */
[----:B------:R-:W-:Y:S02]  /*6e50*/  ISETP.GT.U32.AND P3, PT, R15, R20, PT ;  /* 0x000000140f00720c */ /* 0x000fe40003f64070 */
[----:B------:R-:W-:Y:S01]  /*6e60*/  IADD3 R13, P6, PT, R14, R0, RZ ;  /* 0x000000000e0d7210 */ /* 0x000fe20007fde0ff */
[----:B------:R-:W-:Y:S01]  /*6e70*/  @!P4 IMAD.IADD R27, R27, 0x1, -R15 ;  /* 0x000000011b1bc824 */ /* 0x000fe200078e0a0f */
[----:B------:R-:W-:Y:S01]  /*6e80*/  ISETP.GT.U32.AND P4, PT, R15, R23, PT ;  /* 0x000000170f00720c */ /* 0x000fe20003f84070 */
[----:B------:R-:W-:Y:S01]  /*6e90*/  @!P2 IMAD.MOV R33, RZ, RZ, -R33 ;  /* 0x000000ffff21a224 */ /* 0x000fe200078e0a21 */
[----:B------:R-:W-:Y:S01]  /*6ea0*/  ISETP.LE.AND P2, PT, RZ, UR33, PT ;  /* 0x00000021ff007c0c */ /* 0x000fe2000bf43270 */
[----:B------:R-:W-:Y:S01]  /*6eb0*/  @!P0 IMAD.IADD R22, R22, 0x1, -R15 ;  /* 0x0000000116168824 */ /* 0x000fe200078e0a0f */
[----:B------:R-:W-:-:S02]  /*6ec0*/  LEA.HI.X.SX32 R14, R14, R2, 0x1, P6 ;  /* 0x000000020e0e7211 */ /* 0x000fc400030f0eff */
[----:B------:R-:W-:Y:S01]  /*6ed0*/  ISETP.LE.AND P0, PT, RZ, UR6, PT ;  /* 0x00000006ff007c0c */ /* 0x000fe2000bf03270 */
[----:B------:R-:W-:Y:S01]  /*6ee0*/  @!P5 IMAD.MOV.U32 R50, RZ, RZ, R13 ;  /* 0x000000ffff32d224 */ /* 0x000fe200078e000d */
[----:B------:R-:W-:Y:S01]  /*6ef0*/  PRMT R52, RZ, 0x7610, R52 ;  /* 0x00007610ff347816 */ /* 0x000fe20000000034 */
[----:B------:R-:W-:Y:S02]  /*6f00*/  @!P5 IMAD.MOV.U32 R51, RZ, RZ, R14 ;  /* 0x000000ffff33d224 */ /* 0x000fe400078e000e */
[--C-:B------:R-:W-:Y:S01]  /*6f10*/  @!P3 IMAD.IADD R20, R20, 0x1, -R15.reuse ;  /* 0x000000011414b824 */ /* 0x100fe200078e0a0f */
[----:B------:R-:W-:Y:S02]  /*6f20*/  ISETP.LE.AND P3, PT, RZ, UR8, PT ;  /* 0x00000008ff007c0c */ /* 0x000fe4000bf63270 */
[----:B------:R0:W2:Y:S01]  /*6f30*/  @!P5 LDG.E.U8 R52, desc[UR34][R50.64] ;  /* 0x000000223234d981 */ /* 0x0000a2000c1e1100 */
[----:B------:R-:W-:Y:S01]  /*6f40*/  ISETP.LE.AND P5, PT, RZ, UR9, PT ;  /* 0x00000009ff007c0c */ /* 0x000fe2000bfa3270 */
[----:B------:R-:W-:Y:S01]  /*6f50*/  @!P4 IMAD.IADD R23, R23, 0x1, -R15 ;  /* 0x000000011717c824 */ /* 0x000fe200078e0a0f */
[----:B------:R-:W-:Y:S01]  /*6f60*/  ISETP.GT.U32.AND P6, PT, R15, R18, PT ;  /* 0x000000120f00720c */ /* 0x000fe20003fc4070 */
[----:B------:R-:W-:Y:S01]  /*6f70*/  @!P2 IMAD.MOV R28, RZ, RZ, -R28 ;  /* 0x000000ffff1ca224 */ /* 0x000fe200078e0a1c */
[----:B------:R-:W-:Y:S01]  /*6f80*/  ISETP.LE.AND P4, PT, RZ, UR10, PT ;  /* 0x0000000aff007c0c */ /* 0x000fe2000bf83270 */
[----:B------:R-:W-:Y:S01]  /*6f90*/  @!P0 IMAD.MOV R49, RZ, RZ, -R49 ;  /* 0x000000ffff318224 */ /* 0x000fe200078e0a31 */
[----:B------:R-:W-:-:S02]  /*6fa0*/  ISETP.LE.AND P2, PT, RZ, UR60, PT ;  /* 0x0000003cff007c0c */ /* 0x000fc4000bf43270 */
[----:B------:R-:W-:Y:S02]  /*6fb0*/  ISETP.LE.AND P0, PT, RZ, UR11, PT ;  /* 0x0000000bff007c0c */ /* 0x000fe4000bf03270 */
[----:B------:R-:W-:Y:S01]  /*6fc0*/  @!P3 IMAD.MOV R47, RZ, RZ, -R47 ;  /* 0x000000ffff2fb224 */ /* 0x000fe200078e0a2f */
[----:B------:R-:W-:Y:S02]  /*6fd0*/  ISETP.LE.AND P3, PT, RZ, UR14, PT ;  /* 0x0000000eff007c0c */ /* 0x000fe4000bf63270 */
[----:B------:R-:W-:Y:S01]  /*6fe0*/  @!P5 IMAD.MOV R46, RZ, RZ, -R46 ;  /* 0x000000ffff2ed224 */ /* 0x000fe200078e0a2e */
[----:B------:R-:W-:Y:S01]  /*6ff0*/  ISETP.LE.AND P5, PT, RZ, UR15, PT ;  /* 0x0000000fff007c0c */ /* 0x000fe2000bfa3270 */
[----:B------:R-:W-:Y:S01]  /*7000*/  @!P6 IMAD.IADD R18, R18, 0x1, -R15 ;  /* 0x000000011212e824 */ /* 0x000fe200078e0a0f */
[----:B------:R-:W-:Y:S01]  /*7010*/  STL [R1+0x5a8], R5 ;  /* 0x0005a80501007387 */ /* 0x000fe20000100800 */
[----:B------:R-:W-:Y:S01]  /*7020*/  @!P4 IMAD.MOV R45, RZ, RZ, -R45 ;  /* 0x000000ffff2dc224 */ /* 0x000fe200078e0a2d */
[----:B------:R-:W-:Y:S01]  /*7030*/  ISETP.LE.AND P4, PT, RZ, UR16, PT ;  /* 0x00000010ff007c0c */ /* 0x000fe2000bf83270 */
[----:B------:R-:W-:Y:S01]  /*7040*/  @!P2 IMAD.MOV R23, RZ, RZ, -R23 ;  /* 0x000000ffff17a224 */ /* 0x000fe200078e0a17 */
[----:B------:R-:W-:Y:S01]  /*7050*/  ISETP.NE.AND P2, PT, RZ, UR5, PT ;  /* 0x00000005ff007c0c */ /* 0x000fe2000bf45270 */
[----:B------:R1:W-:Y:S01]  /*7060*/  STL [R1+0x5d8], R3 ;  /* 0x0005d80301007387 */ /* 0x0003e20000100800 */
[----:B------:R-:W-:Y:S01]  /*7070*/  LOP3.LUT R15, RZ, UR5, RZ, 0x33, !PT ;  /* 0x00000005ff0f7c12 */ /* 0x000fe2000f8e33ff */
[----:B------:R-:W-:Y:S01]  /*7080*/  @!P0 IMAD.MOV R44, RZ, RZ, -R44 ;  /* 0x000000ffff2c8224 */ /* 0x000fe200078e0a2c */
[----:B------:R-:W-:Y:S01]  /*7090*/  ISETP.LE.AND P0, PT, RZ, UR17, PT ;  /* 0x00000011ff007c0c */ /* 0x000fe2000bf03270 */
[----:B------:R-:W-:Y:S04]  /*70a0*/  STL [R1+0x5a4], R6 ;  /* 0x0005a40601007387 */ /* 0x000fe80000100800 */
[----:B------:R0:W-:Y:S01]  /*70b0*/  STL [R1+0x5d4], R4 ;  /* 0x0005d40401007387 */ /* 0x0001e20000100800 */
[----:B-1----:R-:W-:-:S03]  /*70c0*/  SEL R3, R15, R48, !P2 ;  /* 0x000000300f037207 */ /* 0x002fc60005000000 */
[----:B------:R-:W-:Y:S01]  /*70d0*/  STL [R1+0x688], R13 ;  /* 0x0006880d01007387 */ /* 0x000fe20000100800 */
[C---:B------:R-:W-:Y:S02]  /*70e0*/  SEL R5, R15.reuse, R47, !P2 ;  /* 0x0000002f0f057207 */ /* 0x040fe40005000000 */
[----:B0-----:R-:W-:Y:S01]  /*70f0*/  SEL R4, R15, R49, !P2 ;  /* 0x000000310f047207 */ /* 0x001fe20005000000 */
[----:B------:R-:W-:Y:S01]  /*7100*/  STL [R1+0x684], R14 ;  /* 0x0006840e01007387 */ /* 0x000fe20000100800 */
[----:B------:R-:W-:Y:S01]  /*7110*/  @!P3 IMAD.MOV R42, RZ, RZ, -R42 ;  /* 0x000000ffff2ab224 */ /* 0x000fe200078e0a2a */
[----:B------:R-:W-:Y:S02]  /*7120*/  ISETP.LE.AND P3, PT, RZ, UR20, PT ;  /* 0x00000014ff007c0c */ /* 0x000fe4000bf63270 */
[----:B------:R0:W-:Y:S01]  /*7130*/  STL [R1+0x348], R4 ;  /* 0x0003480401007387 */ /* 0x0001e20000100800 */
[----:B------:R-:W-:Y:S01]  /*7140*/  @!P5 IMAD.MOV R41, RZ, RZ, -R41 ;  /* 0x000000ffff29d224 */ /* 0x000fe200078e0a29 */
[----:B------:R-:W-:-:S02]  /*7150*/  ISETP.LE.AND P5, PT, RZ, UR21, PT ;  /* 0x00000015ff007c0c */ /* 0x000fc4000bfa3270 */
[----:B------:R1:W-:Y:S01]  /*7160*/  STL [R1+0x344], R3 ;  /* 0x0003440301007387 */ /* 0x0003e20000100800 */
[----:B------:R-:W-:Y:S01]  /*7170*/  @!P4 IMAD.MOV R40, RZ, RZ, -R40 ;  /* 0x000000ffff28c224 */ /* 0x000fe200078e0a28 */
[----:B------:R-:W-:Y:S02]  /*7180*/  ISETP.LE.AND P4, PT, RZ, UR22, PT ;  /* 0x00000016ff007c0c */ /* 0x000fe4000bf83270 */
[C---:B0-----:R-:W-:Y:S01]  /*7190*/  SEL R4, R15.reuse, R46, !P2 ;  /* 0x0000002e0f047207 */ /* 0x041fe20005000000 */
[----:B------:R0:W-:Y:S01]  /*71a0*/  STL [R1+0x340], R5 ;  /* 0x0003400501007387 */ /* 0x0001e20000100800 */
[----:B-1----:R-:W-:Y:S01]  /*71b0*/  SEL R3, R15, R45, !P2 ;  /* 0x0000002d0f037207 */ /* 0x002fe20005000000 */
[----:B------:R-:W-:Y:S02]  /*71c0*/  @!P0 IMAD.MOV R39, RZ, RZ, -R39 ;  /* 0x000000ffff278224 */ /* 0x000fe400078e0a27 */
[----:B------:R1:W-:Y:S01]  /*71d0*/  STL [R1+0x33c], R4 ;  /* 0x00033c0401007387 */ /* 0x0003e20000100800 */
[----:B------:R-:W-:-:S02]  /*71e0*/  ISETP.LE.AND P0, PT, RZ, UR23, PT ;  /* 0x00000017ff007c0c */ /* 0x000fc4000bf03270 */
[C---:B0-----:R-:W-:Y:S01]  /*71f0*/  SEL R5, R15.reuse, R44, !P2 ;  /* 0x0000002c0f057207 */ /* 0x041fe20005000000 */
[----:B------:R0:W-:Y:S01]  /*7200*/  STL [R1+0x338], R3 ;  /* 0x0003380301007387 */ /* 0x0001e20000100800 */
[----:B-1----:R-:W-:-:S03]  /*7210*/  SEL R4, R15, R43, !P2 ;  /* 0x0000002b0f047207 */ /* 0x002fc60005000000 */
[----:B------:R1:W-:Y:S01]  /*7220*/  STL [R1+0x334], R5 ;  /* 0x0003340501007387 */ /* 0x0003e20000100800 */
[----:B0-----:R-:W-:-:S03]  /*7230*/  SEL R3, R15, R42, !P2 ;  /* 0x0000002a0f037207 */ /* 0x001fc60005000000 */
[----:B------:R0:W-:Y:S01]  /*7240*/  STL [R1+0x330], R4 ;  /* 0x0003300401007387 */ /* 0x0001e20000100800 */
[----:B------:R-:W-:Y:S01]  /*7250*/  @!P3 IMAD.MOV R37, RZ, RZ, -R37 ;  /* 0x000000ffff25b224 */ /* 0x000fe200078e0a25 */
[C---:B-1----:R-:W-:Y:S02]  /*7260*/  SEL R5, R15.reuse, R41, !P2 ;  /* 0x000000290f057207 */ /* 0x042fe40005000000 */
[----:B------:R1:W-:Y:S01]  /*7270*/  STL [R1+0x32c], R3 ;  /* 0x00032c0301007387 */ /* 0x0003e20000100800 */
[----:B------:R-:W-:Y:S01]  /*7280*/  @!P5 IMAD.MOV R36, RZ, RZ, -R36 ;  /* 0x000000ffff24d224 */ /* 0x000fe200078e0a24 */
[C---:B0-----:R-:W-:Y:S02]  /*7290*/  SEL R4, R15.reuse, R40, !P2 ;  /* 0x000000280f047207 */ /* 0x041fe40005000000 */
[----:B------:R0:W-:Y:S01]  /*72a0*/  STL [R1+0x328], R5 ;  /* 0x0003280501007387 */ /* 0x0001e20000100800 */
[----:B------:R-:W-:Y:S01]  /*72b0*/  @!P4 IMAD.MOV R35, RZ, RZ, -R35 ;  /* 0x000000ffff23c224 */ /* 0x000fe200078e0a23 */
[----:B-1----:R-:W-:-:S02]  /*72c0*/  SEL R3, R15, R39, !P2 ;  /* 0x000000270f037207 */ /* 0x002fc40005000000 */
[----:B------:R1:W-:Y:S01]  /*72d0*/  STL [R1+0x324], R4 ;  /* 0x0003240401007387 */ /* 0x0003e20000100800 */
[----:B------:R-:W-:Y:S01]  /*72e0*/  @!P0 IMAD.MOV R34, RZ, RZ, -R34 ;  /* 0x000000ffff228224 */ /* 0x000fe200078e0a22 */
[C---:B0-----:R-:W-:Y:S02]  /*72f0*/  SEL R5, R15.reuse, R38, !P2 ;  /* 0x000000260f057207 */ /* 0x041fe40005000000 */
[----:B------:R0:W-:Y:S01]  /*7300*/  STL [R1+0x320], R3 ;  /* 0x0003200301007387 */ /* 0x0001e20000100800 */
[----:B------:R-:W-:Y:S01]  /*7310*/  ISETP.LE.AND P3, PT, RZ, UR29, PT ;  /* 0x0000001dff007c0c */ /* 0x000fe2000bf63270 */
[----:B------:R-:W3:Y:S01]  /*7320*/  LDC R39, c[0x0][0x3a0] ;  /* 0x0000e800ff277b82 */ /* 0x000ee20000000800 */
[C---:B-1----:R-:W-:Y:S01]  /*7330*/  SEL R4, R15.reuse, R37, !P2 ;  /* 0x000000250f047207 */ /* 0x042fe20005000000 */
[----:B------:R1:W-:Y:S01]  /*7340*/  STL [R1+0x31c], R5 ;  /* 0x00031c0501007387 */ /* 0x0003e20000100800 */
[----:B0-----:R-:W-:-:S03]  /*7350*/  SEL R3, R15, R36, !P2 ;  /* 0x000000240f037207 */ /* 0x001fc60005000000 */
[----:B------:R0:W-:Y:S01]  /*7360*/  STL [R1+0x318], R4 ;  /* 0x0003180401007387 */ /* 0x0001e20000100800 */
[----:B-1----:R-:W-:-:S03]  /*7370*/  SEL R5, R15, R35, !P2 ;  /* 0x000000230f057207 */ /* 0x002fc60005000000 */
[----:B------:R1:W-:Y:S01]  /*7380*/  STL [R1+0x314], R3 ;  /* 0x0003140301007387 */ /* 0x0003e20000100800 */
[----:B0-----:R-:W-:-:S03]  /*7390*/  SEL R4, R15, R34, !P2 ;  /* 0x000000220f047207 */ /* 0x001fc60005000000 */
[----:B------:R0:W-:Y:S01]  /*73a0*/  STL [R1+0x310], R5 ;  /* 0x0003100501007387 */ /* 0x0001e20000100800 */
[----:B-1----:R-:W-:-:S03]  /*73b0*/  SEL R3, R15, R33, !P2 ;  /* 0x000000210f037207 */ /* 0x002fc60005000000 */
[----:B------:R-:W2:Y:S04]  /*73c0*/  LDL.LU R34, [R1+0x11c] ;  /* 0x00011c0001227983 */ /* 0x000ea80000300800 */
[----:B------:R1:W-:Y:S04]  /*73d0*/  STL [R1+0x30c], R4 ;  /* 0x00030c0401007387 */ /* 0x0003e80000100800 */
[----:B------:R-:W4:Y:S04]  /*73e0*/  LDL.LU R17, [R1+0xfc] ;  /* 0x0000fc0001117983 */ /* 0x000f280000300800 */
[----:B------:R0:W-:Y:S04]  /*73f0*/  STL [R1+0x308], R3 ;  /* 0x0003080301007387 */ /* 0x0001e80000100800 */
[----:B------:R-:W4:Y:S04]  /*7400*/  LDL.LU R66, [R1+0xf8] ;  /* 0x0000f80001427983 */ /* 0x000f280000300800 */
[----:B------:R-:W4:Y:S04]  /*7410*/  LDL.LU R41, [R1+0x1d0] ;  /* 0x0001d00001297983 */ /* 0x000f280000300800 */
[----:B------:R-:W4:Y:S04]  /*7420*/  LDL.LU R48, [R1+0x1cc] ;  /* 0x0001cc0001307983 */ /* 0x000f280000300800 */
[----:B------:R-:W4:Y:S01]  /*7430*/  LDL.LU R62, [R1+0x154] ;  /* 0x00015400013e7983 */ /* 0x000f220000300800 */
[----:B------:R-:W-:-:S02]  /*7440*/  ISETP.LE.AND P5, PT, RZ, UR30, PT ;  /* 0x0000001eff007c0c */ /* 0x000fc4000bfa3270 */
[----:B------:R-:W-:Y:S02]  /*7450*/  ISETP.LE.AND P4, PT, RZ, UR31, PT ;  /* 0x0000001fff007c0c */ /* 0x000fe4000bf83270 */
[----:B------:R-:W-:Y:S01]  /*7460*/  ISETP.LE.AND P0, PT, RZ, UR32, PT ;  /* 0x00000020ff007c0c */ /* 0x000fe2000bf03270 */
[----:B------:R-:W-:Y:S01]  /*7470*/  @!P3 IMAD.MOV R32, RZ, RZ, -R32 ;  /* 0x000000ffff20b224 */ /* 0x000fe200078e0a20 */
[----:B------:R-:W-:-:S07]  /*7480*/  ISETP.LE.AND P3, PT, RZ, UR56, PT ;  /* 0x00000038ff007c0c */ /* 0x000fce000bf63270 */
[----:B------:R-:W-:Y:S01]  /*7490*/  @!P5 IMAD.MOV R31, RZ, RZ, -R31 ;  /* 0x000000ffff1fd224 */ /* 0x000fe200078e0a1f */
[----:B------:R-:W-:Y:S01]  /*74a0*/  ISETP.LE.AND P5, PT, RZ, UR57, PT ;  /* 0x00000039ff007c0c */ /* 0x000fe2000bfa3270 */
[----:B------:R-:W-:Y:S01]  /*74b0*/  @!P4 IMAD.MOV R30, RZ, RZ, -R30 ;  /* 0x000000ffff1ec224 */ /* 0x000fe200078e0a1e */
[----:B------:R-:W-:Y:S01]  /*74c0*/  ISETP.LE.AND P4, PT, RZ, UR58, PT ;  /* 0x0000003aff007c0c */ /* 0x000fe2000bf83270 */
[----:B------:R-:W-:Y:S01]  /*74d0*/  @!P0 IMAD.MOV R29, RZ, RZ, -R29 ;  /* 0x000000ffff1d8224 */ /* 0x000fe200078e0a1d */
[----:B------:R-:W-:Y:S01]  /*74e0*/  ISETP.LE.AND P0, PT, RZ, UR59, PT ;  /* 0x0000003bff007c0c */ /* 0x000fe2000bf03270 */
[----:B------:R-:W-:Y:S01]  /*74f0*/  @!P3 IMAD.MOV R27, RZ, RZ, -R27 ;  /* 0x000000ffff1bb224 */ /* 0x000fe200078e0a1b */
[----:B------:R-:W-:Y:S02]  /*7500*/  ISETP.LE.AND P3, PT, RZ, UR61, PT ;  /* 0x0000003dff007c0c */ /* 0x000fe4000bf63270 */
[----:B------:R-:W-:-:S05]  /*7510*/  ISETP.LE.AND P6, PT, RZ, UR63, PT ;  /* 0x0000003fff007c0c */ /* 0x000fca000bfc3270 */
[----:B------:R-:W-:Y:S01]  /*7520*/  @!P5 IMAD.MOV R26, RZ, RZ, -R26 ;  /* 0x000000ffff1ad224 */ /* 0x000fe200078e0a1a */
[----:B------:R-:W-:Y:S01]  /*7530*/  ISETP.LE.AND P5, PT, RZ, UR62, PT ;  /* 0x0000003eff007c0c */ /* 0x000fe2000bfa3270 */
[----:B------:R-:W-:Y:S01]  /*7540*/  @!P4 IMAD.MOV R25, RZ, RZ, -R25 ;  /* 0x000000ffff19c224 */ /* 0x000fe200078e0a19 */
[----:B------:R-:W-:Y:S01]  /*7550*/  ISETP.LE.AND P4, PT, RZ, UR64, PT ;  /* 0x00000040ff007c0c */ /* 0x000fe2000bf83270 */
[----:B------:R-:W-:Y:S01]  /*7560*/  @!P0 IMAD.MOV R24, RZ, RZ, -R24 ;  /* 0x000000ffff188224 */ /* 0x000fe200078e0a18 */
[----:B------:R-:W-:Y:S01]  /*7570*/  ISETP.LE.AND P0, PT, RZ, UR65, PT ;  /* 0x00000041ff007c0c */ /* 0x000fe2000bf03270 */
[----:B------:R-:W0:Y:S01]  /*7580*/  S2R R40, SR_TID.X ;  /* 0x0000000000287919 */ /* 0x000e220000002100 */
[----:B------:R-:W-:Y:S02]  /*7590*/  @!P3 IMAD.MOV R22, RZ, RZ, -R22 ;  /* 0x000000ffff16b224 */ /* 0x000fe400078e0a16 */
[----:B------:R-:W-:-:S05]  /*75a0*/  @!P6 IMAD.MOV R19, RZ, RZ, -R19 ;  /* 0x000000ffff13e224 */ /* 0x000fca00078e0a13 */
[----:B------:R-:W-:Y:S02]  /*75b0*/  @!P5 IMAD.MOV R21, RZ, RZ, -R21 ;  /* 0x000000ffff15d224 */ /* 0x000fe400078e0a15 */
[----:B------:R-:W-:Y:S02]  /*75c0*/  @!P4 IMAD.MOV R20, RZ, RZ, -R20 ;  /* 0x000000ffff14c224 */ /* 0x000fe400078e0a14 */
[----:B------:R-:W-:Y:S01]  /*75d0*/  @!P0 IMAD.MOV R18, RZ, RZ, -R18 ;  /* 0x000000ffff128224 */ /* 0x000fe200078e0a12 */
[C---:B------:R-:W-:Y:S02]  /*75e0*/  SEL R14, R15.reuse, R32, !P2 ;  /* 0x000000200f0e7207 */ /* 0x040fe40005000000 */
[C---:B------:R-:W-:Y:S02]  /*75f0*/  SEL R13, R15.reuse, R31, !P2 ;  /* 0x0000001f0f0d7207 */ /* 0x040fe40005000000 */
[C---:B------:R-:W-:Y:S02]  /*7600*/  SEL R68, R15.reuse, R30, !P2 ;  /* 0x0000001e0f447207 */ /* 0x040fe40005000000 */
[----:B------:R-:W-:-:S02]  /*7610*/  SEL R12, R15, R29, !P2 ;  /* 0x0000001d0f0c7207 */ /* 0x000fc40005000000 */
[C---:B------:R-:W-:Y:S02]  /*7620*/  SEL R11, R15.reuse, R28, !P2 ;  /* 0x0000001c0f0b7207 */ /* 0x040fe40005000000 */
[C---:B------:R-:W-:Y:S02]  /*7630*/  SEL R10, R15.reuse, R27, !P2 ;  /* 0x0000001b0f0a7207 */ /* 0x040fe40005000000 */
[C---:B------:R-:W-:Y:S02]  /*7640*/  SEL R9, R15.reuse, R26, !P2 ;  /* 0x0000001a0f097207 */ /* 0x040fe40005000000 */
[C---:B------:R-:W-:Y:S02]  /*7650*/  SEL R8, R15.reuse, R25, !P2 ;  /* 0x000000190f087207 */ /* 0x040fe40005000000 */
[C---:B------:R-:W-:Y:S02]  /*7660*/  SEL R7, R15.reuse, R24, !P2 ;  /* 0x000000180f077207 */ /* 0x040fe40005000000 */
[----:B------:R-:W-:-:S02]  /*7670*/  SEL R6, R15, R23, !P2 ;  /* 0x000000170f067207 */ /* 0x000fc40005000000 */
[C---:B------:R-:W-:Y:S02]  /*7680*/  SEL R51, R15.reuse, R22, !P2 ;  /* 0x000000160f337207 */ /* 0x040fe40005000000 */
[C---:B------:R-:W-:Y:S02]  /*7690*/  SEL R50, R15.reuse, R21, !P2 ;  /* 0x000000150f327207 */ /* 0x040fe40005000000 */
[C---:B0-----:R-:W-:Y:S02]  /*76a0*/  SEL R5, R15.reuse, R20, !P2 ;  /* 0x000000140f057207 */ /* 0x041fe40005000000 */
[C---:B-1----:R-:W-:Y:S02]  /*76b0*/  SEL R4, R15.reuse, R18, !P2 ;  /* 0x000000120f047207 */ /* 0x042fe40005000000 */
[----:B------:R-:W-:Y:S01]  /*76c0*/  SEL R3, R15, R19, !P2 ;  /* 0x000000130f037207 */ /* 0x000fe20005000000 */
[----:B---3--:R-:W-:-:S05]  /*76d0*/  VIADD R15, R39, 0xfffffff1 ;  /* 0xfffffff1270f7836 */ /* 0x008fca0000000000 */
[----:B------:R-:W-:Y:S01]  /*76e0*/  ISETP.GE.U32.AND P0, PT, R15, 0x7fffff72, PT ;  /* 0x7fffff720f00780c */ /* 0x000fe20003f06070 */
[----:B------:R-:W-:Y:S01]  /*76f0*/  IMAD R15, R16, 0xe, RZ ;  /* 0x0000000e100f7824 */ /* 0x000fe200078e02ff */
[----:B------:R-:W-:-:S04]  /*7700*/  @!UP1 UIADD3 UR4, UPT, UPT, -UR36, 0x100000, URZ ;  /* 0x0010000024049890 */ /* 0x000fc8000fffe1ff */
[----:B------:R-:W-:Y:S02]  /*7710*/  @!UP1 USHF.L.U32 UR5, UR4, 0xb, URZ ;  /* 0x0000000b04059899 */ /* 0x000fe400080006ff */
[----:B------:R-:W-:Y:S01]  /*7720*/  @!UP1 USHF.L.U32 UR4, UR4, 0x1, URZ ;  /* 0x0000000104049899 */ /* 0x000fe200080006ff */
[C---:B------:R-:W-:Y:S01]  /*7730*/  IADD3 R38, P2, PT, R15.reuse, R0, RZ ;  /* 0x000000000f267210 */ /* 0x040fe20007f5e0ff */
[----:B------:R-:W0:Y:S03]  /*7740*/  LDCU UR36, c[0x0][0x3b0] ;  /* 0x00007600ff2477ac */ /* 0x000e260008000800 */
[----:B------:R-:W-:Y:S01]  /*7750*/  LEA.HI.X.SX32 R49, R15, R2, 0x1, P2 ;  /* 0x000000020f317211 */ /* 0x000fe200010f0eff */
[----:B------:R-:W-:Y:S01]  /*7760*/  VOTEU.ALL UP1, P1 ;  /* 0x0000000000ff7886 */ /* 0x000fe20000820000 */
[----:B------:R-:W-:Y:S01]  /*7770*/  STL [R1+0x150], R38 ;  /* 0x0001502601007387 */ /* 0x000fe20000100800 */
[----:B------:R-:W-:Y:S01]  /*7780*/  LOP3.LUT R40, R40, 0x7f, RZ, 0xc0, !PT ;  /* 0x0000007f28287812 */ /* 0x000fe200078ec0ff */
[----:B------:R-:W-:-:S02]  /*7790*/  @!P0 IMAD.MOV.U32 R18, RZ, RZ, R38 ;  /* 0x000000ffff128224 */ /* 0x000fc400078e0026 */
[----:B------:R1:W-:Y:S01]  /*77a0*/  STL [R1+0x14c], R49 ;  /* 0x00014c3101007387 */ /* 0x0003e20000100800 */
[----:B------:R-:W-:Y:S01]  /*77b0*/  @!P0 IMAD.MOV.U32 R19, RZ, RZ, R49 ;  /* 0x000000ffff138224 */ /* 0x000fe200078e0031 */
[----:B------:R3:W0:Y:S02]  /*77c0*/  @!UP1 SYNCS.EXCH.64 URZ, [UR13+0xa008], UR4 ;  /* 0x00a008040dff95b2 */ /* 0x0006240008000100 */
[----:B-1----:R-:W4:Y:S04]  /*77d0*/  LDL.LU R49, [R1+0x1e0] ;  /* 0x0001e00001317983 */ /* 0x002f280000300800 */
[----:B------:R-:W4:Y:S01]  /*77e0*/  LDL.LU R38, [R1+0x194] ;  /* 0x0001940001267983 */ /* 0x000f220000300800 */
[----:B------:R-:W-:Y:S01]  /*77f0*/  PRMT R31, RZ, 0x7610, R31 ;  /* 0x00007610ff1f7816 */ /* 0x000fe2000000001f */
[----:B------:R-:W-:Y:S01]  /*7800*/  VIADD R15, R39, 0xffffffe9 ;  /* 0xffffffe9270f7836 */ /* 0x000fe20000000000 */
[----:B------:R-:W-:Y:S01]  /*7810*/  PRMT R30, RZ, 0x7610, R30 ;  /* 0x00007610ff1e7816 */ /* 0x000fe2000000001e */
[----:B------:R-:W4:Y:S01]  /*7820*/  LDL.LU R65, [R1+0x158] ;  /* 0x0001580001417983 */ /* 0x000f220000300800 */
[----:B------:R-:W-:Y:S01]  /*7830*/  PRMT R29, RZ, 0x7610, R29 ;  /* 0x00007610ff1d7816 */ /* 0x000fe2000000001d */
[----:B---3--:R-:W1:Y:S02]  /*7840*/  LDCU UR4, c[0x0][0x3b0] ;  /* 0x00007600ff0477ac */ /* 0x008e640008000800 */
[----:B------:R3:W4:Y:S01]  /*7850*/  @!P0 LDG.E.U8 R31, desc[UR34][R18.64] ;  /* 0x00000022121f8981 */ /* 0x000722000c1e1100 */
[----:B------:R-:W-:Y:S01]  /*7860*/  PRMT R28, RZ, 0x7610, R28 ;  /* 0x00007610ff1c7816 */ /* 0x000fe2000000001c */
[----:B------:R-:W0:Y:S02]  /*7870*/  LDCU UR5, c[0x0][0x3b0] ;  /* 0x00007600ff0577ac */ /* 0x000e240008000800 */
[----:B--2---:R-:W-:Y:S04]  /*7880*/  STS.U8 [R40+UR13], R34 ;  /* 0x0000002228007988 */ /* 0x004fe8000800000d */
[----:B----4-:R2:W-:Y:S04]  /*7890*/  STS.U8 [R40+UR13+0x400], R17 ;  /* 0x0004001128007988 */ /* 0x0105e8000800000d */
[----:B------:R4:W-:Y:S04]  /*78a0*/  STS.U8 [R40+UR13+0x800], R66 ;  /* 0x0008004228007988 */ /* 0x0009e8000800000d */
[----:B--2---:R-:W2:Y:S04]  /*78b0*/  LDL.LU R17, [R1+0x1d4] ;  /* 0x0001d40001117983 */ /* 0x004ea80000300800 */
[----:B----4-:R-:W4:Y:S01]  /*78c0*/  LDL.LU R66, [R1+0x148] ;  /* 0x0001480001427983 */ /* 0x010f220000300800 */
[----:B------:R-:W-:Y:S01]  /*78d0*/  ISETP.GE.U32.AND P0, PT, R15, 0x7fffff6a, PT ;  /* 0x7fffff6a0f00780c */ /* 0x000fe20003f06070 */
[----:B------:R-:W-:-:S05]  /*78e0*/  IMAD R15, R16, 0x16, RZ ;  /* 0x00000016100f7824 */ /* 0x000fca00078e02ff */
[----:B---3--:R-:W-:-:S04]  /*78f0*/  IADD3 R18, P2, PT, R15, R0, RZ ;  /* 0x000000000f127210 */ /* 0x008fc80007f5e0ff */
[----:B------:R-:W-:Y:S01]  /*7900*/  LEA.HI.X.SX32 R19, R15, R2, 0x1, P2 ;  /* 0x000000020f137211 */ /* 0x000fe200010f0eff */
[----:B------:R-:W-:-:S04]  /*7910*/  VIADD R15, R39, 0xffffffe1 ;  /* 0xffffffe1270f7836 */ /* 0x000fc80000000000 */
[----:B------:R3:W4:Y:S01]  /*7920*/  @!P0 LDG.E.U8 R30, desc[UR34][R18.64] ;  /* 0x00000022121e8981 */ /* 0x000722000c1e1100 */
[----:B------:R-:W-:Y:S01]  /*7930*/  ISETP.GE.U32.AND P0, PT, R15, 0x7fffff62, PT ;  /* 0x7fffff620f00780c */ /* 0x000fe20003f06070 */
[----:B------:R-:W-:Y:S02]  /*7940*/  IMAD R15, R16, 0x1e, RZ ;  /* 0x0000001e100f7824 */ /* 0x000fe400078e02ff */
[----:B------:R3:W-:Y:S04]  /*7950*/  STL [R1+0x190], R18 ;  /* 0x0001901201007387 */ /* 0x0007e80000100800 */
[----:B------:R0:W-:Y:S01]  /*7960*/  STL [R1+0x18c], R19 ;  /* 0x00018c1301007387 */ /* 0x0001e20000100800 */
[----:B---3--:R-:W-:-:S03]  /*7970*/  IADD3 R18, P2, PT, R15, R0, RZ ;  /* 0x000000000f127210 */ /* 0x008fc60007f5e0ff */
[----:B------:R3:W-:Y:S01]  /*7980*/  STS.U8 [R40+UR13+0xc00], R41 ;  /* 0x000c002928007988 */ /* 0x0007e2000800000d */
[----:B0-----:R-:W-:-:S03]  /*7990*/  LEA.HI.X.SX32 R19, R15, R2, 0x1, P2 ;  /* 0x000000020f137211 */ /* 0x001fc600010f0eff */
[----:B------:R0:W-:Y:S04]  /*79a0*/  STS.U8 [R40+UR13+0x1000], R48 ;  /* 0x0010003028007988 */ /* 0x0001e8000800000d */
[----:B---3--:R-:W3:Y:S04]  /*79b0*/  LDL.LU R41, [R1+0x130] ;  /* 0x0001300001297983 */ /* 0x008ee80000300800 */
[----:B0-----:R-:W3:Y:S04]  /*79c0*/  LDL.LU R48, [R1+0x1d8] ;  /* 0x0001d80001307983 */ /* 0x001ee80000300800 */
[----:B------:R-:W-:Y:S04]  /*79d0*/  STL [R1+0x1d0], R18 ;  /* 0x0001d01201007387 */ /* 0x000fe80000100800 */
[----:B------:R0:W-:Y:S04]  /*79e0*/  STS.U8 [R40+UR13+0x1400], R62 ;  /* 0x0014003e28007988 */ /* 0x0001e8000800000d */
[----:B------:R1:W-:Y:S01]  /*79f0*/  STL [R1+0x1cc], R19 ;  /* 0x0001cc1301007387 */ /* 0x0003e20000100800 */
[----:B------:R-:W-:-:S03]  /*7a00*/  VIADD R15, R39, 0xffffffd9 ;  /* 0xffffffd9270f7836 */ /* 0x000fc60000000000 */
[----:B------:R1:W3:Y:S04]  /*7a10*/  @!P0 LDG.E.U8 R29, desc[UR34][R18.64] ;  /* 0x00000022121d8981 */ /* 0x0002e8000c1e1100 */
[----:B0-----:R-:W3:Y:S01]  /*7a20*/  LDL.LU R62, [R1+0x140] ;  /* 0x00014000013e7983 */ /* 0x001ee20000300800 */
[----:B------:R-:W-:Y:S01]  /*7a30*/  ISETP.GE.U32.AND P0, PT, R15, 0x7fffff5a, PT ;  /* 0x7fffff5a0f00780c */ /* 0x000fe20003f06070 */
[----:B------:R-:W-:-:S05]  /*7a40*/  IMAD R15, R16, 0x26, RZ ;  /* 0x00000026100f7824 */ /* 0x000fca00078e02ff */
[----:B-1----:R-:W-:-:S04]  /*7a50*/  IADD3 R18, P2, PT, R15, R0, RZ ;  /* 0x000000000f127210 */ /* 0x002fc80007f5e0ff */
[----:B------:R-:W-:Y:S01]  /*7a60*/  LEA.HI.X.SX32 R19, R15, R2, 0x1, P2 ;  /* 0x000000020f137211 */ /* 0x000fe200010f0eff */
[----:B------:R0:W-:Y:S04]  /*7a70*/  STS.U8 [R40+UR13+0x1800], R49 ;  /* 0x0018003128007988 */ /* 0x0001e8000800000d */
[----:B------:R-:W-:Y:S04]  /*7a80*/  STS.U8 [R40+UR13+0x1c00], R38 ;  /* 0x001c002628007988 */ /* 0x000fe8000800000d */
[----:B------:R1:W-:Y:S04]  /*7a90*/  STS.U8 [R40+UR13+0x2000], R65 ;  /* 0x0020004128007988 */ /* 0x0003e8000800000d */
[----:B0-----:R-:W3:Y:S01]  /*7aa0*/  LDL.LU R49, [R1+0x128] ;  /* 0x0001280001317983 */ /* 0x001ee20000300800 */
[----:B------:R-:W-:-:S03]  /*7ab0*/  VIADD R15, R39, 0xffffffd1 ;  /* 0xffffffd1270f7836 */ /* 0x000fc60000000000 */
[----:B------:R0:W3:Y:S04]  /*7ac0*/  @!P0 LDG.E.U8 R28, desc[UR34][R18.64] ;  /* 0x00000022121c8981 */ /* 0x0000e8000c1e1100 */
[----:B-1----:R-:W3:Y:S04]  /*7ad0*/  LDL.LU R65, [R1+0x144] ;  /* 0x0001440001417983 */ /* 0x002ee80000300800 */
[----:B------:R-:W-:Y:S04]  /*7ae0*/  STL [R1+0x22c], R18 ;  /* 0x00022c1201007387 */ /* 0x000fe80000100800 */
[----:B------:R-:W-:Y:S04]  /*7af0*/  STL [R1+0x228], R19 ;  /* 0x0002281301007387 */ /* 0x000fe80000100800 */
[----:B------:R-:W3:Y:S04]  /*7b00*/  LDL.LU R34, [R1+0x198] ;  /* 0x0001980001227983 */ /* 0x000ee80000300800 */
[----:B--2---:R1:W-:Y:S04]  /*7b10*/  STS.U8 [R40+UR13+0x2400], R17 ;  /* 0x0024001128007988 */ /* 0x0043e8000800000d */
[----:B----4-:R2:W-:Y:S04]  /*7b20*/  STS.U8 [R40+UR13+0x2800], R66 ;  /* 0x0028004228007988 */ /* 0x0105e8000800000d */
[----:B-1----:R-:W4:Y:S04]  /*7b30*/  LDL.LU R17, [R1+0x12c] ;  /* 0x00012c0001117983 */ /* 0x002f280000300800 */
[----:B--2---:R-:W2:Y:S01]  /*7b40*/  LDL.LU R66, [R1+0x124] ;  /* 0x0001240001427983 */ /* 0x004ea20000300800 */
[----:B------:R-:W-:Y:S01]  /*7b50*/  ISETP.GE.U32.AND P0, PT, R15, 0x7fffff52, PT ;  /* 0x7fffff520f00780c */ /* 0x000fe20003f06070 */
[----:B------:R-:W-:-:S05]  /*7b60*/  IMAD R15, R16, 0x2e, RZ ;  /* 0x0000002e100f7824 */ /* 0x000fca00078e02ff */
[----:B0-----:R-:W-:-:S04]  /*7b70*/  IADD3 R18, P2, PT, R15, R0, RZ ;  /* 0x000000000f127210 */ /* 0x001fc80007f5e0ff */
[----:B------:R-:W-:Y:S01]  /*7b80*/  LEA.HI.X.SX32 R19, R15, R2, 0x1, P2 ;  /* 0x000000020f137211 */ /* 0x000fe200010f0eff */
[----:B------:R-:W-:Y:S04]  /*7b90*/  STL [R1+0x24c], R18 ;  /* 0x00024c1201007387 */ /* 0x000fe80000100800 */
[----:B------:R-:W-:Y:S04]  /*7ba0*/  STL [R1+0x248], R19 ;  /* 0x0002481301007387 */ /* 0x000fe80000100800 */
[----:B---3--:R0:W-:Y:S04]  /*7bb0*/  STS.U8 [R40+UR13+0x2c00], R41 ;  /* 0x002c002928007988 */ /* 0x0081e8000800000d */
[----:B------:R1:W-:Y:S04]  /*7bc0*/  STS.U8 [R40+UR13+0x3000], R48 ;  /* 0x0030003028007988 */ /* 0x0003e8000800000d */
[----:B0-----:R-:W3:Y:S04]  /*7bd0*/  LDL.LU R41, [R1+0x13c] ;  /* 0x00013c0001297983 */ /* 0x001ee80000300800 */
[----:B-1----:R-:W3:Y:S04]  /*7be0*/  LDL.LU R48, [R1+0x138] ;  /* 0x0001380001307983 */ /* 0x002ee80000300800 */
[----:B------:R0:W-:Y:S04]  /*7bf0*/  STS.U8 [R40+UR13+0x3400], R62 ;  /* 0x0034003e28007988 */ /* 0x0001e8000800000d */
[----:B0-----:R-:W3:Y:S01]  /*7c00*/  LDL.LU R62, [R1+0x114] ;  /* 0x00011400013e7983 */ /* 0x001ee20000300800 */
[----:B------:R-:W-:Y:S01]  /*7c10*/  PRMT R27, RZ, 0x7610, R27 ;  /* 0x00007610ff1b7816 */ /* 0x000fe2000000001b */
[----:B------:R-:W-:-:S05]  /*7c20*/  VIADD R15, R39, 0xffffffc9 ;  /* 0xffffffc9270f7836 */ /* 0x000fca0000000000 */
[----:B------:R0:W3:Y:S01]  /*7c30*/  @!P0 LDG.E.U8 R27, desc[UR34][R18.64] ;  /* 0x00000022121b8981 */ /* 0x0000e2000c1e1100 */
[----:B------:R-:W-:Y:S01]  /*7c40*/  ISETP.GE.U32.AND P0, PT, R15, 0x7fffff4a, PT ;  /* 0x7fffff4a0f00780c */ /* 0x000fe20003f06070 */
[----:B------:R-:W-:-:S05]  /*7c50*/  IMAD R15, R16, 0x36, RZ ;  /* 0x00000036100f7824 */ /* 0x000fca00078e02ff */
[----:B0-----:R-:W-:-:S04]  /*7c60*/  IADD3 R18, P2, PT, R15, R0, RZ ;  /* 0x000000000f127210 */ /* 0x001fc80007f5e0ff */
[----:B------:R-:W-:Y:S01]  /*7c70*/  LEA.HI.X.SX32 R19, R15, R2, 0x1, P2 ;  /* 0x000000020f137211 */ /* 0x000fe200010f0eff */
[----:B------:R-:W-:Y:S01]  /*7c80*/  STL [R1+0x25c], R18 ;  /* 0x00025c1201007387 */ /* 0x000fe20000100800 */
[----:B------:R-:W-:-:S03]  /*7c90*/  LOP3.LUT R32, R40, 0x10, RZ, 0x3c, !PT ;  /* 0x0000001028207812 */ /* 0x000fc600078e3cff */
[----:B------:R-:W-:Y:S04]  /*7ca0*/  STL [R1+0x258], R19 ;  /* 0x0002581301007387 */ /* 0x000fe80000100800 */
[----:B------:R0:W-:Y:S04]  /*7cb0*/  STS.U8 [R40+UR13+0x3800], R49 ;  /* 0x0038003128007988 */ /* 0x0001e8000800000d */
[----:B------:R1:W-:Y:S04]  /*7cc0*/  STS.U8 [R40+UR13+0x3c00], R65 ;  /* 0x003c004128007988 */ /* 0x0003e8000800000d */
[----:B0-----:R-:W3:Y:S04]  /*7cd0*/  LDL.LU R49, [R1+0x120] ;  /* 0x0001200001317983 */ /* 0x001ee80000300800 */
[----:B------:R-:W3:Y:S04]  /*7ce0*/  LDL.LU R38, [R1+0x110] ;  /* 0x0001100001267983 */ /* 0x000ee80000300800 */
[----:B------:R-:W-:Y:S04]  /*7cf0*/  STS.U8 [R32+UR13+0x480], R34 ;  /* 0x0004802220007988 */ /* 0x000fe8000800000d */
[----:B-1----:R-:W3:Y:S04]  /*7d00*/  LDL.LU R65, [R1+0x10c] ;  /* 0x00010c0001417983 */ /* 0x002ee80000300800 */
[----:B----4-:R0:W-:Y:S04]  /*7d10*/  STS.U8 [R32+UR13+0x880], R17 ;  /* 0x0008801120007988 */ /* 0x0101e8000800000d */
[----:B--2---:R1:W-:Y:S04]  /*7d20*/  STS.U8 [R32+UR13+0xc80], R66 ;  /* 0x000c804220007988 */ /* 0x0043e8000800000d */
[----:B0-----:R-:W2:Y:S04]  /*7d30*/  LDL.LU R17, [R1+0x108] ;  /* 0x0001080001117983 */ /* 0x001ea80000300800 */
[----:B-1----:R-:W4:Y:S01]  /*7d40*/  LDL.LU R66, [R1+0xf4] ;  /* 0x0000f40001427983 */ /* 0x002f220000300800 */
[----:B------:R-:W-:Y:S01]  /*7d50*/  PRMT R26, RZ, 0x7610, R26 ;  /* 0x00007610ff1a7816 */ /* 0x000fe2000000001a */
[----:B------:R-:W-:-:S05]  /*7d60*/  VIADD R15, R39, 0xffffffc1 ;  /* 0xffffffc1270f7836 */ /* 0x000fca0000000000 */
[----:B------:R0:W4:Y:S01]  /*7d70*/  @!P0 LDG.E.U8 R26, desc[UR34][R18.64] ;  /* 0x00000022121a8981 */ /* 0x000122000c1e1100 */
        /* <DEDUP_REMOVED lines=16> */
[----:B------:R-:W-:Y:S01]  /*7e80*/  IMAD R15, R16, 0x46, RZ ;  /* 0x00000046100f7824 */ /* 0x000fe200078e02ff */
[----:B------:R-:W-:-:S04]  /*7e90*/  PRMT R24, RZ, 0x7610, R24 ;  /* 0x00007610ff187816 */ /* 0x000fc80000000018 */
[----:B0-----:R-:W-:-:S04]  /*7ea0*/  IADD3 R18, P2, PT, R15, R0, RZ ;  /* 0x000000000f127210 */ /* 0x001fc80007f5e0ff */
[----:B------:R-:W-:Y:S01]  /*7eb0*/  LEA.HI.X.SX32 R19, R15, R2, 0x1, P2 ;  /* 0x000000020f137211 */ /* 0x000fe200010f0eff */
[----:B------:R-:W-:-:S04]  /*7ec0*/  VIADD R15, R39, 0xffffffb1 ;  /* 0xffffffb1270f7836 */ /* 0x000fc80000000000 */
[----:B------:R0:W3:Y:S01]  /*7ed0*/  @!P0 LDG.E.U8 R24, desc[UR34][R18.64] ;  /* 0x0000002212188981 */ /* 0x0000e2000c1e1100 */
[----:B------:R-:W-:Y:S01]  /*7ee0*/  ISETP.GE.U32.AND P0, PT, R15, 0x7fffff32, PT ;  /* 0x7fffff320f00780c */ /* 0x000fe20003f06070 */
[----:B------:R-:W-:Y:S02]  /*7ef0*/  IMAD R15, R16, 0x4e, RZ ;  /* 0x0000004e100f7824 */ /* 0x000fe400078e02ff */
[----:B------:R0:W-:Y:S04]  /*7f00*/  STL [R1+0x27c], R18 ;  /* 0x00027c1201007387 */ /* 0x0001e80000100800 */
[----:B------:R1:W-:Y:S01]  /*7f10*/  STL [R1+0x278], R19 ;  /* 0x0002781301007387 */ /* 0x0003e20000100800 */
[----:B0-----:R-:W-:-:S04]  /*7f20*/  IADD3 R18, P2, PT, R15, R0, RZ ;  /* 0x000000000f127210 */ /* 0x001fc80007f5e0ff */
[----:B-1----:R-:W-:Y:S01]  /*7f30*/  LEA.HI.X.SX32 R19, R15, R2, 0x1, P2 ;  /* 0x000000020f137211 */ /* 0x002fe200010f0eff */
[----:B------:R0:W-:Y:S04]  /*7f40*/  STS.U8 [R32+UR13+0x1c80], R49 ;  /* 0x001c803120007988 */ /* 0x0001e8000800000d */
[----:B------:R-:W-:Y:S04]  /*7f50*/  STS.U8 [R32+UR13+0x2080], R38 ;  /* 0x0020802620007988 */ /* 0x000fe8000800000d */
[----:B0-----:R-:W3:Y:S04]  /*7f60*/  LDL.LU R49, [R1+0xdc] ;  /* 0x0000dc0001317983 */ /* 0x001ee80000300800 */
[----:B------:R-:W-:Y:S04]  /*7f70*/  STL [R1+0x28c], R18 ;  /* 0x00028c1201007387 */ /* 0x000fe80000100800 */
[----:B------:R-:W-:Y:S04]  /*7f80*/  STL [R1+0x288], R19 ;  /* 0x0002881301007387 */ /* 0x000fe80000100800 */
[----:B------:R0:W-:Y:S04]  /*7f90*/  STS.U8 [R32+UR13+0x2480], R65 ;  /* 0x0024804120007988 */ /* 0x0001e8000800000d */
[----:B------:R-:W3:Y:S04]  /*7fa0*/  LDL.LU R33, [R1+0xf0] ;  /* 0x0000f00001217983 */ /* 0x000ee80000300800 */
[----:B0-----:R-:W3:Y:S04]  /*7fb0*/  LDL.LU R65, [R1+0xe0] ;  /* 0x0000e00001417983 */ /* 0x001ee80000300800 */
[----:B--2---:R0:W-:Y:S04]  /*7fc0*/  STS.U8 [R32+UR13+0x2880], R17 ;  /* 0x0028801120007988 */ /* 0x0041e8000800000d */
[----:B----4-:R1:W-:Y:S04]  /*7fd0*/  STS.U8 [R32+UR13+0x2c80], R66 ;  /* 0x002c804220007988 */ /* 0x0103e8000800000d */
        /* <DEDUP_REMOVED lines=11> */
[----:B------:R-:W4:Y:S04]  /*8090*/  LDL.LU R34, [R1+0xd8] ;  /* 0x0000d80001227983 */ /* 0x000f280000300800 */
[----:B---3--:R-:W-:Y:S04]  /*80a0*/  STS.U8 [R32+UR13+0x3080], R41 ;  /* 0x0030802920007988 */ /* 0x008fe8000800000d */
[----:B------:R-:W-:Y:S04]  /*80b0*/  STS.U8 [R32+UR13+0x3480], R48 ;  /* 0x0034803020007988 */ /* 0x000fe8000800000d */
[----:B------:R-:W3:Y:S04]  /*80c0*/  LDL.LU R38, [R1+0xc8] ;  /* 0x0000c80001267983 */ /* 0x000ee80000300800 */
[----:B------:R0:W-:Y:S04]  /*80d0*/  STS.U8 [R32+UR13+0x3880], R62 ;  /* 0x0038803e20007988 */ /* 0x0001e8000800000d */
[----:B0-----:R-:W3:Y:S01]  /*80e0*/  LDL.LU R62, [R1+0xbc] ;  /* 0x0000bc00013e7983 */ /* 0x001ee20000300800 */
[----:B------:R-:W-:Y:S01]  /*80f0*/  PRMT R22, RZ, 0x7610, R22 ;  /* 0x00007610ff167816 */ /* 0x000fe20000000016 */
[----:B------:R-:W-:-:S05]  /*8100*/  VIADD R15, R39, 0xffffffa1 ;  /* 0xffffffa1270f7836 */ /* 0x000fca0000000000 */
[----:B------:R0:W3:Y:S01]  /*8110*/  @!P0 LDG.E.U8 R22, desc[UR34][R18.64] ;  /* 0x0000002212168981 */ /* 0x0000e2000c1e1100 */
[----:B------:R-:W-:Y:S01]  /*8120*/  ISETP.GE.U32.AND P0, PT, R15, 0x7fffff22, PT ;  /* 0x7fffff220f00780c */ /* 0x000fe20003f06070 */
[----:B------:R-:W-:Y:S01]  /*8130*/  IMAD R15, R16, 0x5e, RZ ;  /* 0x0000005e100f7824 */ /* 0x000fe200078e02ff */
[----:B------:R-:W-:-:S04]  /*8140*/  LOP3.LUT R40, R40, 0x20, RZ, 0x3c, !PT ;  /* 0x0000002028287812 */ /* 0x000fc800078e3cff */
[----:B0-----:R-:W-:-:S04]  /*8150*/  IADD3 R18, P2, PT, R15, R0, RZ ;  /* 0x000000000f127210 */ /* 0x001fc80007f5e0ff */
[----:B------:R-:W-:Y:S01]  /*8160*/  LEA.HI.X.SX32 R19, R15, R2, 0x1, P2 ;  /* 0x000000020f137211 */ /* 0x000fe200010f0eff */
[----:B------:R-:W-:Y:S04]  /*8170*/  STL [R1+0x2ac], R18 ;  /* 0x0002ac1201007387 */ /* 0x000fe80000100800 */
[----:B------:R-:W-:Y:S04]  /*8180*/  STL [R1+0x2a8], R19 ;  /* 0x0002a81301007387 */ /* 0x000fe80000100800 */
[----:B------:R-:W3:Y:S04]  /*8190*/  LDL.LU R41, [R1+0xc4] ;  /* 0x0000c40001297983 */ /* 0x000ee80000300800 */
[----:B------:R-:W3:Y:S04]  /*81a0*/  LDL.LU R48, [R1+0xc0] ;  /* 0x0000c00001307983 */ /* 0x000ee80000300800 */
[----:B------:R0:W-:Y:S04]  /*81b0*/  STS.U8 [R32+UR13+0x3c80], R49 ;  /* 0x003c803120007988 */ /* 0x0001e8000800000d */
[----:B0-----:R-:W3:Y:S04]  /*81c0*/  LDL.LU R49, [R1+0xb0] ;  /* 0x0000b00001317983 */ /* 0x001ee80000300800 */
[----:B------:R-:W-:Y:S04]  /*81d0*/  STS.U8 [R32+UR13+0x80], R33 ;  /* 0x0000802120007988 */ /* 0x000fe8000800000d */
[----:B------:R0:W-:Y:S04]  /*81e0*/  STS.U8 [R40+UR13+0x100], R65 ;  /* 0x0001004128007988 */ /* 0x0001e8000800000d */
[----:B0-----:R-:W3:Y:S04]  /*81f0*/  LDL.LU R65, [R1+0xb8] ;  /* 0x0000b80001417983 */ /* 0x001ee80000300800 */
[----:B--2---:R-:W-:Y:S04]  /*8200*/  STS.U8 [R40+UR13+0x500], R17 ;  /* 0x0005001128007988 */ /* 0x004fe8000800000d */
[----:B----4-:R0:W-:Y:S04]  /*8210*/  STS.U8 [R40+UR13+0x900], R66 ;  /* 0x0009004228007988 */ /* 0x0101e8000800000d */
[----:B0-----:R-:W2:Y:S01]  /*8220*/  LDL.LU R66, [R1+0xa8] ;  /* 0x0000a80001427983 */ /* 0x001ea20000300800 */
[----:B------:R-:W-:Y:S01]  /*8230*/  PRMT R21, RZ, 0x7610, R21 ;  /* 0x00007610ff157816 */ /* 0x000fe20000000015 */
[----:B------:R-:W-:-:S02]  /*8240*/  VIADD R15, R39, 0xffffff99 ;  /* 0xffffff99270f7836 */ /* 0x000fc40000000000 */
[----:B------:R-:W4:Y:S04]  /*8250*/  LDL.LU R17, [R1+0xa4] ;  /* 0x0000a40001117983 */ /* 0x000f280000300800 */
[----:B------:R0:W4:Y:S01]  /*8260*/  @!P0 LDG.E.U8 R21, desc[UR34][R18.64] ;  /* 0x0000002212158981 */ /* 0x000122000c1e1100 */
[----:B------:R-:W-:Y:S01]  /*8270*/  ISETP.GE.U32.AND P0, PT, R15, 0x7fffff1a, PT ;  /* 0x7fffff1a0f00780c */ /* 0x000fe20003f06070 */
[----:B------:R-:W-:-:S05]  /*8280*/  IMAD R15, R16, 0x66, RZ ;  /* 0x00000066100f7824 */ /* 0x000fca00078e02ff */
[----:B0-----:R-:W-:-:S04]  /*8290*/  IADD3 R18, P2, PT, R15, R0, RZ ;  /* 0x000000000f127210 */ /* 0x001fc80007f5e0ff */
[----:B------:R-:W-:Y:S01]  /*82a0*/  LEA.HI.X.SX32 R19, R15, R2, 0x1, P2 ;  /* 0x000000020f137211 */ /* 0x000fe200010f0eff */
[----:B------:R-:W-:Y:S04]  /*82b0*/  STS.U8 [R40+UR13+0xd00], R34 ;  /* 0x000d002228007988 */ /* 0x000fe8000800000d */
[----:B------:R-:W-:Y:S04]  /*82c0*/  STL [R1+0x2bc], R18 ;  /* 0x0002bc1201007387 */ /* 0x000fe80000100800 */
[----:B------:R-:W-:Y:S04]  /*82d0*/  STL [R1+0x2b8], R19 ;  /* 0x0002b81301007387 */ /* 0x000fe80000100800 */
[----:B---3--:R-:W-:Y:S04]  /*82e0*/  STS.U8 [R40+UR13+0x1100], R38 ;  /* 0x0011002628007988 */ /* 0x008fe8000800000d */
[----:B------:R0:W-:Y:S04]  /*82f0*/  STS.U8 [R40+UR13+0x1500], R62 ;  /* 0x0015003e28007988 */ /* 0x0001e8000800000d */
[----:B0-----:R-:W3:Y:S01]  /*8300*/  LDL.LU R62, [R1+0xa0] ;  /* 0x0000a000013e7983 */ /* 0x001ee20000300800 */
[----:B------:R-:W-:Y:S01]  /*8310*/  PRMT R20, RZ, 0x7610, R20 ;  /* 0x00007610ff147816 */ /* 0x000fe20000000014 */
[----:B------:R-:W-:-:S05]  /*8320*/  VIADD R15, R39, 0xffffff91 ;  /* 0xffffff91270f7836 */ /* 0x000fca0000000000 */
[----:B------:R0:W3:Y:S01]  /*8330*/  @!P0 LDG.E.U8 R20, desc[UR34][R18.64] ;  /* 0x0000002212148981 */ /* 0x0000e2000c1e1100 */
[----:B------:R-:W-:Y:S01]  /*8340*/  ISETP.GE.U32.AND P0, PT, R15, 0x7fffff12, PT ;  /* 0x7fffff120f00780c */ /* 0x000fe20003f06070 */
[----:B------:R-:W-:-:S05]  /*8350*/  IMAD R15, R16, 0x6e, RZ ;  /* 0x0000006e100f7824 */ /* 0x000fca00078e02ff */
[C---:B------:R-:W-:Y:S02]  /*8360*/  IADD3 R32, P2, PT, R15.reuse, R0, RZ ;  /* 0x000000000f207210 */ /* 0x040fe40007f5e0ff */
[----:B0-----:R-:W-:Y:S02]  /*8370*/  PRMT R19, RZ, 0x7610, R19 ;  /* 0x00007610ff137816 */ /* 0x001fe40000000013 */
[----:B------:R-:W-:Y:S01]  /*8380*/  LEA.HI.X.SX32 R33, R15, R2, 0x1, P2 ;  /* 0x000000020f217211 */ /* 0x000fe200010f0eff */
[----:B------:R-:W-:-:S04]  /*8390*/  VIADD R15, R39, 0xffffff89 ;  /* 0xffffff89270f7836 */ /* 0x000fc80000000000 */
[----:B------:R0:W3:Y:S01]  /*83a0*/  @!P0 LDG.E.U8 R19, desc[UR34][R32.64] ;  /* 0x0000002220138981 */ /* 0x0000e2000c1e1100 */
[----:B------:R-:W-:Y:S01]  /*83b0*/  ISETP.GE.U32.AND P0, PT, R15, 0x7fffff0a, PT ;  /* 0x7fffff0a0f00780c */ /* 0x000fe20003f06070 */
[----:B------:R-:W-:Y:S02]  /*83c0*/  IMAD R15, R16, 0x76, RZ ;  /* 0x00000076100f7824 */ /* 0x000fe400078e02ff */
[----:B------:R0:W-:Y:S04]  /*83d0*/  STL [R1+0x2cc], R32 ;  /* 0x0002cc2001007387 */ /* 0x0001e80000100800 */
[----:B------:R1:W-:Y:S01]  /*83e0*/  STL [R1+0x2c8], R33 ;  /* 0x0002c82101007387 */ /* 0x0003e20000100800 */
[----:B0-----:R-:W-:-:S03]  /*83f0*/  IADD3 R32, P2, PT, R15, R0, RZ ;  /* 0x000000000f207210 */ /* 0x001fc60007f5e0ff */
[----:B------:R-:W-:Y:S01]  /*8400*/  STS.U8 [R40+UR13+0x1900], R41 ;  /* 0x0019002928007988 */ /* 0x000fe2000800000d */
[----:B-1----:R-:W-:-:S03]  /*8410*/  LEA.HI.X.SX32 R33, R15, R2, 0x1, P2 ;  /* 0x000000020f217211 */ /* 0x002fc600010f0eff */
[----:B------:R-:W-:Y:S04]  /*8420*/  STS.U8 [R40+UR13+0x1d00], R48 ;  /* 0x001d003028007988 */ /* 0x000fe8000800000d */
[----:B------:R-:W-:Y:S04]  /*8430*/  STL [R1+0x2dc], R32 ;  /* 0x0002dc2001007387 */ /* 0x000fe80000100800 */
[----:B------:R-:W-:Y:S04]  /*8440*/  STS.U8 [R40+UR13+0x2100], R49 ;  /* 0x0021003128007988 */ /* 0x000fe8000800000d */
[----:B------:R-:W-:Y:S04]  /*8450*/  STL [R1+0x2d8], R33 ;  /* 0x0002d82101007387 */ /* 0x000fe80000100800 */
[----:B------:R-:W-:Y:S04]  /*8460*/  STS.U8 [R40+UR13+0x2500], R65 ;  /* 0x0025004128007988 */ /* 0x000fe8000800000d */
[----:B--2---:R0:W-:Y:S04]  /*8470*/  STS.U8 [R40+UR13+0x2900], R66 ;  /* 0x0029004228007988 */ /* 0x0041e8000800000d */
[----:B0-----:R-:W2:Y:S01]  /*8480*/  LDL.LU R66, [R1+0x9c] ;  /* 0x00009c0001427983 */ /* 0x001ea20000300800 */
[----:B------:R-:W-:Y:S01]  /*8490*/  PRMT R18, RZ, 0x7610, R18 ;  /* 0x00007610ff127816 */ /* 0x000fe20000000012 */
[----:B------:R-:W-:-:S02]  /*84a0*/  VIADD R15, R39, 0xffffff81 ;  /* 0xffffff81270f7836 */ /* 0x000fc40000000000 */
[----:B----4-:R0:W-:Y:S04]  /*84b0*/  STS.U8 [R40+UR13+0x2d00], R17 ;  /* 0x002d001128007988 */ /* 0x0101e8000800000d */
[----:B------:R1:W4:Y:S01]  /*84c0*/  @!P0 LDG.E.U8 R18, desc[UR34][R32.64] ;  /* 0x0000002220128981 */ /* 0x000322000c1e1100 */
[----:B------:R-:W-:Y:S01]  /*84d0*/  ISETP.GE.U32.AND P0, PT, R15, 0x7fffff02, PT ;  /* 0x7fffff020f00780c */ /* 0x000fe20003f06070 */
[----:B------:R-:W-:Y:S02]  /*84e0*/  IMAD R15, R16, 0x7e, RZ ;  /* 0x0000007e100f7824 */ /* 0x000fe400078e02ff */
[----:B------:R-:W4:Y:S03]  /*84f0*/  LDL.LU R38, [R1+0x8c] ;  /* 0x00008c0001267983 */ /* 0x000f260000300800 */
[C---:B0-----:R-:W-:Y:S01]  /*8500*/  IADD3 R17, P2, PT, R15.reuse, R0, RZ ;  /* 0x000000000f117210 */ /* 0x041fe20007f5e0ff */
[----:B------:R-:W4:Y:S03]  /*8510*/  LDL.LU R41, [R1+0x88] ;  /* 0x0000880001297983 */ /* 0x000f260000300800 */
[----:B-1----:R-:W-:Y:S01]  /*8520*/  LEA.HI.X.SX32 R32, R15, R2, 0x1, P2 ;  /* 0x000000020f207211 */ /* 0x002fe200010f0eff */
[----:B------:R-:W-:Y:S01]  /*8530*/  STL [R1+0x2ec], R17 ;  /* 0x0002ec1101007387 */ /* 0x000fe20000100800 */
[----:B------:R-:W-:Y:S01]  /*8540*/  PRMT R15, RZ, 0x7610, R15 ;  /* 0x00007610ff0f7816 */ /* 0x000fe2000000000f */
[----:B------:R-:W-:-:S02]  /*8550*/  VIADD R34, R39, 0xfffffff8 ;  /* 0xfffffff827227836 */ /* 0x000fc40000000000 */
[----:B------:R0:W-:Y:S01]  /*8560*/  STL [R1+0x2e8], R32 ;  /* 0x0002e82001007387 */ /* 0x0001e20000100800 */
[----:B------:R-:W-:-:S03]  /*8570*/  @!P0 IMAD.MOV.U32 R33, RZ, RZ, R32 ;  /* 0x000000ffff218224 */ /* 0x000fc600078e0020 */
[----:B------:R-:W4:Y:S04]  /*8580*/  LDL.LU R65, [R1+0x90] ;  /* 0x0000900001417983 */ /* 0x000f280000300800 */
[----:B------:R-:W4:Y:S01]  /*8590*/  LDL.LU R49, [R1+0x84] ;  /* 0x0000840001317983 */ /* 0x000f220000300800 */
[----:B0-----:R-:W-:-:S03]  /*85a0*/  @!P0 IMAD.MOV.U32 R32, RZ, RZ, R17 ;  /* 0x000000ffff208224 */ /* 0x001fc600078e0011 */
[----:B------:R-:W4:Y:S04]  /*85b0*/  LDL.LU R17, [R1+0x74] ;  /* 0x0000740001117983 */ /* 0x000f280000300800 */
[----:B------:R0:W4:Y:S01]  /*85c0*/  @!P0 LDG.E.U8 R15, desc[UR34][R32.64] ;  /* 0x00000022200f8981 */ /* 0x000122000c1e1100 */
[----:B------:R-:W-:-:S03]  /*85d0*/  ISETP.GE.U32.AND P0, PT, R34, 0x7fffff79, PT ;  /* 0x7fffff792200780c */ /* 0x000fc60003f06070 */
[----:B---3--:R-:W-:Y:S04]  /*85e0*/  STS.U8 [R40+UR13+0x3100], R62 ;  /* 0x0031003e28007988 */ /* 0x008fe8000800000d */
[----:B------:R-:W-:Y:S04]  /*85f0*/  STS.U8 [R40+UR13+0x3500], R56 ;  /* 0x0035003828007988 */ /* 0x000fe8000800000d */
[----:B------:R1:W-:Y:S02]  /*8600*/  STS.U8 [R40+UR13+0x3900], R54 ;  /* 0x0039003628007988 */ /* 0x0003e4000800000d */
[----:B-1----:R-:W-:-:S05]  /*8610*/  IMAD R54, R16, 0x7, RZ ;  /* 0x0000000710367824 */ /* 0x002fca00078e02ff */
[----:B------:R-:W-:-:S04]  /*8620*/  IADD3 R56, P2, PT, R54, R0, RZ ;  /* 0x0000000036387210 */ /* 0x000fc80007f5e0ff */
[----:B------:R-:W-:Y:S01]  /*8630*/  LEA.HI.X.SX32 R54, R54, R2, 0x1, P2 ;  /* 0x0000000236367211 */ /* 0x000fe200010f0eff */
[----:B------:R-:W-:Y:S04]  /*8640*/  STL [R1+0x690], R56 ;  /* 0x0006903801007387 */ /* 0x000fe80000100800 */
[----:B0-----:R-:W-:Y:S01]  /*8650*/  @!P0 IMAD.MOV.U32 R33, RZ, RZ, R54 ;  /* 0x000000ffff218224 */ /* 0x001fe200078e0036 */
[----:B------:R0:W-:Y:S04]  /*8660*/  STL [R1+0x68c], R54 ;  /* 0x00068c3601007387 */ /* 0x0001e80000100800 */
[----:B0-----:R-:W3:Y:S04]  /*8670*/  LDL.LU R54, [R1+0x98] ;  /* 0x0000980001367983 */ /* 0x001ee80000300800 */
[----:B------:R-:W4:Y:S04]  /*8680*/  LDL.LU R48, [R1+0x80] ;  /* 0x0000800001307983 */ /* 0x000f280000300800 */
[----:B------:R-:W4:Y:S04]  /*8690*/  LDL.LU R62, [R1+0x7c] ;  /* 0x00007c00013e7983 */ /* 0x000f280000300800 */
[----:B--2---:R0:W-:Y:S04]  /*86a0*/  STS.U8 [R40+UR13+0x3d00], R66 ;  /* 0x003d004228007988 */ /* 0x0041e8000800000d */
[----:B0-----:R-:W2:Y:S01]  /*86b0*/  LDL.LU R66, [R1+0x6c] ;  /* 0x00006c0001427983 */ /* 0x001ea20000300800 */
[----:B------:R-:W-:-:S02]  /*86c0*/  @!P0 IMAD.MOV.U32 R32, RZ, RZ, R56 ;  /* 0x000000ffff208224 */ /* 0x000fc400078e0038 */
[----:B------:R-:W0:Y:S01]  /*86d0*/  S2R R56, SR_TID.X ;  /* 0x0000000000387919 */ /* 0x000e220000002100 */
[----:B------:R-:W-:-:S06]  /*86e0*/  PRMT R37, RZ, 0x7610, R37 ;  /* 0x00007610ff257816 */ /* 0x000fcc0000000025 */
[----:B------:R1:W2:Y:S02]  /*86f0*/  @!P0 LDG.E.U8 R37, desc[UR34][R32.64] ;  /* 0x0000002220258981 */ /* 0x0002a4000c1e1100 */
[----:B-1----:R-:W-:-:S05]  /*8700*/  VIADD R32, R39, 0xfffffff0 ;  /* 0xfffffff027207836 */ /* 0x002fca0000000000 */
[----:B------:R-:W-:Y:S01]  /*8710*/  ISETP.GE.U32.AND P0, PT, R32, 0x7fffff71, PT ;  /* 0x7fffff712000780c */ /* 0x000fe20003f06070 */
[----:B------:R-:W-:Y:S01]  /*8720*/  IMAD R32, R16, 0xf, RZ ;  /* 0x0000000f10207824 */ /* 0x000fe200078e02ff */
[----:B0-----:R-:W-:-:S04]  /*8730*/  LOP3.LUT R56, R56, 0x7f, RZ, 0xc0, !PT ;  /* 0x0000007f38387812 */ /* 0x001fc800078ec0ff */
[----:B------:R-:W-:Y:S02]  /*8740*/  LOP3.LUT R40, R56, 0x30, RZ, 0x3c, !PT ;  /* 0x0000003038287812 */ /* 0x000fe400078e3cff */
[----:B------:R-:W-:Y:S02]  /*8750*/  IADD3 R33, P2, PT, R32, R0, RZ ;  /* 0x0000000020217210 */ /* 0x000fe40007f5e0ff */
[----:B------:R-:W-:-:S03]  /*8760*/  PRMT R36, RZ, 0x7610, R36 ;  /* 0x00007610ff247816 */ /* 0x000fc60000000024 */
[----:B------:R-:W-:Y:S01]  /*8770*/  STL [R1+0x158], R33 ;  /* 0x0001582101007387 */ /* 0x000fe20000100800 */
[----:B------:R-:W-:-:S03]  /*8780*/  PRMT R35, RZ, 0x7610, R35 ;  /* 0x00007610ff237816 */ /* 0x000fc60000000023 */
[----:B---3--:R-:W-:Y:S04]  /*8790*/  STS.U8 [R40+UR13+0x180], R54 ;  /* 0x0001803628007988 */ /* 0x008fe8000800000d */
[----:B----4-:R0:W-:Y:S02]  /*87a0*/  STS.U8 [R40+UR13+0x580], R38 ;  /* 0x0005802628007988 */ /* 0x0101e4000800000d */
[----:B0-----:R-:W-:Y:S01]  /*87b0*/  LEA.HI.X.SX32 R38, R32, R2, 0x1, P2 ;  /* 0x0000000220267211 */ /* 0x001fe200010f0eff */
[----:B------:R-:W-:-:S04]  /*87c0*/  @!P0 IMAD.MOV.U32 R32, RZ, RZ, R33 ;  /* 0x000000ffff208224 */ /* 0x000fc800078e0021 */
[----:B------:R-:W-:-:S05]  /*87d0*/  @!P0 IMAD.MOV.U32 R33, RZ, RZ, R38 ;  /* 0x000000ffff218224 */ /* 0x000fca00078e0026 */
[----:B------:R0:W3:Y:S02]  /*87e0*/  @!P0 LDG.E.U8 R36, desc[UR34][R32.64] ;  /* 0x0000002220248981 */ /* 0x0000e4000c1e1100 */
[----:B0-----:R-:W-:-:S05]  /*87f0*/  VIADD R32, R39, 0xffffffe8 ;  /* 0xffffffe827207836 */ /* 0x001fca0000000000 */
[----:B------:R-:W-:Y:S01]  /*8800*/  ISETP.GE.U32.AND P0, PT, R32, 0x7fffff69, PT ;  /* 0x7fffff692000780c */ /* 0x000fe20003f06070 */
[----:B------:R-:W-:Y:S01]  /*8810*/  IMAD R32, R16, 0x17, RZ ;  /* 0x0000001710207824 */ /* 0x000fe200078e02ff */
[----:B------:R0:W-:Y:S04]  /*8820*/  STS.U8 [R40+UR13+0x980], R41 ;  /* 0x0009802928007988 */ /* 0x0001e8000800000d */
[C---:B------:R-:W-:Y:S01]  /*8830*/  IADD3 R33, P2, PT, R32.reuse, R0, RZ ;  /* 0x0000000020217210 */ /* 0x040fe20007f5e0ff */
[----:B------:R-:W-:Y:S04]  /*8840*/  STL [R1+0x154], R38 ;  /* 0x0001542601007387 */ /* 0x000fe80000100800 */
[----:B------:R1:W-:Y:S01]  /*8850*/  STS.U8 [R40+UR13+0xd80], R65 ;  /* 0x000d804128007988 */ /* 0x0003e2000800000d */
[----:B0-----:R-:W-:-:S03]  /*8860*/  LEA.HI.X.SX32 R41, R32, R2, 0x1, P2 ;  /* 0x0000000220297211 */ /* 0x001fc600010f0eff */
[----:B------:R-:W-:Y:S01]  /*8870*/  STS.U8 [R40+UR13+0x1180], R49 ;  /* 0x0011803128007988 */ /* 0x000fe2000800000d */
[----:B------:R-:W-:-:S03]  /*8880*/  @!P0 IMAD.MOV.U32 R32, RZ, RZ, R33 ;  /* 0x000000ffff208224 */ /* 0x000fc600078e0021 */
[----:B------:R0:W-:Y:S04]  /*8890*/  STS.U8 [R40+UR13+0x1580], R17 ;  /* 0x0015801128007988 */ /* 0x0001e8000800000d */
[----:B-1----:R-:W4:Y:S04]  /*88a0*/  LDL.LU R65, [R1+0x70] ;  /* 0x0000700001417983 */ /* 0x002f280000300800 */
[----:B------:R-:W3:Y:S04]  /*88b0*/  LDL.LU R38, [R1+0x64] ;  /* 0x0000640001267983 */ /* 0x000ee80000300800 */
[----:B0-----:R-:W3:Y:S04]  /*88c0*/  LDL.LU R17, [R1+0x60] ;  /* 0x0000600001117983 */ /* 0x001ee80000300800 */
[----:B------:R0:W-:Y:S02]  /*88d0*/  STL [R1+0x198], R33 ;  /* 0x0001982101007387 */ /* 0x0001e40000100800 */
[----:B0-----:R-:W-:-:S05]  /*88e0*/  @!P0 IMAD.MOV.U32 R33, RZ, RZ, R41 ;  /* 0x000000ffff218224 */ /* 0x001fca00078e0029 */
[----:B------:R0:W3:Y:S02]  /*88f0*/  @!P0 LDG.E.U8 R35, desc[UR34][R32.64] ;  /* 0x0000002220238981 */ /* 0x0000e4000c1e1100 */
[----:B0-----:R-:W-:-:S05]  /*8900*/  VIADD R32, R39, 0xffffffe0 ;  /* 0xffffffe027207836 */ /* 0x001fca0000000000 */
[----:B------:R-:W-:Y:S01]  /*8910*/  ISETP.GE.U32.AND P0, PT, R32, 0x7fffff61, PT ;  /* 0x7fffff612000780c */ /* 0x000fe20003f06070 */
[----:B------:R-:W-:Y:S01]  /*8920*/  IMAD R32, R16, 0x1f, RZ ;  /* 0x0000001f10207824 */ /* 0x000fe200078e02ff */
[----:B------:R0:W-:Y:S04]  /*8930*/  STL [R1+0x194], R41 ;  /* 0x0001942901007387 */ /* 0x0001e80000100800 */
[----:B------:R-:W-:Y:S01]  /*8940*/  IADD3 R33, P2, PT, R32, R0, RZ ;  /* 0x0000000020217210 */ /* 0x000fe20007f5e0ff */
[----:B------:R-:W3:Y:S01]  /*8950*/  LDL.LU R54, [R1+0x54] ;  /* 0x0000540001367983 */ /* 0x000ee20000300800 */
[----:B------:R-:W-:-:S03]  /*8960*/  PRMT R34, RZ, 0x7610, R34 ;  /* 0x00007610ff227816 */ /* 0x000fc60000000022 */
[----:B------:R-:W3:Y:S01]  /*8970*/  LDL.LU R49, [R1+0x50] ;  /* 0x0000500001317983 */ /* 0x000ee20000300800 */
[----:B0-----:R-:W-:Y:S01]  /*8980*/  LEA.HI.X.SX32 R41, R32, R2, 0x1, P2 ;  /* 0x0000000220297211 */ /* 0x001fe200010f0eff */
[----:B------:R-:W-:Y:S02]  /*8990*/  @!P0 IMAD.MOV.U32 R32, RZ, RZ, R33 ;  /* 0x000000ffff208224 */ /* 0x000fe400078e0021 */
[----:B------:R0:W-:Y:S04]  /*89a0*/  STS.U8 [R40+UR13+0x1980], R48 ;  /* 0x0019803028007988 */ /* 0x0001e8000800000d */
[----:B------:R-:W-:Y:S04]  /*89b0*/  STS.U8 [R40+UR13+0x1d80], R62 ;  /* 0x001d803e28007988 */ /* 0x000fe8000800000d */
[----:B0-----:R-:W3:Y:S04]  /*89c0*/  LDL.LU R48, [R1+0x5c] ;  /* 0x00005c0001307983 */ /* 0x001ee80000300800 */
[----:B------:R0:W-:Y:S04]  /*89d0*/  STL [R1+0x1d8], R33 ;  /* 0x0001d82101007387 */ /* 0x0001e80000100800 */
[----:B------:R1:W-:Y:S01]  /*89e0*/  STL [R1+0x1d4], R41 ;  /* 0x0001d42901007387 */ /* 0x0003e20000100800 */
[----:B0-----:R-:W-:-:S03]  /*89f0*/  @!P0 IMAD.MOV.U32 R33, RZ, RZ, R41 ;  /* 0x000000ffff218224 */ /* 0x001fc600078e0029 */
[----:B-1----:R-:W3:Y:S04]  /*8a00*/  LDL.LU R41, [R1+0x4c] ;  /* 0x00004c0001297983 */ /* 0x002ee80000300800 */
[----:B------:R-:W3:Y:S04]  /*8a10*/  LDL.LU R62, [R1+0x44] ;  /* 0x00004400013e7983 */ /* 0x000ee80000300800 */
[----:B------:R0:W3:Y:S04]  /*8a20*/  @!P0 LDG.E.U8 R34, desc[UR34][R32.64] ;  /* 0x0000002220228981 */ /* 0x0000e8000c1e1100 */
[----:B--2---:R1:W-:Y:S04]  /*8a30*/  STS.U8 [R40+UR13+0x2180], R66 ;  /* 0x0021804228007988 */ /* 0x0043e8000800000d */
[----:B-1----:R-:W2:Y:S04]  /*8a40*/  LDL.LU R66, [R1+0x40] ;  /* 0x0000400001427983 */ /* 0x002ea80000300800 */
[----:B------:R-:W2:Y:S01]  /*8a50*/  LDL.LU R32, [R1+0x68] ;  /* 0x0000680001207983 */ /* 0x000ea20000300800 */
[----:B0-----:R-:W-:-:S03]  /*8a60*/  PRMT R33, RZ, 0x7610, R33 ;  /* 0x00007610ff217816 */ /* 0x001fc60000000021 */
[----:B----4-:R0:W-:Y:S04]  /*8a70*/  STS.U8 [R40+UR13+0x2580], R65 ;  /* 0x0025804128007988 */ /* 0x0101e8000800000d */
[----:B0-----:R-:W4:Y:S04]  /*8a80*/  LDL.LU R65, [R1+0x6d0] ;  /* 0x0006d00001417983 */ /* 0x001f280000300800 */
[----:B--2---:R0:W-:Y:S02]  /*8a90*/  STS.U8 [R40+UR13+0x2980], R32 ;  /* 0x0029802028007988 */ /* 0x0041e4000800000d */
[----:B0-----:R-:W-:-:S05]  /*8aa0*/  VIADD R32, R39, 0xffffffd8 ;  /* 0xffffffd827207836 */ /* 0x001fca0000000000 */
[----:B------:R-:W-:Y:S01]  /*8ab0*/  ISETP.GE.U32.AND P0, PT, R32, 0x7fffff59, PT ;  /* 0x7fffff592000780c */ /* 0x000fe20003f06070 */
[----:B------:R-:W-:Y:S01]  /*8ac0*/  IMAD R32, R16, 0x27, RZ ;  /* 0x0000002710207824 */ /* 0x000fe200078e02ff */
[----:B---3--:R0:W-:Y:S04]  /*8ad0*/  STS.U8 [R40+UR13+0x2d80], R38 ;  /* 0x002d802628007988 */ /* 0x0081e8000800000d */
[----:B0-----:R-:W-:-:S04]  /*8ae0*/  IADD3 R38, P2, PT, R32, R0, RZ ;  /* 0x0000000020267210 */ /* 0x001fc80007f5e0ff */
[----:B------:R-:W-:Y:S02]  /*8af0*/  LEA.HI.X.SX32 R39, R32, R2, 0x1, P2 ;  /* 0x0000000220277211 */ /* 0x000fe400010f0eff */
[----:B------:R-:W0:Y:S03]  /*8b00*/  LDC R32, c[0x0][0x3a0] ;  /* 0x0000e800ff207b82 */ /* 0x000e260000000800 */
[----:B------:R1:W2:Y:S04]  /*8b10*/  @!P0 LDG.E.U8 R33, desc[UR34][R38.64] ;  /* 0x0000002226218981 */ /* 0x0002a8000c1e1100 */
[----:B------:R1:W-:Y:S01]  /*8b20*/  STL [R1+0x234], R38 ;  /* 0x0002342601007387 */ /* 0x0003e20000100800 */
[----:B0-----:R-:W-:-:S05]  /*8b30*/  VIADD R32, R32, 0xffffffd0 ;  /* 0xffffffd020207836 */ /* 0x001fca0000000000 */
[----:B------:R-:W-:Y:S01]  /*8b40*/  ISETP.GE.U32.AND P0, PT, R32, 0x7fffff51, PT ;  /* 0x7fffff512000780c */ /* 0x000fe20003f06070 */
[----:B------:R-:W-:Y:S01]  /*8b50*/  IMAD R32, R16, 0x2f, RZ ;  /* 0x0000002f10207824 */ /* 0x000fe200078e02ff */
[----:B------:R0:W-:Y:S04]  /*8b60*/  STL [R1+0x230], R39 ;  /* 0x0002302701007387 */ /* 0x0001e80000100800 */
[C---:B-1----:R-:W-:Y:S01]  /*8b70*/  IADD3 R38, P2, PT, R32.reuse, R0, RZ ;  /* 0x0000000020267210 */ /* 0x042fe20007f5e0ff */
[----:B------:R1:W-:Y:S03]  /*8b80*/  STS.U8 [R40+UR13+0x3180], R17 ;  /* 0x0031801128007988 */ /* 0x0003e6000800000d */
[----:B0-----:R-:W-:-:S02]  /*8b90*/  LEA.HI.X.SX32 R39, R32, R2, 0x1, P2 ;  /* 0x0000000220277211 */ /* 0x001fc400010f0eff */
[----:B------:R-:W-:Y:S01]  /*8ba0*/  PRMT R32, RZ, 0x7610, R32 ;  /* 0x00007610ff207816 */ /* 0x000fe20000000020 */
[----:B------:R0:W-:Y:S04]  /*8bb0*/  STS.U8 [R40+UR13+0x3580], R54 ;  /* 0x0035803628007988 */ /* 0x0001e8000800000d */
[----:B-1----:R-:W3:Y:S04]  /*8bc0*/  LDL.LU R17, [R1+0x48] ;  /* 0x0000480001117983 */ /* 0x002ee80000300800 */
[----:B------:R1:W-:Y:S04]  /*8bd0*/  STS.U8 [R40+UR13+0x3980], R49 ;  /* 0x0039803128007988 */ /* 0x0003e8000800000d */
[----:B0-----:R-:W2:Y:S04]  /*8be0*/  LDL.LU R54, [R1+0x30] ;  /* 0x0000300001367983 */ /* 0x001ea80000300800 */
[----:B------:R0:W2:Y:S04]  /*8bf0*/  @!P0 LDG.E.U8 R32, desc[UR34][R38.64] ;  /* 0x0000002226208981 */ /* 0x0000a8000c1e1100 */
[----:B-1----:R-:W2:Y:S04]  /*8c00*/  LDL.LU R49, [R1+0x20] ;  /* 0x0000200001317983 */ /* 0x002ea80000300800 */
[----:B------:R-:W-:Y:S04]  /*8c10*/  STL [R1+0x254], R38 ;  /* 0x0002542601007387 */ /* 0x000fe80000100800 */
[----:B------:R0:W-:Y:S02]  /*8c20*/  STL [R1+0x250], R39 ;  /* 0x0002502701007387 */ /* 0x0001e40000100800 */
[----:B0-----:R-:W0:Y:S02]  /*8c30*/  LDC R39, c[0x0][0x3a0] ;  /* 0x0000e800ff277b82 */ /* 0x001e240000000800 */
[----:B------:R1:W-:Y:S02]  /*8c40*/  STS.U8 [R40+UR13+0x3d80], R48 ;  /* 0x003d803028007988 */ /* 0x0003e4000800000d */
[----:B-1----:R-:W-:Y:S01]  /*8c50*/  LOP3.LUT R48, R56, 0x40, RZ, 0x3c, !PT ;  /* 0x0000004038307812 */ /* 0x002fe200078e3cff */
[----:B0-----:R-:W-:-:S05]  /*8c60*/  VIADD R38, R39, 0xffffffc8 ;  /* 0xffffffc827267836 */ /* 0x001fca0000000000 */
[----:B------:R-:W-:Y:S01]  /*8c70*/  ISETP.GE.U32.AND P0, PT, R38, 0x7fffff49, PT ;  /* 0x7fffff492600780c */ /* 0x000fe20003f06070 */
[----:B------:R-:W-:Y:S01]  /*8c80*/  IMAD R38, R16, 0x37, RZ ;  /* 0x0000003710267824 */ /* 0x000fe200078e02ff */
[----:B------:R0:W-:Y:S04]  /*8c90*/  STS.U8 [R48+UR13+0x200], R41 ;  /* 0x0002002930007988 */ /* 0x0001e8000800000d */
[C---:B------:R-:W-:Y:S01]  /*8ca0*/  IADD3 R40, P2, PT, R38.reuse, R0, RZ ;  /* 0x0000000026287210 */ /* 0x040fe20007f5e0ff */
[----:B------:R1:W-:Y:S03]  /*8cb0*/  STS.U8 [R48+UR13+0x600], R62 ;  /* 0x0006003e30007988 */ /* 0x0003e6000800000d */
[----:B0-----:R-:W-:-:S02]  /*8cc0*/  LEA.HI.X.SX32 R41, R38, R2, 0x1, P2 ;  /* 0x0000000226297211 */ /* 0x001fc400010f0eff */
[----:B------:R-:W-:Y:S01]  /*8cd0*/  PRMT R38, RZ, 0x7610, R38 ;  /* 0x00007610ff267816 */ /* 0x000fe20000000026 */
[----:B------:R-:W-:Y:S04]  /*8ce0*/  STL [R1+0x264], R40 ;  /* 0x0002642801007387 */ /* 0x000fe80000100800 */
[----:B------:R-:W-:Y:S04]  /*8cf0*/  STL [R1+0x260], R41 ;  /* 0x0002602901007387 */ /* 0x000fe80000100800 */
[----:B------:R0:W-:Y:S04]  /*8d00*/  STS.U8 [R48+UR13+0xa00], R66 ;  /* 0x000a004230007988 */ /* 0x0001e8000800000d */
[----:B-1----:R-:W2:Y:S04]  /*8d10*/  LDL.LU R62, [R1+0x28] ;  /* 0x00002800013e7983 */ /* 0x002ea80000300800 */
[----:B------:R1:W2:Y:S04]  /*8d20*/  @!P0 LDG.E.U8 R38, desc[UR34][R40.64] ;  /* 0x0000002228268981 */ /* 0x0002a8000c1e1100 */
[----:B0-----:R-:W2:Y:S04]  /*8d30*/  LDL.LU R66, [R1+0x1c] ;  /* 0x00001c0001427983 */ /* 0x001ea80000300800 */
[----:B------:R-:W2:Y:S04]  /*8d40*/  LDL.LU R40, [R1+0x38] ;  /* 0x0000380001287983 */ /* 0x000ea80000300800 */
[----:B------:R-:W4:Y:S01]  /*8d50*/  LDL.LU R41, [R1+0x2c] ;  /* 0x00002c0001297983 */ /* 0x000f220000300800 */
[----:B------:R-:W-:-:S05]  /*8d60*/  VIADD R39, R39, 0xffffffc0 ;  /* 0xffffffc027277836 */ /* 0x000fca0000000000 */
[----:B------:R-:W-:Y:S01]  /*8d70*/  ISETP.GE.U32.AND P0, PT, R39, 0x7fffff41, PT ;  /* 0x7fffff412700780c */ /* 0x000fe20003f06070 */
[----:B------:R-:W-:Y:S01]  /*8d80*/  IMAD R39, R16, 0x3f, RZ ;  /* 0x0000003f10277824 */ /* 0x000fe200078e02ff */
[----:B---3--:R0:W-:Y:S04]  /*8d90*/  STS.U8 [R48+UR13+0xe00], R17 ;  /* 0x000e001130007988 */ /* 0x0081e8000800000d */
[----:B0-----:R-:W3:Y:S04]  /*8da0*/  LDL.LU R17, [R1+0x6cc] ;  /* 0x0006cc0001117983 */ /* 0x001ee80000300800 */
[----:B--2---:R1:W-:Y:S04]  /*8db0*/  STS.U8 [R48+UR13+0x1200], R40 ;  /* 0x0012002830007988 */ /* 0x0043e8000800000d */
[----:B----4-:R0:W-:Y:S01]  /*8dc0*/  STS.U8 [R48+UR13+0x1600], R41 ;  /* 0x0016002930007988 */ /* 0x0101e2000800000d */
[----:B-1----:R-:W-:-:S04]  /*8dd0*/  IADD3 R40, P2, PT, R39, R0, RZ ;  /* 0x0000000027287210 */ /* 0x002fc80007f5e0ff */
[----:B0-----:R-:W-:Y:S02]  /*8de0*/  LEA.HI.X.SX32 R41, R39, R2, 0x1, P2 ;  /* 0x0000000227297211 */ /* 0x001fe400010f0eff */
[----:B------:R-:W2:Y:S01]  /*8df0*/  LDL.LU R39, [R1+0x34] ;  /* 0x0000340001277983 */ /* 0x000ea20000300800 */
[----:B------:R-:W-:-:S06]  /*8e00*/  PRMT R47, RZ, 0x7610, R47 ;  /* 0x00007610ff2f7816 */ /* 0x000fcc000000002f */
[----:B------:R0:W4:Y:S04]  /*8e10*/  @!P0 LDG.E.U8 R47, desc[UR34][R40.64] ;  /* 0x00000022282f8981 */ /* 0x000128000c1e1100 */
[----:B------:R-:W-:Y:S01]  /*8e20*/  STL [R1+0x274], R40 ;  /* 0x0002742801007387 */ /* 0x000fe20000100800 */
[----:B------:R-:W-:-:S03]  /*8e30*/  PRMT R46, RZ, 0x7610, R46 ;  /* 0x00007610ff2e7816 */ /* 0x000fc6000000002e */
[----:B------:R-:W-:Y:S04]  /*8e40*/  STL [R1+0x270], R41 ;  /* 0x0002702901007387 */ /* 0x000fe80000100800 */
[----:B--2---:R1:W-:Y:S02]  /*8e50*/  STS.U8 [R48+UR13+0x1a00], R39 ;  /* 0x001a002730007988 */ /* 0x0043e4000800000d */
[----:B-1----:R-:W1:Y:S02]  /*8e60*/  LDC R39, c[0x0][0x3a0] ;  /* 0x0000e800ff277b82 */ /* 0x002e640000000800 */
[----:B------:R2:W-:Y:S04]  /*8e70*/  STS.U8 [R48+UR13+0x1e00], R54 ;  /* 0x001e003630007988 */ /* 0x0005e8000800000d */
[----:B------:R0:W-:Y:S04]  /*8e80*/  STS.U8 [R48+UR13+0x2200], R49 ;  /* 0x0022003130007988 */ /* 0x0001e8000800000d */
[----:B--2---:R-:W2:Y:S04]  /*8e90*/  LDL.LU R54, [R1+0x24] ;  /* 0x0000240001367983 */ /* 0x004ea80000300800 */
[----:B0-----:R-:W2:Y:S04]  /*8ea0*/  LDL.LU R48, [R1+0x8] ;  /* 0x0000080001307983 */ /* 0x001ea80000300800 */
[----:B------:R-:W2:Y:S01]  /*8eb0*/  LDL.LU R49, [R1] ;  /* 0x0000000001317983 */ /* 0x000ea20000300800 */
[----:B-1----:R-:W-:-:S05]  /*8ec0*/  VIADD R39, R39, 0xffffffb8 ;  /* 0xffffffb827277836 */ /* 0x002fca0000000000 */
[----:B------:R-:W-:Y:S01]  /*8ed0*/  ISETP.GE.U32.AND P0, PT, R39, 0x7fffff39, PT ;  /* 0x7fffff392700780c */ /* 0x000fe20003f06070 */
[----:B------:R-:W-:-:S05]  /*8ee0*/  IMAD R39, R16, 0x47, RZ ;  /* 0x0000004710277824 */ /* 0x000fca00078e02ff */
[----:B------:R-:W-:-:S04]  /*8ef0*/  IADD3 R40, P2, PT, R39, R0, RZ ;  /* 0x0000000027287210 */ /* 0x000fc80007f5e0ff */
[----:B------:R-:W-:Y:S01]  /*8f00*/  LEA.HI.X.SX32 R41, R39, R2, 0x1, P2 ;  /* 0x0000000227297211 */ /* 0x000fe200010f0eff */
[----:B------:R-:W-:Y:S01]  /*8f10*/  STL [R1+0x284], R40 ;  /* 0x0002842801007387 */ /* 0x000fe20000100800 */
[----:B------:R-:W0:Y:S03]  /*8f20*/  LDC R39, c[0x0][0x3a0] ;  /* 0x0000e800ff277b82 */ /* 0x000e260000000800 */
[----:B------:R1:W-:Y:S04]  /*8f30*/  STL [R1+0x280], R41 ;  /* 0x0002802901007387 */ /* 0x0003e80000100800 */
[----:B------:R1:W2:Y:S04]  /*8f40*/  @!P0 LDG.E.U8 R46, desc[UR34][R40.64] ;  /* 0x00000022282e8981 */ /* 0x0002a8000c1e1100 */
[----:B-1----:R-:W2:Y:S01]  /*8f50*/  LDL.LU R41, [R1+0xc] ;  /* 0x00000c0001297983 */ /* 0x002ea20000300800 */
[----:B------:R-:W-:Y:S01]  /*8f60*/  LOP3.LUT R40, R56, 0x40, RZ, 0x3c, !PT ;  /* 0x0000004038287812 */ /* 0x000fe200078e3cff */
[----:B0-----:R-:W-:-:S04]  /*8f70*/  VIADD R39, R39, 0xffffffb0 ;  /* 0xffffffb027277836 */ /* 0x001fc80000000000 */
[----:B------:R0:W-:Y:S01]  /*8f80*/  STS.U8 [R40+UR13+0x2600], R62 ;  /* 0x0026003e28007988 */ /* 0x0001e2000800000d */
[----:B------:R-:W-:Y:S01]  /*8f90*/  ISETP.GE.U32.AND P0, PT, R39, 0x7fffff31, PT ;  /* 0x7fffff312700780c */ /* 0x000fe20003f06070 */
[----:B------:R-:W-:Y:S02]  /*8fa0*/  IMAD R39, R16, 0x4f, RZ ;  /* 0x0000004f10277824 */ /* 0x000fe400078e02ff */
[----:B------:R1:W-:Y:S01]  /*8fb0*/  STS.U8 [R40+UR13+0x2a00], R66 ;  /* 0x002a004228007988 */ /* 0x0003e2000800000d */
[----:B------:R-:W-:-:S03]  /*8fc0*/  PRMT R45, RZ, 0x7610, R45 ;  /* 0x00007610ff2d7816 */ /* 0x000fc6000000002d */
[----:B0-----:R-:W3:Y:S04]  /*8fd0*/  LDL.LU R62, [R1+0x6c8] ;  /* 0x0006c800013e7983 */ /* 0x001ee80000300800 */
[----:B-1----:R-:W3:Y:S04]  /*8fe0*/  LDL.LU R66, [R1+0x6c4] ;  /* 0x0006c40001427983 */ /* 0x002ee80000300800 */
[----:B--2---:R0:W-:Y:S02]  /*8ff0*/  STS.U8 [R40+UR13+0x2e00], R41 ;  /* 0x002e002928007988 */ /* 0x0041e4000800000d */
[----:B0-----:R-:W-:-:S04]  /*9000*/  IADD3 R40, P2, PT, R39, R0, RZ ;  /* 0x0000000027287210 */ /* 0x001fc80007f5e0ff */
[----:B------:R-:W-:Y:S01]  /*9010*/  LEA.HI.X.SX32 R41, R39, R2, 0x1, P2 ;  /* 0x0000000227297211 */ /* 0x000fe200010f0eff */
[----:B------:R0:W-:Y:S04]  /*9020*/  STL [R1+0x294], R40 ;  /* 0x0002942801007387 */ /* 0x0001e80000100800 */
[----:B------:R1:W-:Y:S04]  /*9030*/  STL [R1+0x290], R41 ;  /* 0x0002902901007387 */ /* 0x0003e80000100800 */
[----:B------:R2:W2:Y:S04]  /*9040*/  @!P0 LDG.E.U8 R45, desc[UR34][R40.64] ;  /* 0x00000022282d8981 */ /* 0x0004a8000c1e1100 */
[----:B0-----:R-:W2:Y:S04]  /*9050*/  LDL.LU R40, [R1+0x14] ;  /* 0x0000140001287983 */ /* 0x001ea80000300800 */
[----:B-1----:R-:W3:Y:S01]  /*9060*/  LDL.LU R41, [R1+0x4] ;  /* 0x0000040001297983 */ /* 0x002ee20000300800 */
[----:B------:R-:W-:-:S02]  /*9070*/  LOP3.LUT R39, R56, 0x40, RZ, 0x3c, !PT ;  /* 0x0000004038277812 */ /* 0x000fc400078e3cff */
[----:B------:R-:W-:Y:S02]  /*9080*/  PRMT R44, RZ, 0x7610, R44 ;  /* 0x00007610ff2c7816 */ /* 0x000fe4000000002c */
[----:B------:R-:W-:Y:S02]  /*9090*/  PRMT R43, RZ, 0x7610, R43 ;  /* 0x00007610ff2b7816 */ /* 0x000fe4000000002b */
[----:B------:R-:W-:Y:S01]  /*90a0*/  PRMT R42, RZ, 0x7610, R42 ;  /* 0x00007610ff2a7816 */ /* 0x000fe2000000002a */
[----:B--2---:R-:W-:Y:S04]  /*90b0*/  STS.U8 [R39+UR13+0x3200], R40 ;  /* 0x0032002827007988 */ /* 0x004fe8000800000d */
[----:B---3--:R-:W-:Y:S04]  /*90c0*/  STS.U8 [R39+UR13+0x3600], R41 ;  /* 0x0036002927007988 */ /* 0x008fe8000800000d */
[----:B------:R0:W-:Y:S02]  /*90d0*/  STS.U8 [R39+UR13+0x3a00], R66 ;  /* 0x003a004227007988 */ /* 0x0001e4000800000d */
[----:B0-----:R-:W0:Y:S02]  /*90e0*/  LDC R66, c[0x0][0x3a0] ;  /* 0x0000e800ff427b82 */ /* 0x001e240000000800 */
[----:B0-----:R-:W-:-:S05]  /*90f0*/  VIADD R39, R66, 0xffffffa8 ;  /* 0xffffffa842277836 */ /* 0x001fca0000000000 */
[----:B------:R-:W-:Y:S01]  /*9100*/  ISETP.GE.U32.AND P0, PT, R39, 0x7fffff29, PT ;  /* 0x7fffff292700780c */ /* 0x000fe20003f06070 */
[----:B------:R-:W-:-:S05]  /*9110*/  IMAD R39, R16, 0x57, RZ ;  /* 0x0000005710277824 */ /* 0x000fca00078e02ff */
[----:B------:R-:W-:-:S04]  /*9120*/  IADD3 R40, P2, PT, R39, R0, RZ ;  /* 0x0000000027287210 */ /* 0x000fc80007f5e0ff */
[----:B------:R-:W-:Y:S02]  /*9130*/  LEA.HI.X.SX32 R41, R39, R2, 0x1, P2 ;  /* 0x0000000227297211 */ /* 0x000fe400010f0eff */
[----:B------:R-:W-:-:S03]  /*9140*/  LOP3.LUT R39, R56, 0x40, RZ, 0x3c, !PT ;  /* 0x0000004038277812 */ /* 0x000fc600078e3cff */
[----:B------:R0:W2:Y:S04]  /*9150*/  @!P0 LDG.E.U8 R44, desc[UR34][R40.64] ;  /* 0x00000022282c8981 */ /* 0x0000a8000c1e1100 */
[----:B------:R1:W-:Y:S02]  /*9160*/  STS.U8 [R39+UR13+0x3e00], R54 ;  /* 0x003e003627007988 */ /* 0x0003e4000800000d */
[----:B-1----:R-:W-:-:S05]  /*9170*/  VIADD R39, R66, 0xffffffa0 ;  /* 0xffffffa042277836 */ /* 0x002fca0000000000 */
[----:B------:R-:W-:Y:S01]  /*9180*/  ISETP.GE.U32.AND P0, PT, R39, 0x7fffff21, PT ;  /* 0x7fffff212700780c */ /* 0x000fe20003f06070 */
[----:B------:R-:W-:Y:S01]  /*9190*/  IMAD R39, R16, 0x5f, RZ ;  /* 0x0000005f10277824 */ /* 0x000fe200078e02ff */
[----:B------:R0:W-:Y:S04]  /*91a0*/  STL [R1+0x2a4], R40 ;  /* 0x0002a42801007387 */ /* 0x0001e80000100800 */
[----:B------:R1:W-:Y:S01]  /*91b0*/  STL [R1+0x2a0], R41 ;  /* 0x0002a02901007387 */ /* 0x0003e20000100800 */
[----:B0-----:R-:W-:-:S04]  /*91c0*/  IADD3 R40, P2, PT, R39, R0, RZ ;  /* 0x0000000027287210 */ /* 0x001fc80007f5e0ff */
[----:B-1----:R-:W-:Y:S01]  /*91d0*/  LEA.HI.X.SX32 R41, R39, R2, 0x1, P2 ;  /* 0x0000000227297211 */ /* 0x002fe200010f0eff */
        /* <DEDUP_REMOVED lines=8> */
[----:B------:R-:W-:Y:S01]  /*9260*/  VIADD R39, R66, 0xffffff90 ;  /* 0xffffff9042277836 */ /* 0x000fe20000000000 */
[----:B------:R-:W-:-:S03]  /*9270*/  LOP3.LUT R54, R56, 0x50, RZ, 0x3c, !PT ;  /* 0x0000005038367812 */ /* 0x000fc600078e3cff */
[----:B------:R0:W2:Y:S01]  /*9280*/  @!P0 LDG.E.U8 R42, desc[UR34][R40.64] ;  /* 0x00000022282a8981 */ /* 0x0000a2000c1e1100 */
[----:B------:R-:W-:Y:S01]  /*9290*/  ISETP.GE.U32.AND P0, PT, R39, 0x7fffff11, PT ;  /* 0x7fffff112700780c */ /* 0x000fe20003f06070 */
[----:B------:R-:W-:Y:S02]  /*92a0*/  IMAD R39, R16, 0x6f, RZ ;  /* 0x0000006f10277824 */ /* 0x000fe400078e02ff */
[----:B------:R1:W-:Y:S04]  /*92b0*/  STS.U8 [R54+UR13+0x280], R48 ;  /* 0x0002803036007988 */ /* 0x0003e8000800000d */
[----:B------:R0:W-:Y:S04]  /*92c0*/  STS.U8 [R54+UR13+0x680], R49 ;  /* 0x0006803136007988 */ /* 0x0001e8000800000d */
[----:B------:R-:W-:Y:S01]  /*92d0*/  STS.U8 [R54+UR13+0xa80], R62 ;  /* 0x000a803e36007988 */ /* 0x000fe2000800000d */
[----:B-1----:R-:W-:-:S03]  /*92e0*/  IADD3 R48, P2, PT, R39, R0, RZ ;  /* 0x0000000027307210 */ /* 0x002fc60007f5e0ff */
[----:B------:R1:W-:Y:S01]  /*92f0*/  STS.U8 [R54+UR13+0xe80], R17 ;  /* 0x000e801136007988 */ /* 0x0003e2000800000d */
[----:B0-----:R-:W-:Y:S01]  /*9300*/  LEA.HI.X.SX32 R49, R39, R2, 0x1, P2 ;  /* 0x0000000227317211 */ /* 0x001fe200010f0eff */
[----:B------:R-:W-:Y:S02]  /*9310*/  VIADD R39, R66, 0xffffff88 ;  /* 0xffffff8842277836 */ /* 0x000fe40000000000 */
[----:B-1----:R-:W2:Y:S04]  /*9320*/  LDL.LU R17, [R1+0x6c0] ;  /* 0x0006c00001117983 */ /* 0x002ea80000300800 */
[----:B------:R-:W-:Y:S04]  /*9330*/  STL [R1+0x2c4], R40 ;  /* 0x0002c42801007387 */ /* 0x000fe80000100800 */
[----:B------:R0:W-:Y:S02]  /*9340*/  STL [R1+0x2c0], R41 ;  /* 0x0002c02901007387 */ /* 0x0001e40000100800 */
[----:B0-----:R-:W-:-:S02]  /*9350*/  PRMT R41, RZ, 0x7610, R41 ;  /* 0x00007610ff297816 */ /* 0x001fc40000000029 */
[----:B------:R-:W-:Y:S04]  /*9360*/  STS.U8 [R54+UR13+0x1280], R65 ;  /* 0x0012804136007988 */ /* 0x000fe8000800000d */
[----:B------:R0:W3:Y:S01]  /*9370*/  @!P0 LDG.E.U8 R41, desc[UR34][R48.64] ;  /* 0x0000002230298981 */ /* 0x0000e2000c1e1100 */
[----:B------:R-:W-:Y:S01]  /*9380*/  ISETP.GE.U32.AND P0, PT, R39, 0x7fffff09, PT ;  /* 0x7fffff092700780c */ /* 0x000fe20003f06070 */
[----:B------:R-:W-:Y:S02]  /*9390*/  IMAD R39, R16, 0x77, RZ ;  /* 0x0000007710277824 */ /* 0x000fe400078e02ff */
[----:B------:R-:W-:Y:S04]  /*93a0*/  STS.U8 [R54+UR13+0x1680], R59 ;  /* 0x0016803b36007988 */ /* 0x000fe8000800000d */
[----:B------:R-:W-:Y:S04]  /*93b0*/  STS.U8 [R54+UR13+0x1a80], R69 ;  /* 0x001a804536007988 */ /* 0x000fe8000800000d */
[----:B------:R-:W-:Y:S04]  /*93c0*/  STS.U8 [R54+UR13+0x1e80], R67 ;  /* 0x001e804336007988 */ /* 0x000fe8000800000d */
[----:B------:R1:W-:Y:S01]  /*93d0*/  STS.U8 [R54+UR13+0x2280], R55 ;  /* 0x0022803736007988 */ /* 0x0003e2000800000d */
[----:B------:R-:W-:-:S02]  /*93e0*/  PRMT R40, RZ, 0x7610, R40 ;  /* 0x00007610ff287816 */ /* 0x000fc40000000028 */
[C---:B-1----:R-:W-:Y:S01]  /*93f0*/  IADD3 R55, P2, PT, R39.reuse, R0, RZ ;  /* 0x0000000027377210 */ /* 0x042fe20007f5e0ff */
[----:B------:R0:W-:Y:S03]  /*9400*/  STL [R1+0x2d4], R48 ;  /* 0x0002d43001007387 */ /* 0x0001e60000100800 */
[----:B------:R-:W-:Y:S01]  /*9410*/  LEA.HI.X.SX32 R59, R39, R2, 0x1, P2 ;  /* 0x00000002273b7211 */ /* 0x000fe200010f0eff */
[----:B------:R1:W-:Y:S01]  /*9420*/  STL [R1+0x2d0], R49 ;  /* 0x0002d03101007387 */ /* 0x0003e20000100800 */
[----:B------:R-:W-:Y:S02]  /*9430*/  VIADD R39, R66, 0xffffff80 ;  /* 0xffffff8042277836 */ /* 0x000fe40000000000 */
[----:B0-----:R-:W-:Y:S02]  /*9440*/  @!P0 IMAD.MOV.U32 R48, RZ, RZ, R55 ;  /* 0x000000ffff308224 */ /* 0x001fe400078e0037 */
[----:B-1----:R-:W-:-:S05]  /*9450*/  @!P0 IMAD.MOV.U32 R49, RZ, RZ, R59 ;  /* 0x000000ffff318224 */ /* 0x002fca00078e003b */
[----:B------:R0:W3:Y:S01]  /*9460*/  @!P0 LDG.E.U8 R40, desc[UR34][R48.64] ;  /* 0x0000002230288981 */ /* 0x0000e2000c1e1100 */
[----:B------:R-:W-:Y:S01]  /*9470*/  ISETP.GE.U32.AND P0, PT, R39, 0x7fffff01, PT ;  /* 0x7fffff012700780c */ /* 0x000fe20003f06070 */
[----:B------:R-:W-:Y:S02]  /*9480*/  IMAD R39, R16, 0x7f, RZ ;  /* 0x0000007f10277824 */ /* 0x000fe400078e02ff */
[----:B------:R-:W-:Y:S03]  /*9490*/  STL [R1+0x2e4], R55 ;  /* 0x0002e43701007387 */ /* 0x000fe60000100800 */
[C---:B0-----:R-:W-:Y:S01]  /*94a0*/  IADD3 R48, P2, PT, R39.reuse, R0, RZ ;  /* 0x0000000027307210 */ /* 0x041fe20007f5e0ff */
[----:B------:R0:W-:Y:S03]  /*94b0*/  STS.U8 [R54+UR13+0x2680], R64 ;  /* 0x0026804036007988 */ /* 0x0001e6000800000d */
[----:B------:R-:W-:Y:S01]  /*94c0*/  LEA.HI.X.SX32 R49, R39, R2, 0x1, P2 ;  /* 0x0000000227317211 */ /* 0x000fe200010f0eff */
[----:B------:R-:W-:Y:S01]  /*94d0*/  STL [R1+0x2e0], R59 ;  /* 0x0002e03b01007387 */ /* 0x000fe20000100800 */
[----:B------:R-:W-:-:S03]  /*94e0*/  PRMT R39, RZ, 0x7610, R39 ;  /* 0x00007610ff277816 */ /* 0x000fc60000000027 */
[----:B------:R-:W-:Y:S01]  /*94f0*/  STL [R1+0x694], R16 ;  /* 0x0006941001007387 */ /* 0x000fe20000100800 */
[----:B0-----:R-:W-:-:S03]  /*9500*/  LOP3.LUT R64, R56, 0x60, RZ, 0x3c, !PT ;  /* 0x0000006038407812 */ /* 0x001fc600078e3cff */
[----:B------:R-:W-:Y:S04]  /*9510*/  STL [R1+0x698], R0 ;  /* 0x0006980001007387 */ /* 0x000fe80000100800 */
[----:B------:R-:W-:Y:S04]  /*9520*/  STL [R1+0x69c], R2 ;  /* 0x00069c0201007387 */ /* 0x000fe80000100800 */
[----:B------:R-:W-:Y:S04]  /*9530*/  STL [R1+0x2f4], R48 ;  /* 0x0002f43001007387 */ /* 0x000fe80000100800 */
[----:B------:R0:W-:Y:S04]  /*9540*/  STL [R1+0x2f0], R49 ;  /* 0x0002f03101007387 */ /* 0x0001e80000100800 */
[----:B------:R1:W3:Y:S04]  /*9550*/  @!P0 LDG.E.U8 R39, desc[UR34][R48.64] ;  /* 0x0000002230278981 */ /* 0x0002e8000c1e1100 */
[----:B------:R-:W-:Y:S04]  /*9560*/  STL [R1+0x6a0], R64 ;  /* 0x0006a04001007387 */ /* 0x000fe80000100800 */
[----:B0-----:R-:W3:Y:S04]  /*9570*/  LDL.LU R49, [R1+0x348] ;  /* 0x0003480001317983 */ /* 0x001ee80000300800 */
[----:B------:R-:W3:Y:S04]  /*9580*/  LDL.LU R2, [R1+0x344] ;  /* 0x0003440001027983 */ /* 0x000ee80000300800 */
[----:B------:R-:W3:Y:S04]  /*9590*/  LDL.LU R0, [R1+0x340] ;  /* 0x0003400001007983 */ /* 0x000ee80000300800 */
[----:B------:R-:W3:Y:S04]  /*95a0*/  LDL.LU R16, [R1+0x33c] ;  /* 0x00033c0001107983 */ /* 0x000ee80000300800 */
[----:B------:R-:W-:Y:S04]  /*95b0*/  STS.U8 [R54+UR13+0x2a80], R58 ;  /* 0x002a803a36007988 */ /* 0x000fe8000800000d */
[----:B------:R-:W-:Y:S04]  /*95c0*/  STS.U8 [R54+UR13+0x2e80], R57 ;  /* 0x002e803936007988 */ /* 0x000fe8000800000d */
[----:B------:R-:W-:Y:S04]  /*95d0*/  STS.U8 [R54+UR13+0x3280], R61 ;  /* 0x0032803d36007988 */ /* 0x000fe8000800000d */
[----:B------:R-:W-:Y:S04]  /*95e0*/  STS.U8 [R54+UR13+0x3680], R60 ;  /* 0x0036803c36007988 */ /* 0x000fe8000800000d */
[----:B------:R0:W-:Y:S04]  /*95f0*/  STS.U8 [R54+UR13+0x3a80], R53 ;  /* 0x003a803536007988 */ /* 0x0001e8000800000d */
[----:B------:R-:W-:Y:S04]  /*9600*/  STS.U8 [R54+UR13+0x3e80], R63 ;  /* 0x003e803f36007988 */ /* 0x000fe8000800000d */
        /* <DEDUP_REMOVED lines=10> */
[----:B------:R-:W-:Y:S01]  /*96b0*/  STS.U8 [R64+UR13+0x2b00], R22 ;  /* 0x002b001640007988 */ /* 0x000fe2000800000d */
[----:B0-----:R-:W-:-:S03]  /*96c0*/  LOP3.LUT R53, R56, 0x70, RZ, 0x3c, !PT ;  /* 0x0000007038357812 */ /* 0x001fc600078e3cff */
[----:B------:R-:W-:Y:S04]  /*96d0*/  STS.U8 [R64+UR13+0x2f00], R21 ;  /* 0x002f001540007988 */ /* 0x000fe8000800000d */
[----:B------:R-:W-:Y:S04]  /*96e0*/  STS.U8 [R64+UR13+0x3300], R20 ;  /* 0x0033001440007988 */ /* 0x000fe8000800000d */
[----:B------:R-:W-:Y:S04]  /*96f0*/  STS.U8 [R64+UR13+0x3700], R19 ;  /* 0x0037001340007988 */ /* 0x000fe8000800000d */
[----:B------:R-:W-:Y:S04]  /*9700*/  STS.U8 [R64+UR13+0x3b00], R18 ;  /* 0x003b001240007988 */ /* 0x000fe8000800000d */
[----:B------:R2:W-:Y:S04]  /*9710*/  STS.U8 [R64+UR13+0x3f00], R15 ;  /* 0x003f000f40007988 */ /* 0x0005e8000800000d */
[----:B------:R-:W3:Y:S04]  /*9720*/  LDL.LU R60, [R1+0x338] ;  /* 0x00033800013c7983 */ /* 0x000ee80000300800 */
[----:B------:R-:W3:Y:S04]  /*9730*/  LDL.LU R61, [R1+0x334] ;  /* 0x00033400013d7983 */ /* 0x000ee80000300800 */
[----:B------:R-:W3:Y:S04]  /*9740*/  LDL.LU R57, [R1+0x330] ;  /* 0x0003300001397983 */ /* 0x000ee80000300800 */
[----:B------:R-:W-:Y:S04]  /*9750*/  STS.U8 [R53+UR13+0x380], R37 ;  /* 0x0003802535007988 */ /* 0x000fe8000800000d */
        /* <DEDUP_REMOVED lines=9> */
[----:B------:R-:W3:Y:S04]  /*97f0*/  LDL.LU R65, [R1+0x318] ;  /* 0x0003180001417983 */ /* 0x000ee80000300800 */
[----:B------:R-:W-:Y:S04]  /*9800*/  STS.U8 [R53+UR13+0x1780], R32 ;  /* 0x0017802035007988 */ /* 0x000fe8000800000d */
[----:B------:R-:W3:Y:S04]  /*9810*/  LDL.LU R62, [R1+0x314] ;  /* 0x00031400013e7983 */ /* 0x000ee80000300800 */
[----:B------:R-:W-:Y:S04]  /*9820*/  STS.U8 [R53+UR13+0x1b80], R38 ;  /* 0x001b802635007988 */ /* 0x000fe8000800000d */
[----:B------:R-:W3:Y:S01]  /*9830*/  LDL.LU R66, [R1+0x310] ;  /* 0x0003100001427983 */ /* 0x000ee20000300800 */
[----:B--2---:R-:W-:-:S03]  /*9840*/  IMAD R15, R56, R17, RZ ;  /* 0x00000011380f7224 */ /* 0x004fc600078e02ff */
[----:B----4-:R-:W-:Y:S02]  /*9850*/  STS.U8 [R53+UR13+0x1f80], R47 ;  /* 0x001f802f35007988 */ /* 0x010fe4000800000d */
[----:B------:R-:W-:Y:S02]  /*9860*/  IADD3 R18, P0, PT, R15, UR26, RZ ;  /* 0x0000001a0f127c10 */ /* 0x000fe4000ff1e0ff */
[----:B------:R-:W2:Y:S01]  /*9870*/  LDL.LU R54, [R1+0x30c] ;  /* 0x00030c0001367983 */ /* 0x000ea20000300800 */
[----:B---3--:R-:W-:Y:S01]  /*9880*/  IMAD R19, R49, UR4, RZ ;  /* 0x0000000431137c24 */ /* 0x008fe2000f8e02ff */
[----:B------:R-:W-:Y:S02]  /*9890*/  LEA.HI.X.SX32 R15, R15, UR27, 0x1, P0 ;  /* 0x0000001b0f0f7c11 */ /* 0x000fe400080f0eff */
[----:B------:R-:W-:Y:S01]  /*98a0*/  STS.U8 [R53+UR13+0x2380], R46 ;  /* 0x0023802e35007988 */ /* 0x000fe2000800000d */
[----:B------:R-:W0:Y:S01]  /*98b0*/  LDCU UR27, c[0x0][0x3b0] ;  /* 0x00007600ff1b77ac */ /* 0x000e220008000800 */
[----:B------:R-:W-:-:S02]  /*98c0*/  IMAD R20, R2, UR4, RZ ;  /* 0x0000000402147c24 */ /* 0x000fc4000f8e02ff */
[----:B------:R-:W3:Y:S01]  /*98d0*/  LDL.LU R56, [R1+0x308] ;  /* 0x0003080001387983 */ /* 0x000ee20000300800 */
[----:B------:R-:W-:Y:S01]  /*98e0*/  IMAD R21, R0, UR4, RZ ;  /* 0x0000000400157c24 */ /* 0x000fe2000f8e02ff */
[C---:B------:R-:W-:Y:S02]  /*98f0*/  IADD3 R0, P0, PT, R19.reuse, R18, RZ ;  /* 0x0000001213007210 */ /* 0x040fe40007f1e0ff */
[----:B------:R-:W-:Y:S01]  /*9900*/  STS.U8 [R53+UR13+0x2780], R45 ;  /* 0x0027802d35007988 */ /* 0x000fe2000800000d */
[----:B------:R-:W-:Y:S01]  /*9910*/  IMAD R22, R16, UR4, RZ ;  /* 0x0000000410167c24 */ /* 0x000fe2000f8e02ff */
[----:B------:R-:W4:Y:S02]  /*9920*/  LDCU UR26, c[0x0][0x3b0] ;  /* 0x00007600ff1a77ac */ /* 0x000f240008000800 */
[----:B------:R-:W-:Y:S01]  /*9930*/  STL [R1+0x6a4], R17 ;  /* 0x0006a41101007387 */ /* 0x000fe20000100800 */
[----:B------:R-:W-:-:S03]  /*9940*/  LEA.HI.X.SX32 R2, R19, R15, 0x1, P0 ;  /* 0x0000000f13027211 */ /* 0x000fc600000f0eff */
[----:B------:R-:W-:Y:S01]  /*9950*/  STS.U8 [R53+UR13+0x2b80], R44 ;  /* 0x002b802c35007988 */ /* 0x000fe2000800000d */
[----:B------:R-:W-:-:S03]  /*9960*/  IADD3 R16, P6, PT, R21, R18, RZ ;  /* 0x0000001215107210 */ /* 0x000fc60007fde0ff */
[----:B------:R-:W-:Y:S04]  /*9970*/  STS.U8 [R53+UR13+0x2f80], R43 ;  /* 0x002f802b35007988 */ /* 0x000fe8000800000d */
[----:B------:R-:W-:Y:S04]  /*9980*/  STL [R1+0x6a8], R53 ;  /* 0x0006a83501007387 */ /* 0x000fe80000100800 */
[----:B------:R-:W-:Y:S04]  /*9990*/  STS.U8 [R53+UR13+0x3380], R42 ;  /* 0x0033802a35007988 */ /* 0x000fe8000800000d */
[----:B------:R0:W-:Y:S04]  /*99a0*/  STL [R1+0x2fc], R0 ;  /* 0x0002fc0001007387 */ /* 0x0001e80000100800 */
[----:B------:R-:W-:Y:S04]  /*99b0*/  STS.U8 [R53+UR13+0x3780], R41 ;  /* 0x0037802935007988 */ /* 0x000fe8000800000d */
[----:B------:R1:W-:Y:S01]  /*99c0*/  STS.U8 [R53+UR13+0x3b80], R40 ;  /* 0x003b802835007988 */ /* 0x0003e2000800000d */
[----:B0-----:R-:W-:-:S03]  /*99d0*/  IADD3 R0, P0, PT, R20, R18, RZ ;  /* 0x0000001214007210 */ /* 0x001fc60007f1e0ff */
[----:B------:R-:W-:Y:S01]  /*99e0*/  STL [R1+0x2f8], R2 ;  /* 0x0002f80201007387 */ /* 0x000fe20000100800 */
[----:B-1----:R-:W-:Y:S01]  /*99f0*/  IMAD R40, R11, UR41, RZ ;  /* 0x000000290b287c24 */ /* 0x002fe2000f8e02ff */
[----:B------:R-:W-:Y:S02]  /*9a00*/  IADD3 R11, P5, PT, R22, R18, RZ ;  /* 0x00000012160b7210 */ /* 0x000fe40007fbe0ff */
[----:B------:R0:W-:Y:S04]  /*9a10*/  STL [R1+0x304], R0 ;  /* 0x0003040001007387 */ /* 0x0001e80000100800 */
[----:B------:R-:W-:Y:S04]  /*9a20*/  STL [R1+0x30c], R16 ;  /* 0x00030c1001007387 */ /* 0x000fe80000100800 */
[----:B------:R-:W-:Y:S01]  /*9a30*/  STL [R1+0x6ac], R16 ;  /* 0x0006ac1001007387 */ /* 0x000fe20000100800 */
[----:B0-----:R-:W-:-:S03]  /*9a40*/  LEA.HI.X.SX32 R0, R20, R15, 0x1, P0 ;  /* 0x0000000f14007211 */ /* 0x001fc600000f0eff */
[----:B------:R-:W-:Y:S04]  /*9a50*/  STL [R1+0x314], R11 ;  /* 0x0003140b01007387 */ /* 0x000fe80000100800 */
[----:B------:R-:W-:Y:S04]  /*9a60*/  STL [R1+0x6b0], R11 ;  /* 0x0006b00b01007387 */ /* 0x000fe80000100800 */
[----:B------:R-:W4:Y:S01]  /*9a70*/  LDL R20, [R1+0x304] ;  /* 0x0003040001147983 */ /* 0x000f220000100800 */
[----:B------:R-:W-:Y:S02]  /*9a80*/  IMAD R43, R8, UR44, RZ ;  /* 0x0000002c082b7c24 */ /* 0x000fe4000f8e02ff */
[----:B------:R-:W-:-:S02]  /*9a90*/  IMAD R49, R4, UR48, RZ ;  /* 0x0000003004317c24 */ /* 0x000fc4000f8e02ff */
[----:B------:R-:W-:Y:S02]  /*9aa0*/  IMAD R38, R68, UR39, RZ ;  /* 0x0000002744267c24 */ /* 0x000fe4000f8e02ff */
[----:B------:R-:W-:Y:S01]  /*9ab0*/  IMAD R36, R14, UR36, RZ ;  /* 0x000000240e247c24 */ /* 0x000fe2000f8e02ff */
[----:B------:R-:W-:Y:S01]  /*9ac0*/  LEA.HI.X.SX32 R14, R22, R15, 0x1, P5 ;  /* 0x0000000f160e7211 */ /* 0x000fe200028f0eff */
[----:B------:R-:W-:Y:S02]  /*9ad0*/  IMAD R44, R7, UR45, RZ ;  /* 0x0000002d072c7c24 */ /* 0x000fe4000f8e02ff */
[----:B------:R-:W-:Y:S01]  /*9ae0*/  IMAD R47, R50, UR27, RZ ;  /* 0x0000001b322f7c24 */ /* 0x000fe2000f8e02ff */
[----:B------:R0:W-:Y:S01]  /*9af0*/  STS.U8 [R53+UR13+0x3f80], R39 ;  /* 0x003f802735007988 */ /* 0x0001e2000800000d */
[----:B------:R-:W-:Y:S02]  /*9b00*/  IMAD R50, R3, UR49, RZ ;  /* 0x0000003103327c24 */ /* 0x000fe4000f8e02ff */
[----:B------:R-:W-:-:S02]  /*9b10*/  IMAD R23, R60, UR4, RZ ;  /* 0x000000043c177c24 */ /* 0x000fc4000f8e02ff */
[----:B------:R-:W-:-:S03]  /*9b20*/  IMAD R24, R61, UR4, RZ ;  /* 0x000000043d187c24 */ /* 0x000fc6000f8e02ff */
[-C--:B------:R-:W-:Y:S01]  /*9b30*/  IADD3 R8, P4, PT, R23, R18.reuse, RZ ;  /* 0x0000001217087210 */ /* 0x080fe20007f9e0ff */
[----:B------:R-:W-:Y:S01]  /*9b40*/  IMAD R25, R57, UR4, RZ ;  /* 0x0000000439197c24 */ /* 0x000fe2000f8e02ff */
[----:B------:R-:W-:-:S04]  /*9b50*/  IADD3 R4, P3, PT, R24, R18, RZ ;  /* 0x0000001218047210 */ /* 0x000fc80007f7e0ff */
[----:B------:R-:W-:Y:S01]  /*9b60*/  IADD3 R68, P2, PT, R25, R18, RZ ;  /* 0x0000001219447210 */ /* 0x000fe20007f5e0ff */
[----:B------:R-:W-:Y:S02]  /*9b70*/  IMAD R26, R58, UR4, RZ ;  /* 0x000000043a1a7c24 */ /* 0x000fe4000f8e02ff */
[----:B------:R-:W-:-:S03]  /*9b80*/  IMAD R27, R55, UR4, RZ ;  /* 0x00000004371b7c24 */ /* 0x000fc6000f8e02ff */
[----:B------:R-:W-:Y:S02]  /*9b90*/  IADD3 R61, P0, PT, R26, R18, RZ ;  /* 0x000000121a3d7210 */ /* 0x000fe40007f1e0ff */
[-C--:B------:R-:W-:Y:S01]  /*9ba0*/  LEA.HI.X.SX32 R7, R23, R15.reuse, 0x1, P4 ;  /* 0x0000000f17077211 */ /* 0x080fe200020f0eff */
[----:B------:R-:W-:Y:S01]  /*9bb0*/  IMAD R28, R67, UR4, RZ ;  /* 0x00000004431c7c24 */ /* 0x000fe2000f8e02ff */
[-C--:B------:R-:W-:Y:S02]  /*9bc0*/  LEA.HI.X.SX32 R3, R24, R15.reuse, 0x1, P3 ;  /* 0x0000000f18037211 */ /* 0x080fe400018f0eff */
[----:B------:R-:W-:Y:S01]  /*9bd0*/  LEA.HI.X.SX32 R25, R25, R15, 0x1, P2 ;  /* 0x0000000f19197211 */ /* 0x000fe200010f0eff */
[----:B------:R-:W-:Y:S02]  /*9be0*/  IMAD R29, R69, UR4, RZ ;  /* 0x00000004451d7c24 */ /* 0x000fe4000f8e02ff */
[----:B------:R-:W-:Y:S02]  /*9bf0*/  IMAD R42, R9, UR43, RZ ;  /* 0x0000002b092a7c24 */ /* 0x000fe4000f8e02ff */
[----:B------:R-:W-:-:S02]  /*9c00*/  IMAD R30, R59, UR4, RZ ;  /* 0x000000043b1e7c24 */ /* 0x000fc4000f8e02ff */
[----:B------:R-:W-:Y:S02]  /*9c10*/  IMAD R31, R65, UR4, RZ ;  /* 0x00000004411f7c24 */ /* 0x000fe4000f8e02ff */
[----:B------:R-:W-:Y:S01]  /*9c20*/  IMAD R32, R62, UR4, RZ ;  /* 0x000000043e207c24 */ /* 0x000fe2000f8e02ff */
[----:B------:R-:W-:Y:S02]  /*9c30*/  LEA.HI.X.SX32 R62, R26, R15, 0x1, P0 ;  /* 0x0000000f1a3e7211 */ /* 0x000fe400000f0eff */
[----:B0-----:R-:W-:Y:S01]  /*9c40*/  IADD3 R53, P0, PT, R28, R18, RZ ;  /* 0x000000121c357210 */ /* 0x001fe20007f1e0ff */
[----:B------:R-:W-:-:S03]  /*9c50*/  IMAD R45, R6, UR46, RZ ;  /* 0x0000002e062d7c24 */ /* 0x000fc6000f8e02ff */
[-C--:B------:R-:W-:Y:S02]  /*9c60*/  LEA.HI.X.SX32 R16, R28, R15.reuse, 0x1, P0 ;  /* 0x0000000f1c107211 */ /* 0x080fe400000f0eff */
[-C--:B------:R-:W-:Y:S01]  /*9c70*/  IADD3 R9, P0, PT, R30, R18.reuse, RZ ;  /* 0x000000121e097210 */ /* 0x080fe20007f1e0ff */
[----:B------:R-:W-:Y:S02]  /*9c80*/  IMAD R33, R66, UR5, RZ ;  /* 0x0000000542217c24 */ /* 0x000fe4000f8e02ff */
[----:B------:R-:W-:Y:S01]  /*9c90*/  IMAD R39, R12, UR40, RZ ;  /* 0x000000280c277c24 */ /* 0x000fe2000f8e02ff */
[----:B------:R-:W-:Y:S01]  /*9ca0*/  LEA.HI.X.SX32 R12, R30, R15, 0x1, P0 ;  /* 0x0000000f1e0c7211 */ /* 0x000fe200000f0eff */
[----:B------:R-:W-:Y:S02]  /*9cb0*/  IMAD R48, R5, UR47, RZ ;  /* 0x0000002f05307c24 */ /* 0x000fe4000f8e02ff */
[----:B--2---:R-:W-:Y:S01]  /*9cc0*/  IMAD R34, R54, UR24, RZ ;  /* 0x0000001836227c24 */ /* 0x004fe2000f8e02ff */
[----:B------:R-:W-:-:S02]  /*9cd0*/  IADD3 R54, P2, PT, R29, R18, RZ ;  /* 0x000000121d367210 */ /* 0x000fc40007f5e0ff */
[----:B------:R-:W-:Y:S01]  /*9ce0*/  IADD3 R69, P0, PT, R33, R18, RZ ;  /* 0x0000001221457210 */ /* 0x000fe20007f1e0ff */
[----:B------:R-:W-:-:S03]  /*9cf0*/  IMAD R37, R13, UR38, RZ ;  /* 0x000000260d257c24 */ /* 0x000fc6000f8e02ff */
[----:B------:R-:W-:Y:S02]  /*9d00*/  LEA.HI.X.SX32 R22, R33, R15, 0x1, P0 ;  /* 0x0000000f21167211 */ /* 0x000fe400000f0eff */
[----:B------:R-:W-:Y:S01]  /*9d10*/  IADD3 R64, P0, PT, R36, R18, RZ ;  /* 0x0000001224407210 */ /* 0x000fe20007f1e0ff */
[----:B------:R-:W-:-:S03]  /*9d20*/  IMAD R41, R10, UR42, RZ ;  /* 0x0000002a0a297c24 */ /* 0x000fc6000f8e02ff */
[-C--:B------:R-:W-:Y:S01]  /*9d30*/  LEA.HI.X.SX32 R17, R36, R15.reuse, 0x1, P0 ;  /* 0x0000000f24117211 */ /* 0x080fe200000f0eff */
[----:B---3--:R-:W-:Y:S01]  /*9d40*/  IMAD R35, R56, UR25, RZ ;  /* 0x0000001938237c24 */ /* 0x008fe2000f8e02ff */
[-C--:B------:R-:W-:Y:S02]  /*9d50*/  LEA.HI.X.SX32 R56, R29, R15.reuse, 0x1, P2 ;  /* 0x0000000f1d387211 */ /* 0x080fe400010f0eff */
[CC--:B------:R-:W-:Y:S02]  /*9d60*/  IADD3 R6, P2, PT, R31.reuse, R18.reuse, RZ ;  /* 0x000000121f067210 */ /* 0x0c0fe40007f5e0ff */
[C---:B------:R-:W-:Y:S02]  /*9d70*/  IADD3 R29, P3, PT, R32.reuse, R18, RZ ;  /* 0x00000012201d7210 */ /* 0x040fe40007f7e0ff */
[-C--:B------:R-:W-:Y:S02]  /*9d80*/  LEA.HI.X.SX32 R5, R31, R15.reuse, 0x1, P2 ;  /* 0x0000000f1f057211 */ /* 0x080fe400010f0eff */
[----:B------:R-:W-:-:S02]  /*9d90*/  LEA.HI.X.SX32 R32, R32, R15, 0x1, P3 ;  /* 0x0000000f20207211 */ /* 0x000fc400018f0eff */
[----:B------:R-:W-:-:S04]  /*9da0*/  IADD3 R59, P2, PT, R34, R18, RZ ;  /* 0x00000012223b7210 */ /* 0x000fc80007f5e0ff */
[-C--:B------:R-:W-:Y:S02]  /*9db0*/  LEA.HI.X.SX32 R60, R34, R15.reuse, 0x1, P2 ;  /* 0x0000000f223c7211 */ /* 0x080fe400010f0eff */
[-C--:B------:R-:W-:Y:S02]  /*9dc0*/  IADD3 R13, P2, PT, R37, R18.reuse, RZ ;  /* 0x00000012250d7210 */ /* 0x080fe40007f5e0ff */
[----:B------:R-:W-:Y:S02]  /*9dd0*/  IADD3 R34, P0, PT, R39, R18, RZ ;  /* 0x0000001227227210 */ /* 0x000fe40007f1e0ff */
[-C--:B------:R-:W-:Y:S01]  /*9de0*/  LEA.HI.X.SX32 R36, R37, R15.reuse, 0x1, P2 ;  /* 0x0000000f25247211 */ /* 0x080fe200010f0eff */
[----:B----4-:R-:W-:Y:S04]  /*9df0*/  STL [R1+0x6b4], R20 ;  /* 0x0006b41401007387 */ /* 0x010fe80000100800 */
[----:B------:R0:W-:Y:S04]  /*9e00*/  STL [R1+0x300], R0 ;  /* 0x0003000001007387 */ /* 0x0001e80000100800 */
[----:B------:R-:W-:Y:S04]  /*9e10*/  STL [R1+0x31c], R8 ;  /* 0x00031c0801007387 */ /* 0x000fe80000100800 */
[----:B------:R-:W-:Y:S01]  /*9e20*/  STL [R1+0x6b8], R8 ;  /* 0x0006b80801007387 */ /* 0x000fe20000100800 */
[----:B0-----:R-:W-:-:S03]  /*9e30*/  LEA.HI.X.SX32 R0, R21, R15, 0x1, P6 ;  /* 0x0000000f15007211 */ /* 0x001fc600030f0eff */
[----:B------:R-:W-:Y:S01]  /*9e40*/  STL [R1+0x324], R4 ;  /* 0x0003240401007387 */ /* 0x000fe20000100800 */
[----:B------:R-:W-:-:S03]  /*9e50*/  IADD3 R2, P6, PT, R27, R18, RZ ;  /* 0x000000121b027210 */ /* 0x000fc60007fde0ff */
[----:B------:R0:W-:Y:S04]  /*9e60*/  STL [R1+0x6bc], R4 ;  /* 0x0006bc0401007387 */ /* 0x0001e80000100800 */
[----:B------:R-:W2:Y:S04]  /*9e70*/  LDL R21, [R1+0x300] ;  /* 0x0003000001157983 */ /* 0x000ea80000100800 */
[----:B------:R-:W-:Y:S04]  /*9e80*/  STL [R1+0x32c], R68 ;  /* 0x00032c4401007387 */ /* 0x000fe80000100800 */
[----:B------:R-:W3:Y:S04]  /*9e90*/  LDL R19, [R1+0x2fc] ;  /* 0x0002fc0001137983 */ /* 0x000ee80000100800 */
[----:B------:R1:W-:Y:S04]  /*9ea0*/  STL [R1+0x33c], R2 ;  /* 0x00033c0201007387 */ /* 0x0003e80000100800 */
[----:B------:R-:W-:Y:S01]  /*9eb0*/  STL [R1+0x308], R0 ;  /* 0x0003080001007387 */ /* 0x000fe20000100800 */
[----:B0-----:R-:W-:-:S03]  /*9ec0*/  LEA.HI.X.SX32 R4, R27, R15, 0x1, P6 ;  /* 0x0000000f1b047211 */ /* 0x001fc600030f0eff */
[----:B------:R-:W-:Y:S04]  /*9ed0*/  STL [R1+0x334], R61 ;  /* 0x0003343d01007387 */ /* 0x000fe80000100800 */
        /* <DEDUP_REMOVED lines=8> */
[----:B------:R-:W-:Y:S01]  /*9f60*/  STL [R1+0x340], R16 ;  /* 0x0003401001007387 */ /* 0x000fe20000100800 */
[----:B------:R-:W-:-:S03]  /*9f70*/  IADD3 R20, P3, PT, R35, R18, RZ ;  /* 0x0000001223147210 */ /* 0x000fc60007f7e0ff */
[----:B------:R-:W-:Y:S04]  /*9f80*/  STL [R1+0x348], R56 ;  /* 0x0003483801007387 */ /* 0x000fe80000100800 */
[----:B------:R-:W-:Y:S04]  /*9f90*/  STL [R1+0x354], R9 ;  /* 0x0003540901007387 */ /* 0x000fe80000100800 */
[----:B------:R-:W-:Y:S04]  /*9fa0*/  STL [R1+0x35c], R6 ;  /* 0x00035c0601007387 */ /* 0x000fe80000100800 */
[----:B------:R-:W-:Y:S01]  /*9fb0*/  STL [R1+0x350], R12 ;  /* 0x0003500c01007387 */ /* 0x000fe20000100800 */
[----:B------:R-:W-:-:S03]  /*9fc0*/  LEA.HI.X.SX32 R8, R35, R15, 0x1, P3 ;  /* 0x0000000f23087211 */ /* 0x000fc600018f0eff */
        /* <DEDUP_REMOVED lines=11> */
[----:B------:R-:W-:Y:S01]  /*a080*/  STL [R1+0x378], R8 ;  /* 0x0003780801007387 */ /* 0x000fe20000100800 */
[----:B------:R-:W-:-:S03]  /*a090*/  IADD3 R66, P3, PT, R41, R18, RZ ;  /* 0x0000001229427210 */ /* 0x000fc60007f7e0ff */
[----:B------:R-:W-:Y:S01]  /*a0a0*/  STL [R1+0x384], R64 ;  /* 0x0003844001007387 */ /* 0x000fe20000100800 */
[----:B------:R-:W-:-:S03]  /*a0b0*/  LEA.HI.X.SX32 R35, R39, R15, 0x1, P0 ;  /* 0x0000000f27237211 */ /* 0x000fc600000f0eff */
[----:B------:R-:W-:Y:S04]  /*a0c0*/  STL [R1+0x38c], R13 ;  /* 0x00038c0d01007387 */ /* 0x000fe80000100800 */
[----:B------:R-:W-:Y:S01]  /*a0d0*/  STL [R1+0x380], R17 ;  /* 0x0003801101007387 */ /* 0x000fe20000100800 */
[----:B------:R-:W-:-:S03]  /*a0e0*/  LEA.HI.X.SX32 R28, R40, R15, 0x1, P2 ;  /* 0x0000000f281c7211 */ /* 0x000fc600010f0eff */
[----:B------:R-:W-:Y:S01]  /*a0f0*/  STL [R1+0x394], R30 ;  /* 0x0003941e01007387 */ /* 0x000fe20000100800 */
[----:B------:R-:W-:-:S03]  /*a100*/  LEA.HI.X.SX32 R67, R41, R15, 0x1, P3 ;  /* 0x0000000f29437211 */ /* 0x000fc600018f0eff */
[----:B------:R-:W-:Y:S01]  /*a110*/  STL [R1+0x388], R36 ;  /* 0x0003882401007387 */ /* 0x000fe20000100800 */
[----:B------:R-:W-:-:S03]  /*a120*/  IADD3 R57, P0, PT, R42, R18, RZ ;  /* 0x000000122a397210 */ /* 0x000fc60007f1e0ff */
[----:B------:R-:W-:Y:S04]  /*a130*/  STL [R1+0x390], R10 ;  /* 0x0003900a01007387 */ /* 0x000fe80000100800 */
[----:B------:R-:W4:Y:S04]  /*a140*/  LDL R39, [R1+0x33c] ;  /* 0x00033c0001277983 */ /* 0x000f280000100800 */
[----:B------:R-:W-:Y:S04]  /*a150*/  STL [R1+0x39c], R34 ;  /* 0x00039c2201007387 */ /* 0x000fe80000100800 */
[----:B------:R-:W-:Y:S01]  /*a160*/  STL [R1+0x3a4], R27 ;  /* 0x0003a41b01007387 */ /* 0x000fe20000100800 */
[----:B------:R-:W-:-:S03]  /*a170*/  LEA.HI.X.SX32 R58, R42, R15, 0x1, P0 ;  /* 0x0000000f2a3a7211 */ /* 0x000fc600000f0eff */
[----:B------:R-:W-:Y:S04]  /*a180*/  STL [R1+0x398], R35 ;  /* 0x0003982301007387 */ /* 0x000fe80000100800 */
[----:B------:R-:W-:Y:S04]  /*a190*/  STL [R1+0x3ac], R66 ;  /* 0x0003ac4201007387 */ /* 0x000fe80000100800 */
[----:B------:R-:W-:Y:S04]  /*a1a0*/  STL [R1+0x3a0], R28 ;  /* 0x0003a01c01007387 */ /* 0x000fe80000100800 */
[----:B------:R-:W-:Y:S04]  /*a1b0*/  STL [R1+0x3a8], R67 ;  /* 0x0003a84301007387 */ /* 0x000fe80000100800 */
[----:B------:R-:W2:Y:S01]  /*a1c0*/  LDL R42, [R1+0x2f8] ;  /* 0x0002f800012a7983 */ /* 0x000ea20000100800 */
[----:B------:R-:W-:Y:S01]  /*a1d0*/  IMAD R46, R51, UR26, RZ ;  /* 0x0000001a332e7c24 */ /* 0x000fe2000f8e02ff */
[----:B------:R-:W-:-:S02]  /*a1e0*/  IADD3 R11, P2, PT, R43, R18, RZ ;  /* 0x000000122b0b7210 */ /* 0x000fc40007f5e0ff */
[CC--:B-1----:R-:W-:Y:S01]  /*a1f0*/  IADD3 R2, P3, PT, R44.reuse, R18.reuse, RZ ;  /* 0x000000122c027210 */ /* 0x0c2fe20007f7e0ff */
[----:B------:R-:W0:Y:S01]  /*a200*/  S2R R23, SR_TID.X ;  /* 0x0000000000177919 */ /* 0x000e220000002100 */
[-C--:B------:R-:W-:Y:S02]  /*a210*/  LEA.HI.X.SX32 R43, R43, R15.reuse, 0x1, P2 ;  /* 0x0000000f2b2b7211 */ /* 0x080fe400010f0eff */
[----:B------:R-:W-:Y:S02]  /*a220*/  LEA.HI.X.SX32 R44, R44, R15, 0x1, P3 ;  /* 0x0000000f2c2c7211 */ /* 0x000fe400018f0eff */
[-C--:B------:R-:W-:Y:S02]  /*a230*/  IADD3 R40, P0, PT, R45, R18.reuse, RZ ;  /* 0x000000122d287210 */ /* 0x080fe40007f1e0ff */
[-C--:B------:R-:W-:Y:S02]  /*a240*/  IADD3 R37, P2, PT, R46, R18.reuse, RZ ;  /* 0x000000122e257210 */ /* 0x080fe40007f5e0ff */
[----:B------:R-:W-:-:S02]  /*a250*/  IADD3 R31, P3, PT, R47, R18, RZ ;  /* 0x000000122f1f7210 */ /* 0x000fc40007f7e0ff */
[-C--:B------:R-:W-:Y:S02]  /*a260*/  IADD3 R24, P4, PT, R48, R18.reuse, RZ ;  /* 0x0000001230187210 */ /* 0x080fe40007f9e0ff */
[-C--:B------:R-:W-:Y:S02]  /*a270*/  IADD3 R63, P5, PT, R49, R18.reuse, RZ ;  /* 0x00000012313f7210 */ /* 0x080fe40007fbe0ff */
[----:B------:R-:W-:Y:S02]  /*a280*/  IADD3 R52, P6, PT, R50, R18, RZ ;  /* 0x0000001232347210 */ /* 0x000fe40007fde0ff */
[----:B------:R-:W1:Y:S01]  /*a290*/  LDC R18, c[0x0][0x3a0] ;  /* 0x0000e800ff127b82 */ /* 0x000e620000000800 */
[----:B------:R-:W-:Y:S02]  /*a2a0*/  LEA.HI.X.SX32 R41, R45, R15, 0x1, P0 ;  /* 0x0000000f2d297211 */ /* 0x000fe400000f0eff */
[----:B0-----:R-:W-:Y:S01]  /*a2b0*/  LOP3.LUT R23, R23, 0x7f, RZ, 0xc0, !PT ;  /* 0x0000007f17177812 */ /* 0x001fe200078ec0ff */
[----:B-1----:R-:W-:-:S05]  /*a2c0*/  VIADD R51, R18, 0x7f ;  /* 0x0000007f12337836 */ /* 0x002fca0000000000 */
[----:B------:R-:W-:-:S04]  /*a2d0*/  ISETP.GT.AND P0, PT, R51, 0x7f, PT ;  /* 0x0000007f3300780c */ /* 0x000fc80003f04270 */
[----:B------:R-:W-:Y:S02]  /*a2e0*/  ISETP.LT.AND P0, PT, R23, R18, P0 ;  /* 0x000000121700720c */ /* 0x000fe40000701270 */
[-C--:B------:R-:W-:Y:S02]  /*a2f0*/  LEA.HI.X.SX32 R38, R46, R15.reuse, 0x1, P2 ;  /* 0x0000000f2e267211 */ /* 0x080fe400010f0eff */
[-C--:B------:R-:W-:Y:S02]  /*a300*/  LEA.HI.X.SX32 R33, R47, R15.reuse, 0x1, P3 ;  /* 0x0000000f2f217211 */ /* 0x080fe400018f0eff */
[-C--:B------:R-:W-:Y:S02]  /*a310*/  LEA.HI.X.SX32 R26, R48, R15.reuse, 0x1, P4 ;  /* 0x0000000f301a7211 */ /* 0x080fe400020f0eff */
[-C--:B------:R-:W-:Y:S02]  /*a320*/  LEA.HI.X.SX32 R65, R49, R15.reuse, 0x1, P5 ;  /* 0x0000000f31417211 */ /* 0x080fe400028f0eff */
[----:B------:R-:W-:-:S02]  /*a330*/  LEA.HI.X.SX32 R55, R50, R15, 0x1, P6 ;  /* 0x0000000f32377211 */ /* 0x000fc400030f0eff */
[----:B------:R-:W-:Y:S01]  /*a340*/  PRMT R15, RZ, 0x7610, R15 ;  /* 0x00007610ff0f7816 */ /* 0x000fe2000000000f */
[----:B---3--:R-:W-:Y:S02]  /*a350*/  @P0 IMAD.MOV.U32 R18, RZ, RZ, R19 ;  /* 0x000000ffff120224 */ /* 0x008fe400078e0013 */
[----:B--2---:R-:W-:-:S05]  /*a360*/  @P0 IMAD.MOV.U32 R19, RZ, RZ, R42 ;  /* 0x000000ffff130224 */ /* 0x004fca00078e002a */
[----:B------:R4:W2:Y:S02]  /*a370*/  @P0 LDG.E.U8 R15, desc[UR34][R18.64] ;  /* 0x00000022120f0981 */ /* 0x0008a4000c1e1100 */
[----:B----4-:R-:W-:Y:S02]  /*a380*/  @P0 IMAD.MOV.U32 R18, RZ, RZ, R39 ;  /* 0x000000ffff120224 */ /* 0x010fe400078e0027 */
[----:B------:R-:W-:Y:S01]  /*a390*/  @P0 IMAD.MOV.U32 R19, RZ, RZ, R4 ;  /* 0x000000ffff130224 */ /* 0x000fe200078e0004 */
[----:B--2---:R0:W-:Y:S02]  /*a3a0*/  STS.U8 [R23+UR13+0x8000], R15 ;  /* 0x0080000f17007988 */ /* 0x0041e4000800000d */
[----:B0-----:R-:W-:-:S06]  /*a3b0*/  PRMT R15, RZ, 0x7610, R15 ;  /* 0x00007610ff0f7816 */ /* 0x001fcc000000000f */
[----:B------:R0:W2:Y:S04]  /*a3c0*/  @P0 LDG.E.U8 R15, desc[UR34][R18.64] ;  /* 0x00000022120f0981 */ /* 0x0000a8000c1e1100 */
[----:B------:R-:W-:Y:S04]  /*a3d0*/  STL [R1+0x3bc], R11 ;  /* 0x0003bc0b01007387 */ /* 0x000fe80000100800 */
[----:B------:R-:W-:Y:S01]  /*a3e0*/  STL [R1+0x3b4], R57 ;  /* 0x0003b43901007387 */ /* 0x000fe20000100800 */
[----:B0-----:R-:W-:Y:S02]  /*a3f0*/  @P0 IMAD.MOV.U32 R18, RZ, RZ, R20 ;  /* 0x000000ffff120224 */ /* 0x001fe400078e0014 */
[----:B------:R-:W-:Y:S01]  /*a400*/  @P0 IMAD.MOV.U32 R19, RZ, RZ, R8 ;  /* 0x000000ffff130224 */ /* 0x000fe200078e0008 */
        /* <DEDUP_REMOVED lines=16> */
[----:B------:R-:W3:Y:S04]  /*a510*/  LDL.LU R4, [R1+0x6bc] ;  /* 0x0006bc0001047983 */ /* 0x000ee80000300800 */
[----:B------:R-:W4:Y:S04]  /*a520*/  LDL.LU R8, [R1+0x6b8] ;  /* 0x0006b80001087983 */ /* 0x000f280000300800 */
[----:B------:R-:W3:Y:S04]  /*a530*/  LDL.LU R20, [R1+0x6b4] ;  /* 0x0006b40001147983 */ /* 0x000ee80000300800 */
[----:B--2---:R0:W-:Y:S02]  /*a540*/  STS.U8 [R23+UR13+0x8400], R15 ;  /* 0x0084000f17007988 */ /* 0x0041e4000800000d */
[----:B0-----:R-:W-:-:S06]  /*a550*/  PRMT R15, RZ, 0x7610, R15 ;  /* 0x00007610ff0f7816 */ /* 0x001fcc000000000f */
[----:B------:R0:W2:Y:S02]  /*a560*/  @P0 LDG.E.U8 R15, desc[UR34][R18.64] ;  /* 0x00000022120f0981 */ /* 0x0000a4000c1e1100 */
[----:B0-----:R-:W-:Y:S02]  /*a570*/  @P0 IMAD.MOV.U32 R18, RZ, RZ, R11 ;  /* 0x000000ffff120224 */ /* 0x001fe400078e000b */
[----:B------:R-:W-:Y:S01]  /*a580*/  @P0 IMAD.MOV.U32 R19, RZ, RZ, R43 ;  /* 0x000000ffff130224 */ /* 0x000fe200078e002b */
[----:B------:R-:W0:Y:S01]  /*a590*/  S2R R39, SR_TID.X ;  /* 0x0000000000277919 */ /* 0x000e220000002100 */
[----:B------:R-:W3:Y:S04]  /*a5a0*/  LDL.LU R11, [R1+0x6b0] ;  /* 0x0006b000010b7983 */ /* 0x000ee80000300800 */
[----:B--2---:R1:W-:Y:S02]  /*a5b0*/  STS.U8 [R23+UR13+0x8800], R15 ;  /* 0x0088000f17007988 */ /* 0x0043e4000800000d */
[----:B-1----:R-:W-:-:S06]  /*a5c0*/  PRMT R15, RZ, 0x7610, R15 ;  /* 0x00007610ff0f7816 */ /* 0x002fcc000000000f */
[----:B------:R1:W2:Y:S02]  /*a5d0*/  @P0 LDG.E.U8 R15, desc[UR34][R18.64] ;  /* 0x00000022120f0981 */ /* 0x0002a4000c1e1100 */
[----:B-1----:R-:W-:-:S06]  /*a5e0*/  PRMT R18, RZ, 0x7610, R18 ;  /* 0x00007610ff127816 */ /* 0x002fcc0000000012 */
[----:B---3--:R-:W3:Y:S01]  /*a5f0*/  @P0 LDG.E.U8 R18, desc[UR34][R20.64] ;  /* 0x0000002214120981 */ /* 0x008ee2000c1e1100 */
[----:B0-----:R-:W-:-:S04]  /*a600*/  LOP3.LUT R39, R39, 0x7f, RZ, 0xc0, !PT ;  /* 0x0000007f27277812 */ /* 0x001fc800078ec0ff */
[----:B------:R-:W-:Y:S01]  /*a610*/  LOP3.LUT R42, R39, 0x10, RZ, 0x3c, !PT ;  /* 0x00000010272a7812 */ /* 0x000fe200078e3cff */
[----:B------:R-:W-:Y:S02]  /*a620*/  @P0 IMAD.MOV.U32 R19, RZ, RZ, R16 ;  /* 0x000000ffff130224 */ /* 0x000fe400078e0010 */
[----:B------:R-:W4:Y:S04]  /*a630*/  LDL.LU R16, [R1+0x6ac] ;  /* 0x0006ac0001107983 */ /* 0x000f280000300800 */
[----:B--2---:R0:W-:Y:S02]  /*a640*/  STS.U8 [R23+UR13+0x8c00], R15 ;  /* 0x008c000f17007988 */ /* 0x0041e4000800000d */
[----:B0-----:R-:W-:Y:S02]  /*a650*/  PRMT R15, RZ, 0x7610, R15 ;  /* 0x00007610ff0f7816 */ /* 0x001fe4000000000f */
[----:B---3--:R0:W-:Y:S02]  /*a660*/  STS.U8 [R42+UR13+0x8080], R18 ;  /* 0x008080122a007988 */ /* 0x0081e4000800000d */
[----:B0-----:R-:W-:-:S02]  /*a670*/  @P0 IMAD.MOV.U32 R18, RZ, RZ, R53 ;  /* 0x000000ffff120224 */ /* 0x001fc400078e0035 */
[----:B----4-:R-:W-:Y:S02]  /*a680*/  @P0 IMAD.MOV.U32 R20, RZ, RZ, R16 ;  /* 0x000000ffff140224 */ /* 0x010fe400078e0010 */
[----:B------:R-:W-:Y:S01]  /*a690*/  @P0 IMAD.MOV.U32 R21, RZ, RZ, R0 ;  /* 0x000000ffff150224 */ /* 0x000fe200078e0000 */
[----:B------:R0:W2:Y:S01]  /*a6a0*/  @P0 LDG.E.U8 R15, desc[UR34][R18.64] ;  /* 0x00000022120f0981 */ /* 0x0000a2000c1e1100 */
[----:B------:R-:W1:Y:S01]  /*a6b0*/  S2R R39, SR_TID.X ;  /* 0x0000000000277919 */ /* 0x000e620000002100 */
[----:B------:R-:W-:Y:S02]  /*a6c0*/  LOP3.LUT R23, R23, 0x50, RZ, 0x3c, !PT ;  /* 0x0000005017177812 */ /* 0x000fe400078e3cff */
[----:B------:R-:W3:Y:S01]  /*a6d0*/  LDL.LU R53, [R1+0x6a8] ;  /* 0x0006a80001357983 */ /* 0x000ee20000300800 */
[----:B0-----:R-:W-:Y:S02]  /*a6e0*/  @P0 IMAD.MOV.U32 R18, RZ, RZ, R64 ;  /* 0x000000ffff120224 */ /* 0x001fe400078e0040 */
[----:B------:R-:W-:-:S02]  /*a6f0*/  @P0 IMAD.MOV.U32 R19, RZ, RZ, R17 ;  /* 0x000000ffff130224 */ /* 0x000fc400078e0011 */
[----:B------:R-:W5:Y:S04]  /*a700*/  LDL.LU R17, [R1+0x6a4] ;  /* 0x0006a40001117983 */ /* 0x000f680000300800 */
[----:B------:R-:W4:Y:S04]  /*a710*/  LDL.LU R64, [R1+0x6a0] ;  /* 0x0006a00001407983 */ /* 0x000f280000300800 */
[----:B--2---:R0:W-:Y:S02]  /*a720*/  STS.U8 [R42+UR13+0x8480], R15 ;  /* 0x0084800f2a007988 */ /* 0x0041e4000800000d */
[----:B0-----:R-:W-:-:S06]  /*a730*/  PRMT R15, RZ, 0x7610, R15 ;  /* 0x00007610ff0f7816 */ /* 0x001fcc000000000f */
[----:B------:R0:W2:Y:S02]  /*a740*/  @P0 LDG.E.U8 R15, desc[UR34][R18.64] ;  /* 0x00000022120f0981 */ /* 0x0000a4000c1e1100 */
[----:B0-----:R-:W-:Y:S02]  /*a750*/  @P0 IMAD.MOV.U32 R18, RZ, RZ, R2 ;  /* 0x000000ffff120224 */ /* 0x001fe400078e0002 */
[----:B------:R-:W-:Y:S01]  /*a760*/  @P0 IMAD.MOV.U32 R19, RZ, RZ, R44 ;  /* 0x000000ffff130224 */ /* 0x000fe200078e002c */
[----:B-1----:R-:W-:Y:S01]  /*a770*/  LOP3.LUT R39, R39, 0x7f, RZ, 0xc0, !PT ;  /* 0x0000007f27277812 */ /* 0x002fe200078ec0ff */
[----:B------:R-:W5:Y:S04]  /*a780*/  LDL.LU R2, [R1+0x69c] ;  /* 0x00069c0001027983 */ /* 0x000f680000300800 */
[----:B--2---:R0:W-:Y:S01]  /*a790*/  STS.U8 [R42+UR13+0x8880], R15 ;  /* 0x0088800f2a007988 */ /* 0x0041e2000800000d */
[----:B------:R-:W-:-:S03]  /*a7a0*/  LOP3.LUT R39, R39, 0x20, RZ, 0x3c, !PT ;  /* 0x0000002027277812 */ /* 0x000fc600078e3cff */
[----:B------:R-:W5:Y:S04]  /*a7b0*/  LDL.LU R0, [R1+0x698] ;  /* 0x0006980001007983 */ /* 0x000f680000300800 */
[----:B------:R-:W5:Y:S01]  /*a7c0*/  LDL.LU R16, [R1+0x694] ;  /* 0x0006940001107983 */ /* 0x000f620000300800 */
[----:B0-----:R-:W-:-:S06]  /*a7d0*/  PRMT R15, RZ, 0x7610, R15 ;  /* 0x00007610ff0f7816 */ /* 0x001fcc000000000f */
[----:B------:R0:W2:Y:S02]  /*a7e0*/  @P0 LDG.E.U8 R15, desc[UR34][R18.64] ;  /* 0x00000022120f0981 */ /* 0x0000a4000c1e1100 */
[----:B0-----:R-:W-:-:S06]  /*a7f0*/  PRMT R18, RZ, 0x7610, R18 ;  /* 0x00007610ff127816 */ /* 0x001fcc0000000012 */
[----:B------:R-:W3:Y:S01]  /*a800*/  @P0 LDG.E.U8 R18, desc[UR34][R20.64] ;  /* 0x0000002214120981 */ /* 0x000ee2000c1e1100 */
[----:B------:R-:W-:-:S03]  /*a810*/  @P0 IMAD.MOV.U32 R19, RZ, RZ, R56 ;  /* 0x000000ffff130224 */ /* 0x000fc600078e0038 */
[----:B------:R-:W5:Y:S04]  /*a820*/  LDL.LU R56, [R1+0x690] ;  /* 0x0006900001387983 */ /* 0x000f680000300800 */
[----:B--2---:R0:W-:Y:S02]  /*a830*/  STS.U8 [R42+UR13+0x8c80], R15 ;  /* 0x008c800f2a007988 */ /* 0x0041e4000800000d */
[----:B0-----:R-:W-:Y:S02]  /*a840*/  PRMT R15, RZ, 0x7610, R15 ;  /* 0x00007610ff0f7816 */ /* 0x001fe4000000000f */
[----:B---3--:R0:W-:Y:S02]  /*a850*/  STS.U8 [R39+UR13+0x8100], R18 ;  /* 0x0081001227007988 */ /* 0x0081e4000800000d */
[----:B0-----:R-:W-:-:S02]  /*a860*/  @P0 IMAD.MOV.U32 R18, RZ, RZ, R54 ;  /* 0x000000ffff120224 */ /* 0x001fc400078e0036 */
[----:B------:R-:W-:Y:S01]  /*a870*/  @P0 IMAD.MOV.U32 R20, RZ, RZ, R11 ;  /* 0x000000ffff140224 */ /* 0x000fe200078e000b */
[----:B------:R-:W5:Y:S04]  /*a880*/  LDL.LU R54, [R1+0x68c] ;  /* 0x00068c0001367983 */ /* 0x000f680000300800 */
[----:B------:R0:W2:Y:S02]  /*a890*/  @P0 LDG.E.U8 R15, desc[UR34][R18.64] ;  /* 0x00000022120f0981 */ /* 0x0000a4000c1e1100 */
[----:B0-----:R-:W-:Y:S02]  /*a8a0*/  @P0 IMAD.MOV.U32 R18, RZ, RZ, R13 ;  /* 0x000000ffff120224 */ /* 0x001fe400078e000d */
[----:B------:R-:W-:Y:S01]  /*a8b0*/  @P0 IMAD.MOV.U32 R19, RZ, RZ, R36 ;  /* 0x000000ffff130224 */ /* 0x000fe200078e0024 */
[----:B------:R-:W5:Y:S04]  /*a8c0*/  LDL.LU R13, [R1+0x688] ;  /* 0x00068800010d7983 */ /* 0x000f680000300800 */
[----:B--2---:R0:W-:Y:S02]  /*a8d0*/  STS.U8 [R39+UR13+0x8500], R15 ;  /* 0x0085000f27007988 */ /* 0x0041e4000800000d */
[----:B0-----:R-:W-:-:S06]  /*a8e0*/  PRMT R15, RZ, 0x7610, R15 ;  /* 0x00007610ff0f7816 */ /* 0x001fcc000000000f */
[----:B------:R0:W2:Y:S01]  /*a8f0*/  @P0 LDG.E.U8 R15, desc[UR34][R18.64] ;  /* 0x00000022120f0981 */ /* 0x0000a2000c1e1100 */
[----:B------:R-:W-:Y:S01]  /*a900*/  @P0 IMAD.MOV.U32 R21, RZ, RZ, R14 ;  /* 0x000000ffff150224 */ /* 0x000fe200078e000e */
[----:B------:R-:W1:Y:S02]  /*a910*/  S2R R36, SR_TID.X ;  /* 0x0000000000247919 */ /* 0x000e640000002100 */
[----:B------:R-:W5:Y:S01]  /*a920*/  LDL.LU R14, [R1+0x684] ;  /* 0x00068400010e7983 */ /* 0x000f620000300800 */
[----:B0-----:R-:W-:Y:S02]  /*a930*/  @P0 IMAD.MOV.U32 R18, RZ, RZ, R40 ;  /* 0x000000ffff120224 */ /* 0x001fe400078e0028 */
[----:B------:R-:W-:Y:S01]  /*a940*/  @P0 IMAD.MOV.U32 R19, RZ, RZ, R41 ;  /* 0x000000ffff130224 */ /* 0x000fe200078e0029 */
[----:B------:R-:W5:Y:S04]  /*a950*/  LDL.LU R11, [R1+0x680] ;  /* 0x00068000010b7983 */ /* 0x000f680000300800 */
[----:B--2---:R0:W-:Y:S02]  /*a960*/  STS.U8 [R39+UR13+0x8900], R15 ;  /* 0x0089000f27007988 */ /* 0x0041e4000800000d */
[----:B0-----:R-:W-:-:S06]  /*a970*/  PRMT R15, RZ, 0x7610, R15 ;  /* 0x00007610ff0f7816 */ /* 0x001fcc000000000f */
[----:B------:R0:W2:Y:S02]  /*a980*/  @P0 LDG.E.U8 R15, desc[UR34][R18.64] ;  /* 0x00000022120f0981 */ /* 0x0000a4000c1e1100 */
[----:B0-----:R-:W-:-:S06]  /*a990*/  PRMT R18, RZ, 0x7610, R18 ;  /* 0x00007610ff127816 */ /* 0x001fcc0000000012 */
[----:B------:R-:W3:Y:S01]  /*a9a0*/  @P0 LDG.E.U8 R18, desc[UR34][R20.64] ;  /* 0x0000002214120981 */ /* 0x000ee2000c1e1100 */
[----:B-1----:R-:W-:-:S04]  /*a9b0*/  LOP3.LUT R36, R36, 0x7f, RZ, 0xc0, !PT ;  /* 0x0000007f24247812 */ /* 0x002fc800078ec0ff */
[----:B------:R-:W-:Y:S01]  /*a9c0*/  LOP3.LUT R36, R36, 0x30, RZ, 0x3c, !PT ;  /* 0x0000003024247812 */ /* 0x000fe200078e3cff */
[----:B------:R-:W-:Y:S02]  /*a9d0*/  @P0 IMAD.MOV.U32 R19, RZ, RZ, R12 ;  /* 0x000000ffff130224 */ /* 0x000fe400078e000c */
        /* <DEDUP_REMOVED lines=10> */
[----:B--2---:R0:W-:Y:S01]  /*aa80*/  STS.U8 [R36+UR13+0x8580], R15 ;  /* 0x0085800f24007988 */ /* 0x0041e2000800000d */
[----:B------:R-:W-:Y:S01]  /*aa90*/  @P0 IMAD.MOV.U32 R21, RZ, RZ, R7 ;  /* 0x000000ffff150224 */ /* 0x000fe200078e0007 */
[----:B------:R-:W1:Y:S02]  /*aaa0*/  S2R R30, SR_TID.X ;  /* 0x00000000001e7919 */ /* 0x000e640000002100 */
[----:B------:R-:W5:Y:S01]  /*aab0*/  LDL.LU R10, [R1+0x674] ;  /* 0x00067400010a7983 */ /* 0x000f620000300800 */
[----:B0-----:R-:W-:-:S03]  /*aac0*/  PRMT R15, RZ, 0x7610, R15 ;  /* 0x00007610ff0f7816 */ /* 0x001fc6000000000f */
[----:B------:R-:W5:Y:S04]  /*aad0*/  LDL.LU R7, [R1+0x670] ;  /* 0x0006700001077983 */ /* 0x000f680000300800 */
[----:B------:R0:W2:Y:S04]  /*aae0*/  @P0 LDG.E.U8 R15, desc[UR34][R18.64] ;  /* 0x00000022120f0981 */ /* 0x0000a8000c1e1100 */
[----:B------:R-:W5:Y:S01]  /*aaf0*/  LDL.LU R8, [R1+0x66c] ;  /* 0x00066c0001087983 */ /* 0x000f620000300800 */
[----:B0-----:R-:W-:Y:S02]  /*ab00*/  @P0 IMAD.MOV.U32 R18, RZ, RZ, R37 ;  /* 0x000000ffff120224 */ /* 0x001fe400078e0025 */
[----:B------:R-:W-:Y:S01]  /*ab10*/  @P0 IMAD.MOV.U32 R19, RZ, RZ, R38 ;  /* 0x000000ffff130224 */ /* 0x000fe200078e0026 */
        /* <DEDUP_REMOVED lines=18> */
[----:B--2---:R0:W-:Y:S02]  /*ac40*/  STS.U8 [R30+UR13+0x8600], R15 ;  /* 0x0086000f1e007988 */ /* 0x0041e4000800000d */
[----:B0-----:R-:W-:-:S06]  /*ac50*/  PRMT R15, RZ, 0x7610, R15 ;  /* 0x00007610ff0f7816 */ /* 0x001fcc000000000f */
[----:B------:R0:W2:Y:S01]  /*ac60*/  @P0 LDG.E.U8 R15, desc[UR34][R18.64] ;  /* 0x00000022120f0981 */ /* 0x0000a2000c1e1100 */
[----:B------:R-:W-:-:S03]  /*ac70*/  @P0 IMAD.MOV.U32 R21, RZ, RZ, R3 ;  /* 0x000000ffff150224 */ /* 0x000fc600078e0003 */
[----:B------:R-:W5:Y:S04]  /*ac80*/  LDL.LU R3, [R1+0x660] ;  /* 0x0006600001037983 */ /* 0x000f680000300800 */
        /* <DEDUP_REMOVED lines=8> */
[----:B------:R-:W-:-:S03]  /*ad10*/  @P0 IMAD.MOV.U32 R19, RZ, RZ, R32 ;  /* 0x000000ffff130224 */ /* 0x000fc600078e0020 */
[----:B--2---:R0:W-:Y:S02]  /*ad20*/  STS.U8 [R30+UR13+0x8e00], R15 ;  /* 0x008e000f1e007988 */ /* 0x0041e4000800000d */
[----:B0-----:R-:W-:Y:S02]  /*ad30*/  PRMT R15, RZ, 0x7610, R15 ;  /* 0x00007610ff0f7816 */ /* 0x001fe4000000000f */
[----:B---3--:R0:W-:Y:S02]  /*ad40*/  STS.U8 [R23+UR13+0x8280], R18 ;  /* 0x0082801217007988 */ /* 0x0081e4000800000d */
[----:B0-----:R-:W-:-:S05]  /*ad50*/  @P0 IMAD.MOV.U32 R18, RZ, RZ, R29 ;  /* 0x000000ffff120224 */ /* 0x001fca00078e001d */
[----:B------:R0:W2:Y:S02]  /*ad60*/  @P0 LDG.E.U8 R15, desc[UR34][R18.64] ;  /* 0x00000022120f0981 */ /* 0x0000a4000c1e1100 */
[----:B0-----:R-:W-:Y:S02]  /*ad70*/  @P0 IMAD.MOV.U32 R18, RZ, RZ, R27 ;  /* 0x000000ffff120224 */ /* 0x001fe400078e001b */
[----:B------:R-:W-:Y:S01]  /*ad80*/  @P0 IMAD.MOV.U32 R19, RZ, RZ, R28 ;  /* 0x000000ffff130224 */ /* 0x000fe200078e001c */
[----:B--2---:R0:W-:Y:S02]  /*ad90*/  STS.U8 [R23+UR13+0x8680], R15 ;  /* 0x0086800f17007988 */ /* 0x0041e4000800000d */
[----:B0-----:R-:W-:-:S06]  /*ada0*/  PRMT R15, RZ, 0x7610, R15 ;  /* 0x00007610ff0f7816 */ /* 0x001fcc000000000f */
[----:B------:R0:W2:Y:S01]  /*adb0*/  @P0 LDG.E.U8 R15, desc[UR34][R18.64] ;  /* 0x00000022120f0981 */ /* 0x0000a2000c1e1100 */
[----:B------:R-:W-:Y:S02]  /*adc0*/  @P0 IMAD.MOV.U32 R20, RZ, RZ, R68 ;  /* 0x000000ffff140224 */ /* 0x000fe400078e0044 */
[----:B------:R-:W-:Y:S01]  /*add0*/  @P0 IMAD.MOV.U32 R21, RZ, RZ, R25 ;  /* 0x000000ffff150224 */ /* 0x000fe200078e0019 */
[----:B------:R-:W5:Y:S01]  /*ade0*/  LDL.LU R68, [R1+0x658] ;  /* 0x0006580001447983 */ /* 0x000f620000300800 */
[----:B0-----:R-:W-:Y:S02]  /*adf0*/  @P0 IMAD.MOV.U32 R18, RZ, RZ, R24 ;  /* 0x000000ffff120224 */ /* 0x001fe400078e0018 */
[----:B------:R-:W-:Y:S01]  /*ae00*/  @P0 IMAD.MOV.U32 R19, RZ, RZ, R26 ;  /* 0x000000ffff130224 */ /* 0x000fe200078e001a */
[----:B--2---:R0:W-:Y:S02]  /*ae10*/  STS.U8 [R23+UR13+0x8a80], R15 ;  /* 0x008a800f17007988 */ /* 0x0041e4000800000d */
[----:B0-----:R-:W-:-:S06]  /*ae20*/  PRMT R15, RZ, 0x7610, R15 ;  /* 0x00007610ff0f7816 */ /* 0x001fcc000000000f */
[----:B------:R0:W2:Y:S02]  /*ae30*/  @P0 LDG.E.U8 R15, desc[UR34][R18.64] ;  /* 0x00000022120f0981 */ /* 0x0000a4000c1e1100 */
[----:B0-----:R-:W-:-:S06]  /*ae40*/  PRMT R18, RZ, 0x7610, R18 ;  /* 0x00007610ff127816 */ /* 0x001fcc0000000012 */
[----:B------:R-:W4:Y:S01]  /*ae50*/  @P0 LDG.E.U8 R18, desc[UR34][R20.64] ;  /* 0x0000002214120981 */ /* 0x000f22000c1e1100 */
[----:B------:R-:W-:-:S03]  /*ae60*/  @P0 IMAD.MOV.U32 R19, RZ, RZ, R22 ;  /* 0x000000ffff130224 */ /* 0x000fc600078e0016 */
[----:B--2---:R0:W-:Y:S02]  /*ae70*/  STS.U8 [R23+UR13+0x8e80], R15 ;  /* 0x008e800f17007988 */ /* 0x0041e4000800000d */
[----:B0-----:R-:W-:Y:S02]  /*ae80*/  PRMT R15, RZ, 0x7610, R15 ;  /* 0x00007610ff0f7816 */ /* 0x001fe4000000000f */
[----:B----4-:R0:W-:Y:S02]  /*ae90*/  STS.U8 [R64+UR13+0x8300], R18 ;  /* 0x0083001240007988 */ /* 0x0101e4000800000d */
        /* <DEDUP_REMOVED lines=8> */
[----:B------:R-:W-:Y:S02]  /*af20*/  @P0 IMAD.MOV.U32 R21, RZ, RZ, R62 ;  /* 0x000000ffff150224 */ /* 0x000fe400078e003e */
        /* <DEDUP_REMOVED lines=17> */
[----:B------:R0:W2:Y:S02]  /*b040*/  @P0 LDG.E.U8 R15, desc[UR34][R18.64] ;  /* 0x00000022120f0981 */ /* 0x0000a4000c1e1100 */
[----:B0-----:R-:W-:Y:S02]  /*b050*/  @P0 IMAD.MOV.U32 R18, RZ, RZ, R52 ;  /* 0x000000ffff120224 */ /* 0x001fe400078e0034 */
[----:B------:R-:W-:Y:S01]  /*b060*/  @P0 IMAD.MOV.U32 R19, RZ, RZ, R55 ;  /* 0x000000ffff130224 */ /* 0x000fe200078e0037 */
[----:B--2---:R0:W-:Y:S02]  /*b070*/  STS.U8 [R53+UR13+0x8b80], R15 ;  /* 0x008b800f35007988 */ /* 0x0041e4000800000d */
[----:B0-----:R-:W-:-:S06]  /*b080*/  PRMT R15, RZ, 0x7610, R15 ;  /* 0x00007610ff0f7816 */ /* 0x001fcc000000000f */
[----:B------:R-:W2:Y:S01]  /*b090*/  @P0 LDG.E.U8 R15, desc[UR34][R18.64] ;  /* 0x00000022120f0981 */ /* 0x000ea2000c1e1100 */
[----:B------:R-:W-:-:S04]  /*b0a0*/  ISETP.NE.U32.AND P0, PT, RZ, UR37, PT ;  /* 0x00000025ff007c0c */ /* 0x000fc8000bf05070 */
[C---:B------:R-:W-:Y:S02]  /*b0b0*/  ISETP.LT.OR P2, PT, R51.reuse, 0x80, P0 ;  /* 0x000000803300780c */ /* 0x040fe40000741670 */
[----:B------:R-:W-:Y:S01]  /*b0c0*/  ISETP.GE.AND P3, PT, R51, 0x100, PT ;  /* 0x000001003300780c */ /* 0x000fe20003f66270 */
[----:B--2---:R0:W-:Y:S01]  /*b0d0*/  STS.U8 [R53+UR13+0x8f80], R15 ;  /* 0x008f800f35007988 */ /* 0x0041e2000800000d */
[----:B------:R1:W-:Y:S06]  /*b0e0*/  MEMBAR.ALL.CTA ;  /* 0x0000000000007992 */ /* 0x0003ec0000008000 */
[----:B-1----:R-:W1:Y:S02]  /*b0f0*/  FENCE.VIEW.ASYNC.S ;  /* 0x00000000000073c6 */ /* 0x002e640000000000 */
[----:B-1----:R-:W-:Y:S06]  /*b100*/  BAR.SYNC.DEFER_BLOCKING 0x0 ;  /* 0x0000000000007b1d */ /* 0x002fec0000010000 */
[----:B------:R-:W-:Y:S05]  /*b110*/  @P2 BRA `(.L_x_6) ;  /* 0x0000000000842947 */ /* 0x000fea0003800000 */
[----:B------:R-:W-:Y:S02]  /*b120*/  UIADD3 UR4, UPT, UPT, UR13, 0x8000, URZ ;  /* 0x000080000d047890 */ /* 0x000fe4000fffe0ff */
[----:B------:R-:W-:Y:S02]  /*b130*/  USHF.R.U32.HI UR44, URZ, 0x4, UR13 ;  /* 0x00000004ff2c7899 */ /* 0x000fe4000801160d */
[----:B------:R-:W-:Y:S02]  /*b140*/  USHF.R.U32.HI UR4, URZ, 0x4, UR4 ;  /* 0x00000004ff047899 */ /* 0x000fe40008011604 */
[----:B------:R-:W-:Y:S02]  /*b150*/  USGXT.U32 UR44, UR44, 0xe ;  /* 0x0000000e2c2c789a */ /* 0x000fe40008000000 */
[----:B------:R-:W-:Y:S02]  /*b160*/  USGXT.U32 UR42, UR4, 0xe ;  /* 0x0000000e042a789a */ /* 0x000fe40008000000 */
[----:B------:R-:W-:-:S02]  /*b170*/  UIADD3 UR40, UP1, UPT, UR44, 0x100, URZ ;  /* 0x000001002c287890 */ /* 0x000fc4000ff3e0ff */
[----:B------:R-:W-:Y:S01]  /*b180*/  UIADD3 UR38, UP2, UPT, UR42, 0x2, URZ ;  /* 0x000000022a267890 */ /* 0x000fe2000ff5e0ff */
[----:B------:R-:W-:Y:S01]  /*b190*/  UMOV UR4, URZ ;  /* 0x000000ff00047c82 */ /* 0x000fe20008000000 */
[----:B------:R-:W-:Y:S01]  /*b1a0*/  UMOV UR36, 0x0 ;  /* 0x0000000000247882 */ /* 0x000fe20000000000 */
[----:B------:R-:W-:Y:S02]  /*b1b0*/  UIADD3.X UR41, UPT, UPT, UR4, 0x40004040, URZ, UP1, !UPT ;  /* 0x4000404004297890 */ /* 0x000fe40008ffe4ff */
[----:B------:R-:W-:Y:S02]  /*b1c0*/  UIADD3.X UR39, UPT, UPT, UR4, 0x40004040, URZ, UP2, !UPT ;  /* 0x4000404004277890 */ /* 0x000fe400097fe4ff */
[----:B------:R-:W-:Y:S02]  /*b1d0*/  UIADD3.64 UR54, UPT, UPT, UR40, 0x100, URZ ;  /* 0x0000010028367897 */ /* 0x000fe4000fffe0ff */
[----:B------:R-:W-:Y:S02]  /*b1e0*/  UIADD3.64 UR52, UPT, UPT, UR38, 0x2, URZ ;  /* 0x0000000226347897 */ /* 0x000fe4000fffe0ff */
[----:B------:R-:W-:-:S02]  /*b1f0*/  UIADD3.64 UR50, UPT, UPT, UR40, 0x200, URZ ;  /* 0x0000020028327897 */ /* 0x000fc4000fffe0ff */
[----:B------:R-:W-:Y:S01]  /*b200*/  UIADD3.64 UR48, UPT, UPT, UR38, 0x4, URZ ;  /* 0x0000000426307897 */ /* 0x000fe2000fffe0ff */
[----:B------:R-:W-:Y:S01]  /*b210*/  UMOV UR37, 0x8088010 ;  /* 0x0808801000257882 */ /* 0x000fe20000000000 */
[----:B------:R-:W-:Y:S01]  /*b220*/  UMOV UR45, 0x40004040 ;  /* 0x40004040002d7882 */ /* 0x000fe20000000000 */
[----:B------:R-:W-:Y:S01]  /*b230*/  UMOV UR43, 0x40004040 ;  /* 0x40004040002b7882 */ /* 0x000fe20000000000 */
[----:B------:R-:W-:Y:S01]  /*b240*/  UMOV UR26, 0x0 ;  /* 0x00000000001a7882 */ /* 0x000fe20000000000 */
[----:B------:R-:W-:Y:S01]  /*b250*/  UMOV UR27, 0x8088010 ;  /* 0x08088010001b7882 */ /* 0x000fe20000000000 */
[----:B------:R-:W-:Y:S01]  /*b260*/  UMOV UR4, 0x0 ;  /* 0x0000000000047882 */ /* 0x000fe20000000000 */
[----:B------:R-:W-:Y:S01]  /*b270*/  UMOV UR5, 0x8088010 ;  /* 0x0808801000057882 */ /* 0x000fe20000000000 */
[----:B------:R-:W-:Y:S01]  /*b280*/  UMOV UR46, UR67 ;  /* 0x00000043002e7c82 */ /* 0x000fe20008000000 */
[----:B------:R-:W-:Y:S01]  /*b290*/  UMOV UR47, URZ ;  /* 0x000000ff002f7c82 */ /* 0x000fe20008000000 */
[----:B------:R1:W-:Y:S01]  /*b2a0*/  UTCQMMA gdesc[UR44], gdesc[UR42], tmem[UR19], tmem[UR36], idesc[UR37], !UPT ;  /* 0x00ff242a2c0075ea */ /* 0x0003e2000f800313 */
[----:B------:R-:W-:Y:S01]  /*b2b0*/  UMOV UR24, 0x0 ;  /* 0x0000000000187882 */ /* 0x000fe20000000000 */
[----:B------:R-:W-:Y:S01]  /*b2c0*/  UMOV UR25, 0x8088010 ;  /* 0x0808801000197882 */ /* 0x000fe20000000000 */
[----:B------:R1:W-:Y:S01]  /*b2d0*/  UTCQMMA gdesc[UR40], gdesc[UR38], tmem[UR19], tmem[UR26], idesc[UR27], UPT ;  /* 0x00ff1a26280075ea */ /* 0x0003e2000b800313 */
[----:B------:R-:W-:Y:S01]  /*b2e0*/  UMOV UR46, UR46 ;  /* 0x0000002e002e7c82 */ /* 0x000fe20008000000 */
[----:B------:R1:W-:Y:S01]  /*b2f0*/  UTCQMMA gdesc[UR54], gdesc[UR52], tmem[UR19], tmem[UR4], idesc[UR5], UPT ;  /* 0x00ff0434360075ea */ /* 0x0003e2000b800313 */
[----:B------:R1:W-:Y:S01]  /*b300*/  UTCQMMA gdesc[UR50], gdesc[UR48], tmem[UR19], tmem[UR24], idesc[UR25], UPT ;  /* 0x00ff1830320075ea */ /* 0x0003e2000b800313 */
[----:B------:R1:W-:Y:S01]  /*b310*/  UTCBAR [UR46], URZ ;  /* 0x000000ff2e0073e9 */ /* 0x0003e200080000ff */
[----:B------:R-:W-:Y:S01]  /*b320*/  NOP ;  /* 0x0000000000007918 */ /* 0x000fe20000000000 */
.L_x_6:
[----:B------:R-:W-:Y:S01]  /*b330*/  UMOV UR68, URZ ;  /* 0x000000ff00447c82 */ /* 0x000fe20008000000 */
[----:B------:R-:W-:Y:S05]  /*b340*/  @!P3 BRA `(.L_x_7) ;  /* 0x0000008c00b0b947 */ /* 0x000fea0003800000 */
[----:B------:R-:W-:Y:S01]  /*b350*/  SHF.R.S32.HI R18, RZ, 0x1f, R51 ;  /* 0x0000001fff127819 */ /* 0x000fe20000011433 */
[----:B0----5:R-:W-:Y:S01]  /*b360*/  IMAD.SHL.U32 R15, R16, 0x80, RZ ;  /* 0x00000080100f7824 */ /* 0x021fe200078e00ff */
[----:B-1----:R-:W-:Y:S02]  /*b370*/  UIADD3 UR4, UPT, UPT, UR13, 0x4000, URZ ;  /* 0x000040000d047890 */ /* 0x002fe4000fffe0ff */
[----:B------:R-:W-:Y:S01]  /*b380*/  LEA.HI R16, R18, R51, RZ, 0x7 ;  /* 0x0000003312107211 */ /* 0x000fe200078f38ff */
[----:B------:R-:W-:Y:S02]  /*b390*/  UIADD3 UR5, UPT, UPT, UR13, 0x9000, URZ ;  /* 0x000090000d057890 */ /* 0x000fe4000fffe0ff */
[----:B------:R-:W-:Y:S01]  /*b3a0*/  USHF.R.U32.HI UR4, URZ, 0x4, UR4 ;  /* 0x00000004ff047899 */ /* 0x000fe20008011604 */
[----:B------:R-:W-:Y:S01]  /*b3b0*/  SHF.R.S32.HI R16, RZ, 0x7, R16 ;  /* 0x00000007ff107819 */ /* 0x000fe20000011410 */
[----:B------:R-:W-:Y:S02]  /*b3c0*/  USHF.R.U32.HI UR5, URZ, 0x4, UR5 ;  /* 0x00000004ff057899 */ /* 0x000fe40008011605 */
[----:B------:R-:W-:Y:S01]  /*b3d0*/  USGXT.U32 UR44, UR4, 0xe ;  /* 0x0000000e042c789a */ /* 0x000fe20008000000 */
[----:B------:R-:W-:Y:S01]  /*b3e0*/  VIMNMX R18, PT, PT, R16, 0x2, !PT ;  /* 0x0000000210127848 */ /* 0x000fe20007fe0100 */
[----:B------:R-:W-:Y:S01]  /*b3f0*/  IMAD.SHL.U32 R16, R17, 0x80, RZ ;  /* 0x0000008011107824 */ /* 0x000fe200078e00ff */
[----:B------:R-:W-:-:S02]  /*b400*/  USGXT.U32 UR46, UR5, 0xe ;  /* 0x0000000e052e789a */ /* 0x000fc40008000000 */
[----:B------:R-:W-:Y:S01]  /*b410*/  UIADD3 UR24, UP1, UPT, UR44, 0x100, URZ ;  /* 0x000001002c187890 */ /* 0x000fe2000ff3e0ff */
[----:B------:R-:W-:Y:S01]  /*b420*/  VIADD R17, R18, 0xfffffffe ;  /* 0xfffffffe12117836 */ /* 0x000fe20000000000 */
[----:B------:R-:W-:Y:S01]  /*b430*/  UIADD3 UR26, UP2, UPT, UR46, 0x2, URZ ;  /* 0x000000022e1a7890 */ /* 0x000fe2000ff5e0ff */
[----:B------:R-:W-:Y:S01]  /*b440*/  IMAD.MOV.U32 R18, RZ, RZ, RZ ;  /* 0x000000ffff127224 */ /* 0x000fe200078e00ff */
[----:B------:R-:W-:Y:S01]  /*b450*/  UMOV UR4, URZ ;  /* 0x000000ff00047c82 */ /* 0x000fe20008000000 */
[----:B------:R-:W-:Y:S01]  /*b460*/  UMOV UR5, URZ ;  /* 0x000000ff00057c82 */ /* 0x000fe20008000000 */
[----:B------:R0:W-:Y:S01]  /*b470*/  STL [R1+0x650], R17 ;  /* 0x0006501101007387 */ /* 0x0001e20000100800 */
[----:B------:R-:W-:Y:S01]  /*b480*/  UIADD3.X UR25, UPT, UPT, UR4, 0x40004040, URZ, UP1, !UPT ;  /* 0x4000404004197890 */ /* 0x000fe20008ffe4ff */
[----:B------:R-:W-:Y:S01]  /*b490*/  SHF.R.S32.HI R19, RZ, 0x1f, R16 ;  /* 0x0000001fff137819 */ /* 0x000fe20000011410 */
[----:B------:R-:W-:Y:S01]  /*b4a0*/  UIADD3.X UR27, UPT, UPT, UR5, 0x40004040, URZ, UP2, !UPT ;  /* 0x40004040051b7890 */ /* 0x000fe200097fe4ff */
[----:B------:R1:W-:Y:S01]  /*b4b0*/  STL [R1+0x60c], RZ ;  /* 0x00060cff01007387 */ /* 0x0003e20000100800 */
[----:B------:R-:W-:Y:S01]  /*b4c0*/  UMOV UR69, 0x1 ;  /* 0x0000000100457882 */ /* 0x000fe20000000000 */
[----:B------:R-:W-:-:S02]  /*b4d0*/  UIADD3.64 UR36, UPT, UPT, UR24, 0x100, URZ ;  /* 0x0000010018247897 */ /* 0x000fc4000fffe0ff */
[----:B------:R-:W-:Y:S01]  /*b4e0*/  UIADD3.64 UR38, UPT, UPT, UR26, 0x2, URZ ;  /* 0x000000021a267897 */ /* 0x000fe2000fffe0ff */
[----:B0-----:R-:W-:Y:S01]  /*b4f0*/  SHF.R.S32.HI R17, RZ, 0x1f, R15 ;  /* 0x0000001fff117819 */ /* 0x001fe2000001140f */
[----:B------:R-:W-:Y:S02]  /*b500*/  UIADD3.64 UR40, UPT, UPT, UR24, 0x200, URZ ;  /* 0x0000020018287897 */ /* 0x000fe4000fffe0ff */
[----:B-1----:R-:W-:-:S12]  /*b510*/  UIADD3.64 UR42, UPT, UPT, UR26, 0x4, URZ ;  /* 0x000000041a2a7897 */ /* 0x002fd8000fffe0ff */
.L_x_10:
[----:B--2---:R-:W2:Y:S01]  /*b520*/  LDL R21, [R1+0x60c] ;  /* 0x00060c0001157983 */ /* 0x004ea20000100800 */
[----:B------:R-:W-:Y:S01]  /*b530*/  IMAD.U32 R18, R18, -0x80000000, RZ ;  /* 0x8000000012127824 */ /* 0x000fe200078e00ff */
[----:B------:R-:W0:Y:S01]  /*b540*/  LDC R20, c[0x0][0x3a0] ;  /* 0x0000e800ff147b82 */ /* 0x000e220000000800 */
[----:B------:R-:W-:Y:S02]  /*b550*/  PRMT R19, RZ, 0x7610, R19 ;  /* 0x00007610ff137816 */ /* 0x000fe40000000013 */
[----:B-----5:R-:W-:Y:S01]  /*b560*/  IADD3 R3, P5, PT, R15, R3, RZ ;  /* 0x000000030f037210 */ /* 0x020fe20007fbe0ff */
[----:B------:R-:W1:Y:S04]  /*b570*/  SYNCS.PHASECHK.TRANS64.TRYWAIT P4, [UR67], R18 ;  /* 0x00000012ff0075a7 */ /* 0x000e680008081143 */
[----:B------:R-:W-:-:S02]  /*b580*/  IMAD.X R4, R17, 0x1, R4, P5 ;  /* 0x0000000111047824 */ /* 0x000fc400028e0604 */
[----:B--2---:R-:W-:-:S04]  /*b590*/  VIADD R21, R21, 0x1 ;  /* 0x0000000115157836 */ /* 0x004fc80000000000 */
[----:B0-----:R-:W-:Y:S01]  /*b5a0*/  IMAD R20, R21, -0x80, R20 ;  /* 0xffffff8015147824 */ /* 0x001fe200078e0214 */
[----:B------:R0:W-:Y:S04]  /*b5b0*/  STL [R1+0x628], R21 ;  /* 0x0006281501007387 */ /* 0x0001e80000100800 */
[----:B------:R0:W-:Y:S01]  /*b5c0*/  STL.S16 [R1+0x5f8], R19 ;  /* 0x0005f81301007387 */ /* 0x0001e20000100600 */
[C---:B------:R-:W-:Y:S02]  /*b5d0*/  ISETP.GT.AND P3, PT, R20.reuse, 0x1, PT ;  /* 0x000000011400780c */ /* 0x040fe40003f64270 */
[----:B------:R-:W-:Y:S01]  /*b5e0*/  ISETP.GT.AND P2, PT, R20, 0x2, PT ;  /* 0x000000021400780c */ /* 0x000fe20003f44270 */
[----:B-1----:R-:W-:-:S12]  /*b5f0*/  @!P4 BRA `(.L_x_8) ;  /* 0x0000009c00ecc947 */ /* 0x002fd80003800000 */
.L_x_16:
        /* <DEDUP_REMOVED lines=9> */
[----:B------:R1:W-:Y:S04]  /*b690*/  STL [R1+0x7a8], R69 ;  /* 0x0007a84501007387 */ /* 0x0003e80000100800 */
        /* <DEDUP_REMOVED lines=34> */
[----:B------:R-:W3:Y:S01]  /*b8c0*/  LDL.LU R24, [R1+0x5f8] ;  /* 0x0005f80001187983 */ /* 0x000ee20000300800 */
[----:B------:R-:W-:Y:S01]  /*b8d0*/  @P3 IMAD.MOV.U32 R18, RZ, RZ, R3 ;  /* 0x000000ffff123224 */ /* 0x000fe200078e0003 */
[C---:B------:R-:W-:Y:S01]  /*b8e0*/  IADD3 R5, P4, PT, R15.reuse, R5, RZ ;  /* 0x000000050f057210 */ /* 0x040fe20007f9e0ff */
[----:B0-----:R-:W-:Y:S01]  /*b8f0*/  @P3 IMAD.MOV.U32 R19, RZ, RZ, R4 ;  /* 0x000000ffff133224 */ /* 0x001fe200078e0004 */
[----:B------:R-:W-:Y:S01]  /*b900*/  ISETP.GT.AND P5, PT, R20, 0x3, PT ;  /* 0x000000031400780c */ /* 0x000fe20003fa4270 */
[----:B------:R-:W-:Y:S01]  /*b910*/  STL [R1+0x65c], R3 ;  /* 0x00065c0301007387 */ /* 0x000fe20000100800 */
[----:B------:R-:W-:Y:S01]  /*b920*/  IADD3 R7, P6, PT, R15, R7, RZ ;  /* 0x000000070f077210 */ /* 0x000fe20007fde0ff */
[----:B------:R-:W-:-:S02]  /*b930*/  IMAD.X R6, R17, 0x1, R6, P4 ;  /* 0x0000000111067824 */ /* 0x000fc400020e0606 */
[----:B------:R-:W-:Y:S04]  /*b940*/  STL [R1+0x658], R4 ;  /* 0x0006580401007387 */ /* 0x000fe80000100800 */
[----:B---3--:R0:W3:Y:S01]  /*b950*/  @P3 LDG.E.U8 R24, desc[UR34][R18.64] ;  /* 0x0000002212183981 */ /* 0x0080e2000c1e1100 */
[----:B-1----:R-:W-:Y:S02]  /*b960*/  PRMT R69, RZ, 0x7610, R69 ;  /* 0x00007610ff457816 */ /* 0x002fe40000000045 */
[----:B------:R-:W-:Y:S01]  /*b970*/  ISETP.GT.AND P4, PT, R20, 0x4, PT ;  /* 0x000000041400780c */ /* 0x000fe20003f84270 */
[----:B------:R-:W-:Y:S01]  /*b980*/  IMAD.X R8, R17, 0x1, R8, P6 ;  /* 0x0000000111087824 */ /* 0x000fe200030e0608 */
[----:B--2---:R-:W-:Y:S01]  /*b990*/  PRMT R62, RZ, 0x7610, R62 ;  /* 0x00007610ff3e7816 */ /* 0x004fe2000000003e */
[----:B0-----:R-:W-:-:S02]  /*b9a0*/  @P2 IMAD.MOV.U32 R18, RZ, RZ, R5 ;  /* 0x000000ffff122224 */ /* 0x001fc400078e0005 */
[----:B------:R-:W-:-:S05]  /*b9b0*/  @P2 IMAD.MOV.U32 R19, RZ, RZ, R6 ;  /* 0x000000ffff132224 */ /* 0x000fca00078e0006 */
[----:B------:R0:W2:Y:S01]  /*b9c0*/  @P2 LDG.E.U8 R69, desc[UR34][R18.64] ;  /* 0x0000002212452981 */ /* 0x0000a2000c1e1100 */
[----:B------:R-:W-:Y:S02]  /*b9d0*/  IADD3 R11, P2, PT, R15, R11, RZ ;  /* 0x0000000b0f0b7210 */ /* 0x000fe40007f5e0ff */
[----:B------:R-:W-:Y:S01]  /*b9e0*/  PRMT R34, RZ, 0x7610, R34 ;  /* 0x00007610ff227816 */ /* 0x000fe20000000022 */
[----:B0-----:R-:W-:Y:S02]  /*b9f0*/  @P5 IMAD.MOV.U32 R18, RZ, RZ, R7 ;  /* 0x000000ffff125224 */ /* 0x001fe400078e0007 */
[----:B------:R-:W-:Y:S02]  /*ba00*/  @P5 IMAD.MOV.U32 R19, RZ, RZ, R8 ;  /* 0x000000ffff135224 */ /* 0x000fe400078e0008 */
[----:B------:R-:W-:-:S03]  /*ba10*/  IMAD.X R12, R17, 0x1, R12, P2 ;  /* 0x00000001110c7824 */ /* 0x000fc600010e060c */
[----:B------:R0:W4:Y:S01]  /*ba20*/  @P5 LDG.E.U8 R62, desc[UR34][R18.64] ;  /* 0x00000022123e5981 */ /* 0x000122000c1e1100 */
[----:B------:R-:W-:-:S03]  /*ba30*/  PRMT R32, RZ, 0x7610, R32 ;  /* 0x00007610ff207816 */ /* 0x000fc60000000020 */
[----:B---3--:R-:W-:Y:S01]  /*ba40*/  @P3 STL [R1+0x5f8], R24 ;  /* 0x0005f81801003387 */ /* 0x008fe20000100800 */
[C---:B------:R-:W-:Y:S02]  /*ba50*/  IADD3 R9, P3, PT, R15.reuse, R9, RZ ;  /* 0x000000090f097210 */ /* 0x040fe40007f7e0ff */
[----:B------:R-:W-:Y:S01]  /*ba60*/  IADD3 R13, P6, PT, R15, R13, RZ ;  /* 0x0000000d0f0d7210 */ /* 0x000fe20007fde0ff */
[----:B------:R-:W-:Y:S02]  /*ba70*/  STL [R1+0x664], R5 ;  /* 0x0006640501007387 */ /* 0x000fe40000100800 */
[----:B------:R-:W-:Y:S01]  /*ba80*/  IMAD.X R10, R17, 0x1, R10, P3 ;  /* 0x00000001110a7824 */ /* 0x000fe200018e060a */
[C---:B------:R-:W-:Y:S01]  /*ba90*/  ISETP.GT.AND P3, PT, R20.reuse, 0x5, PT ;  /* 0x000000051400780c */ /* 0x040fe20003f64270 */
[----:B0-----:R-:W-:Y:S01]  /*baa0*/  @P4 IMAD.MOV.U32 R18, RZ, RZ, R9 ;  /* 0x000000ffff124224 */ /* 0x001fe200078e0009 */
[----:B------:R-:W-:Y:S01]  /*bab0*/  ISETP.GT.AND P2, PT, R20, 0x7, PT ;  /* 0x000000071400780c */ /* 0x000fe20003f44270 */
[----:B------:R-:W-:Y:S01]  /*bac0*/  @P4 IMAD.MOV.U32 R19, RZ, RZ, R10 ;  /* 0x000000ffff134224 */ /* 0x000fe200078e000a */
[----:B------:R-:W-:Y:S01]  /*bad0*/  IADD3 R56, P5, PT, R15, R56, RZ ;  /* 0x000000380f387210 */ /* 0x000fe20007fbe0ff */
[----:B------:R-:W-:Y:S01]  /*bae0*/  IMAD.X R14, R17, 0x1, R14, P6 ;  /* 0x00000001110e7824 */ /* 0x000fe200030e060e */
[----:B------:R-:W-:Y:S04]  /*baf0*/  STL [R1+0x660], R6 ;  /* 0x0006600601007387 */ /* 0x000fe80000100800 */
[----:B------:R0:W3:Y:S03]  /*bb00*/  @P4 LDG.E.U8 R34, desc[UR34][R18.64] ;  /* 0x0000002212224981 */ /* 0x0000e6000c1e1100 */
[----:B0-----:R-:W-:-:S02]  /*bb10*/  @P3 IMAD.MOV.U32 R18, RZ, RZ, R11 ;  /* 0x000000ffff123224 */ /* 0x001fc400078e000b */
[----:B------:R-:W-:-:S05]  /*bb20*/  @P3 IMAD.MOV.U32 R19, RZ, RZ, R12 ;  /* 0x000000ffff133224 */ /* 0x000fca00078e000c */
[----:B------:R0:W2:Y:S01]  /*bb30*/  @P3 LDG.E.U8 R32, desc[UR34][R18.64] ;  /* 0x0000002212203981 */ /* 0x0000a2000c1e1100 */
[----:B------:R-:W-:Y:S02]  /*bb40*/  ISETP.GT.AND P4, PT, R20, 0x6, PT ;  /* 0x000000061400780c */ /* 0x000fe40003f84270 */
[----:B------:R-:W-:Y:S01]  /*bb50*/  PRMT R67, RZ, 0x7610, R67 ;  /* 0x00007610ff437816 */ /* 0x000fe20000000043 */
[----:B------:R-:W-:Y:S01]  /*bb60*/  STL [R1+0x66c], R7 ;  /* 0x00066c0701007387 */ /* 0x000fe20000100800 */
[----:B------:R-:W-:-:S03]  /*bb70*/  IMAD.X R54, R17, 0x1, R54, P5 ;  /* 0x0000000111367824 */ /* 0x000fc600028e0636 */
[----:B------:R-:W-:Y:S01]  /*bb80*/  STL [R1+0x668], R8 ;  /* 0x0006680801007387 */ /* 0x000fe20000100800 */
[----:B------:R-:W-:-:S03]  /*bb90*/  PRMT R61, RZ, 0x7610, R61 ;  /* 0x00007610ff3d7816 */ /* 0x000fc6000000003d */
[----:B------:R-:W-:Y:S02]  /*bba0*/  STL [R1+0x674], R9 ;  /* 0x0006740901007387 */ /* 0x000fe40000100800 */
[----:B0-----:R-:W-:Y:S02]  /*bbb0*/  @P4 IMAD.MOV.U32 R18, RZ, RZ, R13 ;  /* 0x000000ffff124224 */ /* 0x001fe400078e000d */
[----:B------:R-:W-:Y:S01]  /*bbc0*/  @P4 IMAD.MOV.U32 R19, RZ, RZ, R14 ;  /* 0x000000ffff134224 */ /* 0x000fe200078e000e */
[----:B------:R-:W-:Y:S04]  /*bbd0*/  STL [R1+0x670], R10 ;  /* 0x0006700a01007387 */ /* 0x000fe80000100800 */
[----:B----4-:R0:W-:Y:S04]  /*bbe0*/  STL [R1+0x620], R62 ;  /* 0x0006203e01007387 */ /* 0x0101e80000100800 */
[----:B------:R1:W4:Y:S04]  /*bbf0*/  @P4 LDG.E.U8 R67, desc[UR34][R18.64] ;  /* 0x0000002212434981 */ /* 0x000328000c1e1100 */
[----:B0-----:R-:W4:Y:S01]  /*bc00*/  LDL.LU R62, [R1+0x18] ;  /* 0x00001800013e7983 */ /* 0x001f220000300800 */
[----:B-1----:R-:W-:-:S03]  /*bc10*/  @P2 IMAD.MOV.U32 R18, RZ, RZ, R56 ;  /* 0x000000ffff122224 */ /* 0x002fc600078e0038 */
[----:B------:R-:W-:Y:S01]  /*bc20*/  STL [R1+0x67c], R11 ;  /* 0x00067c0b01007387 */ /* 0x000fe20000100800 */
[----:B------:R-:W-:-:S03]  /*bc30*/  @P2 IMAD.MOV.U32 R19, RZ, RZ, R54 ;  /* 0x000000ffff132224 */ /* 0x000fc600078e0036 */
[----:B------:R-:W-:Y:S04]  /*bc40*/  STL [R1+0x678], R12 ;  /* 0x0006780c01007387 */ /* 0x000fe80000100800 */
[----:B------:R0:W4:Y:S04]  /*bc50*/  @P2 LDG.E.U8 R61, desc[UR34][R18.64] ;  /* 0x00000022123d2981 */ /* 0x000128000c1e1100 */
[----:B--2---:R1:W-:Y:S04]  /*bc60*/  STL [R1+0x618], R32 ;  /* 0x0006182001007387 */ /* 0x0043e80000100800 */
[----:B-1----:R-:W2:Y:S04]  /*bc70*/  LDL.LU R32, [R1+0x58] ;  /* 0x0000580001207983 */ /* 0x002ea80000300800 */
[----:B---3--:R1:W-:Y:S04]  /*bc80*/  STL [R1+0x61c], R34 ;  /* 0x00061c2201007387 */ /* 0x0083e80000100800 */
[----:B-1----:R-:W3:Y:S01]  /*bc90*/  LDL.LU R34, [R1+0x94] ;  /* 0x0000940001227983 */ /* 0x002ee20000300800 */
[----:B------:R-:W-:-:S03]  /*bca0*/  ISETP.GT.AND P3, PT, R20, 0x8, PT ;  /* 0x000000081400780c */ /* 0x000fc60003f64270 */
[----:B------:R-:W-:Y:S01]  /*bcb0*/  STL [R1+0x624], R69 ;  /* 0x0006244501007387 */ /* 0x000fe20000100800 */
[----:B----4-:R-:W-:-:S03]  /*bcc0*/  IADD3 R62, P5, PT, R15, R62, RZ ;  /* 0x0000003e0f3e7210 */ /* 0x010fc60007fbe0ff */
[----:B------:R-:W-:Y:S04]  /*bcd0*/  STL [R1+0x684], R13 ;  /* 0x0006840d01007387 */ /* 0x000fe80000100800 */
[----:B------:R-:W-:Y:S01]  /*bce0*/  STL [R1+0x680], R14 ;  /* 0x0006800e01007387 */ /* 0x000fe20000100800 */
[----:B------:R-:W-:-:S03]  /*bcf0*/  IMAD.X R68, R17, 0x1, R68, P5 ;  /* 0x0000000111447824 */ /* 0x000fc600028e0644 */
[----:B------:R-:W-:Y:S04]  /*bd00*/  STL [R1+0x68c], R56 ;  /* 0x00068c3801007387 */ /* 0x000fe80000100800 */
[----:B------:R-:W-:Y:S01]  /*bd10*/  STL [R1+0x688], R54 ;  /* 0x0006883601007387 */ /* 0x000fe20000100800 */
[----:B------:R-:W-:-:S03]  /*bd20*/  PRMT R30, RZ, 0x7610, R30 ;  /* 0x00007610ff1e7816 */ /* 0x000fc6000000001e */
[----:B------:R-:W-:Y:S01]  /*bd30*/  STL [R1+0x18], R62 ;  /* 0x0000183e01007387 */ /* 0x000fe20000100800 */
[----:B0-----:R-:W-:-:S03]  /*bd40*/  @P3 IMAD.MOV.U32 R18, RZ, RZ, R62 ;  /* 0x000000ffff123224 */ /* 0x001fc600078e003e */
[----:B------:R0:W-:Y:S01]  /*bd50*/  STL [R1+0x610], R61 ;  /* 0x0006103d01007387 */ /* 0x0001e20000100800 */
[----:B------:R-:W-:-:S05]  /*bd60*/  @P3 IMAD.MOV.U32 R19, RZ, RZ, R68 ;  /* 0x000000ffff133224 */ /* 0x000fca00078e0044 */
[----:B------:R1:W4:Y:S04]  /*bd70*/  @P3 LDG.E.U8 R30, desc[UR34][R18.64] ;  /* 0x00000022121e3981 */ /* 0x000328000c1e1100 */
[----:B0-----:R-:W4:Y:S04]  /*bd80*/  LDL.LU R61, [R1+0x78] ;  /* 0x00007800013d7983 */ /* 0x001f280000300800 */
[----:B------:R-:W4:Y:S04]  /*bd90*/  LDL.LU R69, [R1+0xcc] ;  /* 0x0000cc0001457983 */ /* 0x000f280000300800 */
[----:B------:R-:W4:Y:S01]  /*bda0*/  LDL.LU R62, [R1+0x100] ;  /* 0x00010000013e7983 */ /* 0x000f220000300800 */
[----:B--2---:R-:W-:-:S05]  /*bdb0*/  IADD3 R32, P6, PT, R15, R32, RZ ;  /* 0x000000200f207210 */ /* 0x004fca0007fde0ff */
[----:B------:R-:W-:Y:S04]  /*bdc0*/  STL [R1+0x58], R32 ;  /* 0x0000582001007387 */ /* 0x000fe80000100800 */
[----:B------:R0:W-:Y:S01]  /*bdd0*/  STL [R1+0x614], R67 ;  /* 0x0006144301007387 */ /* 0x0001e20000100800 */
[----:B---3--:R-:W-:-:S03]  /*bde0*/  IADD3 R34, P5, PT, R15, R34, RZ ;  /* 0x000000220f227210 */ /* 0x008fc60007fbe0ff */
[----:B0-----:R-:W2:Y:S04]  /*bdf0*/  LDL.LU R67, [R1+0x134] ;  /* 0x0001340001437983 */ /* 0x001ea80000300800 */
[----:B------:R-:W-:Y:S04]  /*be00*/  STL [R1+0x94], R34 ;  /* 0x0000942201007387 */ /* 0x000fe80000100800 */
[----:B------:R-:W-:Y:S04]  /*be10*/  STL [R1+0x690], R68 ;  /* 0x0006904401007387 */ /* 0x000fe80000100800 */
[----:B------:R-:W3:Y:S01]  /*be20*/  LDL.LU R19, [R1+0x3c] ;  /* 0x00003c0001137983 */ /* 0x000ee20000300800 */
[----:B------:R-:W-:-:S02]  /*be30*/  ISETP.GT.AND P4, PT, R20, 0x9, PT ;  /* 0x000000091400780c */ /* 0x000fc40003f84270 */
[----:B------:R-:W-:Y:S02]  /*be40*/  ISETP.GT.AND P2, PT, R20, 0xa, PT ;  /* 0x0000000a1400780c */ /* 0x000fe40003f44270 */
[----:B------:R-:W-:Y:S02]  /*be50*/  PRMT R57, RZ, 0x7610, R57 ;  /* 0x00007610ff397816 */ /* 0x000fe40000000039 */
[----:B------:R-:W-:-:S07]  /*be60*/  PRMT R35, RZ, 0x7610, R35 ;  /* 0x00007610ff237816 */ /* 0x000fce0000000023 */
[----:B-1----:R-:W-:Y:S02]  /*be70*/  @P4 IMAD.MOV.U32 R18, RZ, RZ, R32 ;  /* 0x000000ffff124224 */ /* 0x002fe400078e0020 */
[C---:B----4-:R-:W-:Y:S02]  /*be80*/  IMAD.X R61, R17.reuse, 0x1, R61, P5 ;  /* 0x00000001113d7824 */ /* 0x050fe400028e063d */
[----:B---3--:R-:W-:-:S05]  /*be90*/  IMAD.X R19, R17, 0x1, R19, P6 ;  /* 0x0000000111137824 */ /* 0x008fca00030e0613 */
[----:B------:R0:W-:Y:S04]  /*bea0*/  STL [R1+0x3c], R19 ;  /* 0x00003c1301007387 */ /* 0x0001e80000100800 */
[----:B------:R0:W3:Y:S01]  /*beb0*/  @P4 LDG.E.U8 R57, desc[UR34][R18.64] ;  /* 0x0000002212394981 */ /* 0x0000e2000c1e1100 */
[----:B------:R-:W-:-:S03]  /*bec0*/  IADD3 R69, P5, PT, R15, R69, RZ ;  /* 0x000000450f457210 */ /* 0x000fc60007fbe0ff */
[----:B------:R-:W4:Y:S01]  /*bed0*/  LDL.LU R32, [R1+0x7cc] ;  /* 0x0007cc0001207983 */ /* 0x000f220000300800 */
[----:B0-----:R-:W-:Y:S02]  /*bee0*/  IMAD.MOV.U32 R19, RZ, RZ, R61 ;  /* 0x000000ffff137224 */ /* 0x001fe400078e003d */
[----:B------:R-:W-:-:S05]  /*bef0*/  @P2 IMAD.MOV.U32 R18, RZ, RZ, R34 ;  /* 0x000000ffff122224 */ /* 0x000fca00078e0022 */
[----:B------:R-:W2:Y:S04]  /*bf00*/  @P2 LDG.E.U8 R35, desc[UR34][R18.64] ;  /* 0x0000002212232981 */ /* 0x000ea8000c1e1100 */
[----:B------:R0:W-:Y:S04]  /*bf10*/  STL [R1+0x78], R61 ;  /* 0x0000783d01007387 */ /* 0x0001e80000100800 */
[----:B0-----:R-:W3:Y:S04]  /*bf20*/  LDL.LU R61, [R1+0x7c8] ;  /* 0x0007c800013d7983 */ /* 0x001ee80000300800 */
[----:B------:R-:W3:Y:S04]  /*bf30*/  LDL.LU R34, [R1+0x118] ;  /* 0x0001180001227983 */ /* 0x000ee80000300800 */
[----:B--2---:R0:W-:Y:S04]  /*bf40*/  STL [R1+0x608], R35 ;  /* 0x0006082301007387 */ /* 0x0041e80000100800 */
[----:B0-----:R-:W2:Y:S04]  /*bf50*/  LDL.LU R35, [R1+0x7c4] ;  /* 0x0007c40001237983 */ /* 0x001ea80000300800 */
[----:B------:R0:W-:Y:S04]  /*bf60*/  STL [R1+0xcc], R69 ;  /* 0x0000cc4501007387 */ /* 0x0001e80000100800 */
[----:B------:R-:W2:Y:S01]  /*bf70*/  LDL.LU R18, [R1+0xac] ;  /* 0x0000ac0001127983 */ /* 0x000ea20000300800 */
[----:B------:R-:W-:Y:S01]  /*bf80*/  ISETP.GT.AND P3, PT, R20, 0xb, PT ;  /* 0x0000000b1400780c */ /* 0x000fe20003f64270 */
[----:B------:R-:W-:-:S02]  /*bf90*/  IMAD.MOV.U32 R19, RZ, RZ, R69 ;  /* 0x000000ffff137224 */ /* 0x000fc400078e0045 */
[----:B0-----:R-:W3:Y:S01]  /*bfa0*/  LDL.LU R69, [R1+0x150] ;  /* 0x0001500001457983 */ /* 0x001ee20000300800 */
[----:B------:R-:W-:Y:S02]  /*bfb0*/  PRMT R66, RZ, 0x7610, R66 ;  /* 0x00007610ff427816 */ /* 0x000fe40000000042 */
[----:B------:R-:W-:Y:S01]  /*bfc0*/  IADD3 R62, P6, PT, R15, R62, RZ ;  /* 0x0000003e0f3e7210 */ /* 0x000fe20007fde0ff */
[----:B--2---:R-:W-:-:S06]  /*bfd0*/  IMAD.X R18, R17, 0x1, R18, P5 ;  /* 0x0000000111127824 */ /* 0x004fcc00028e0612 */
[-C--:B------:R-:W-:Y:S01]  /*bfe0*/  @P3 LOP3.LUT R19, R19, R18.reuse, RZ, 0x3c, !PT ;  /* 0x0000001213133212 */ /* 0x080fe200078e3cff */
[----:B------:R0:W-:Y:S03]  /*bff0*/  STL [R1+0xac], R18 ;  /* 0x0000ac1201007387 */ /* 0x0001e60000100800 */
[----:B0-----:R-:W-:-:S04]  /*c000*/  @P3 LOP3.LUT R18, R19, R18, RZ, 0x3c, !PT ;  /* 0x0000001213123212 */ /* 0x001fc800078e3cff */
[----:B------:R-:W-:Y:S01]  /*c010*/  @P3 LOP3.LUT R19, R19, R18, RZ, 0x3c, !PT ;  /* 0x0000001213133212 */ /* 0x000fe200078e3cff */
[----:B------:R0:W-:Y:S04]  /*c020*/  STL [R1+0x100], R62 ;  /* 0x0001003e01007387 */ /* 0x0001e80000100800 */
[----:B------:R1:W2:Y:S04]  /*c030*/  @P3 LDG.E.U8 R66, desc[UR34][R18.64] ;  /* 0x0000002212423981 */ /* 0x0002a8000c1e1100 */
[----:B------:R-:W3:Y:S01]  /*c040*/  LDL.LU R18, [R1+0xec] ;  /* 0x0000ec0001127983 */ /* 0x000ee20000300800 */
[----:B------:R-:W-:Y:S01]  /*c050*/  ISETP.GT.AND P4, PT, R20, 0xc, PT ;  /* 0x0000000c1400780c */ /* 0x000fe20003f84270 */
[----:B-1----:R-:W-:Y:S01]  /*c060*/  IMAD.MOV.U32 R19, RZ, RZ, R62 ;  /* 0x000000ffff137224 */ /* 0x002fe200078e003e */
[----:B------:R-:W-:Y:S01]  /*c070*/  IADD3 R67, P5, PT, R15, R67, RZ ;  /* 0x000000430f437210 */ /* 0x000fe20007fbe0ff */
[----:B0-----:R-:W4:Y:S04]  /*c080*/  LDL.LU R62, [R1+0x158] ;  /* 0x00015800013e7983 */ /* 0x001f280000300800 */
[----:B------:R-:W-:Y:S01]  /*c090*/  STL [R1+0x134], R67 ;  /* 0x0001344301007387 */ /* 0x000fe20000100800 */
[----:B------:R-:W-:-:S03]  /*c0a0*/  PRMT R63, RZ, 0x7610, R63 ;  /* 0x00007610ff3f7816 */ /* 0x000fc6000000003f */
[----:B--2---:R0:W-:Y:S01]  /*c0b0*/  STL [R1+0x604], R66 ;  /* 0x0006044201007387 */ /* 0x0041e20000100800 */
[----:B---3--:R-:W-:-:S03]  /*c0c0*/  IMAD.X R18, R17, 0x1, R18, P6 ;  /* 0x0000000111127824 */ /* 0x008fc600030e0612 */
[----:B0-----:R-:W2:Y:S02]  /*c0d0*/  LDL.LU R66, [R1+0x160] ;  /* 0x0001600001427983 */ /* 0x001ea40000300800 */
[-C--:B------:R-:W-:Y:S02]  /*c0e0*/  @P4 LOP3.LUT R19, R19, R18.reuse, RZ, 0x3c, !PT ;  /* 0x0000001213134212 */ /* 0x080fe400078e3cff */
[----:B------:R0:W-:Y:S02]  /*c0f0*/  STL [R1+0xec], R18 ;  /* 0x0000ec1201007387 */ /* 0x0001e40000100800 */
[----:B0-----:R-:W-:-:S04]  /*c100*/  @P4 LOP3.LUT R18, R19, R18, RZ, 0x3c, !PT ;  /* 0x0000001213124212 */ /* 0x001fc800078e3cff */
[----:B------:R-:W-:-:S05]  /*c110*/  @P4 LOP3.LUT R19, R19, R18, RZ, 0x3c, !PT ;  /* 0x0000001213134212 */ /* 0x000fca00078e3cff */
[----:B------:R0:W3:Y:S01]  /*c120*/  @P4 LDG.E.U8 R63, desc[UR34][R18.64] ;  /* 0x00000022123f4981 */ /* 0x0000e2000c1e1100 */
[----:B------:R-:W-:Y:S01]  /*c130*/  ISETP.GT.AND P2, PT, R20, 0xd, PT ;  /* 0x0000000d1400780c */ /* 0x000fe20003f44270 */
[----:B------:R-:W-:Y:S01]  /*c140*/  IMAD.X R34, R17, 0x1, R34, P5 ;  /* 0x0000000111227824 */ /* 0x000fe200028e0622 */
[----:B------:R-:W-:-:S04]  /*c150*/  PRMT R25, RZ, 0x7610, R25 ;  /* 0x00007610ff197816 */ /* 0x000fc80000000019 */
[----:B------:R-:W-:Y:S01]  /*c160*/  STL [R1+0x118], R34 ;  /* 0x0001182201007387 */ /* 0x000fe20000100800 */
[----:B0-----:R-:W-:-:S06]  /*c170*/  IMAD.MOV.U32 R19, RZ, RZ, R34 ;  /* 0x000000ffff137224 */ /* 0x001fcc00078e0022 */
[----:B------:R-:W-:-:S05]  /*c180*/  @P2 IMAD.MOV.U32 R18, RZ, RZ, R67 ;  /* 0x000000ffff122224 */ /* 0x000fca00078e0043 */
[----:B------:R-:W2:Y:S04]  /*c190*/  @P2 LDG.E.U8 R25, desc[UR34][R18.64] ;  /* 0x0000002212192981 */ /* 0x000ea8000c1e1100 */
[----:B---3--:R0:W-:Y:S04]  /*c1a0*/  STL [R1+0x600], R63 ;  /* 0x0006003f01007387 */ /* 0x0081e80000100800 */
[----:B0-----:R-:W3:Y:S04]  /*c1b0*/  LDL.LU R63, [R1+0x7c0] ;  /* 0x0007c000013f7983 */ /* 0x001ee80000300800 */
[----:B------:R-:W3:Y:S04]  /*c1c0*/  LDL.LU R34, [R1+0x7bc] ;  /* 0x0007bc0001227983 */ /* 0x000ee80000300800 */
[----:B------:R-:W3:Y:S01]  /*c1d0*/  LDL.LU R19, [R1+0x14c] ;  /* 0x00014c0001137983 */ /* 0x000ee20000300800 */
[----:B------:R-:W-:-:S02]  /*c1e0*/  ISETP.GT.AND P3, PT, R20, 0xe, PT ;  /* 0x0000000e1400780c */ /* 0x000fc40003f64270 */
[C---:B------:R-:W-:Y:S01]  /*c1f0*/  IADD3 R69, P5, PT, R15.reuse, R69, RZ ;  /* 0x000000450f457210 */ /* 0x040fe20007fbe0ff */
[----:B------:R-:W3:Y:S01]  /*c200*/  LDL.LU R67, [R1+0x15c] ;  /* 0x00015c0001437983 */ /* 0x000ee20000300800 */
[----:B------:R-:W-:Y:S02]  /*c210*/  PRMT R65, RZ, 0x7610, R65 ;  /* 0x00007610ff417816 */ /* 0x000fe40000000041 */
[----:B----4-:R-:W-:Y:S01]  /*c220*/  IADD3 R62, P6, PT, R15, R62, RZ ;  /* 0x0000003e0f3e7210 */ /* 0x010fe20007fde0ff */
[----:B------:R-:W-:Y:S04]  /*c230*/  STL [R1+0x150], R69 ;  /* 0x0001504501007387 */ /* 0x000fe80000100800 */
[----:B--2---:R0:W-:Y:S02]  /*c240*/  STL [R1+0x5fc], R25 ;  /* 0x0005fc1901007387 */ /* 0x0041e40000100800 */
[----:B------:R-:W-:-:S02]  /*c250*/  @P3 IMAD.MOV.U32 R18, RZ, RZ, R69 ;  /* 0x000000ffff123224 */ /* 0x000fc400078e0045 */
[----:B0-----:R-:W2:Y:S01]  /*c260*/  LDL.LU R25, [R1+0x168] ;  /* 0x0001680001197983 */ /* 0x001ea20000300800 */
[----:B---3--:R-:W-:-:S05]  /*c270*/  IMAD.X R19, R17, 0x1, R19, P5 ;  /* 0x0000000111137824 */ /* 0x008fca00028e0613 */
[----:B------:R0:W-:Y:S04]  /*c280*/  STL [R1+0x14c], R19 ;  /* 0x00014c1301007387 */ /* 0x0001e80000100800 */
[----:B------:R0:W3:Y:S04]  /*c290*/  @P3 LDG.E.U8 R65, desc[UR34][R18.64] ;  /* 0x0000002212413981 */ /* 0x0000e8000c1e1100 */
[----:B------:R1:W-:Y:S04]  /*c2a0*/  STL [R1+0x158], R62 ;  /* 0x0001583e01007387 */ /* 0x0003e80000100800 */
[----:B------:R-:W4:Y:S01]  /*c2b0*/  LDL.LU R18, [R1+0x154] ;  /* 0x0001540001127983 */ /* 0x000f220000300800 */
[----:B------:R-:W-:Y:S01]  /*c2c0*/  ISETP.GT.AND P4, PT, R20, 0xf, PT ;  /* 0x0000000f1400780c */ /* 0x000fe20003f84270 */
[----:B0-----:R-:W-:Y:S01]  /*c2d0*/  IMAD.MOV.U32 R19, RZ, RZ, R62 ;  /* 0x000000ffff137224 */ /* 0x001fe200078e003e */
[----:B------:R-:W-:Y:S01]  /*c2e0*/  IADD3 R66, P5, PT, R15, R66, RZ ;  /* 0x000000420f427210 */ /* 0x000fe20007fbe0ff */
[----:B-1----:R-:W2:Y:S04]  /*c2f0*/  LDL.LU R62, [R1+0x164] ;  /* 0x00016400013e7983 */ /* 0x002ea80000300800 */
[----:B------:R-:W-:Y:S01]  /*c300*/  STL [R1+0x160], R66 ;  /* 0x0001604201007387 */ /* 0x000fe20000100800 */
[----:B------:R-:W-:-:S03]  /*c310*/  PRMT R13, RZ, 0x7610, R13 ;  /* 0x00007610ff0d7816 */ /* 0x000fc6000000000d */
[----:B---3--:R0:W-:Y:S01]  /*c320*/  STL [R1+0x5f4], R65 ;  /* 0x0005f44101007387 */ /* 0x0081e20000100800 */
[----:B----4-:R-:W-:-:S03]  /*c330*/  IMAD.X R18, R17, 0x1, R18, P6 ;  /* 0x0000000111127824 */ /* 0x010fc600030e0612 */
[----:B0-----:R-:W3:Y:S02]  /*c340*/  LDL.LU R65, [R1+0x170] ;  /* 0x0001700001417983 */ /* 0x001ee40000300800 */
[-C--:B------:R-:W-:Y:S02]  /*c350*/  @P4 LOP3.LUT R19, R19, R18.reuse, RZ, 0x3c, !PT ;  /* 0x0000001213134212 */ /* 0x080fe400078e3cff */
[----:B------:R-:W4:Y:S04]  /*c360*/  LDL.LU R69, [R1+0x178] ;  /* 0x0001780001457983 */ /* 0x000f280000300800 */
[----:B------:R0:W-:Y:S02]  /*c370*/  STL [R1+0x154], R18 ;  /* 0x0001541201007387 */ /* 0x0001e40000100800 */
[----:B0-----:R-:W-:-:S04]  /*c380*/  @P4 LOP3.LUT R18, R19, R18, RZ, 0x3c, !PT ;  /* 0x0000001213124212 */ /* 0x001fc800078e3cff */
[----:B------:R-:W-:-:S05]  /*c390*/  @P4 LOP3.LUT R19, R19, R18, RZ, 0x3c, !PT ;  /* 0x0000001213134212 */ /* 0x000fca00078e3cff */
[----:B------:R0:W4:Y:S01]  /*c3a0*/  @P4 LDG.E.U8 R13, desc[UR34][R18.64] ;  /* 0x00000022120d4981 */ /* 0x000122000c1e1100 */
[C---:B------:R-:W-:Y:S02]  /*c3b0*/  ISETP.GT.AND P2, PT, R20.reuse, 0x10, PT ;  /* 0x000000101400780c */ /* 0x040fe40003f44270 */
[----:B------:R-:W-:Y:S01]  /*c3c0*/  ISETP.GT.AND P3, PT, R20, 0x11, PT ;  /* 0x000000111400780c */ /* 0x000fe20003f64270 */
[----:B------:R-:W-:Y:S01]  /*c3d0*/  IMAD.X R67, R17, 0x1, R67, P5 ;  /* 0x0000000111437824 */ /* 0x000fe200028e0643 */
[----:B--2---:R-:W-:Y:S02]  /*c3e0*/  IADD3 R25, P5, PT, R15, R25, RZ ;  /* 0x000000190f197210 */ /* 0x004fe40007fbe0ff */
[----:B------:R-:W-:Y:S02]  /*c3f0*/  PRMT R33, RZ, 0x7610, R33 ;  /* 0x00007610ff217816 */ /* 0x000fe40000000021 */
[----:B------:R1:W-:Y:S01]  /*c400*/  STL [R1+0x15c], R67 ;  /* 0x00015c4301007387 */ /* 0x0003e20000100800 */
[----:B------:R-:W-:-:S04]  /*c410*/  IMAD.X R62, R17, 0x1, R62, P5 ;  /* 0x00000001113e7824 */ /* 0x000fc800028e063e */
[----:B0-----:R-:W-:Y:S02]  /*c420*/  @P2 IMAD.MOV.U32 R18, RZ, RZ, R66 ;  /* 0x000000ffff122224 */ /* 0x001fe400078e0042 */
[----:B------:R-:W-:Y:S01]  /*c430*/  @P2 IMAD.MOV.U32 R19, RZ, RZ, R67 ;  /* 0x000000ffff132224 */ /* 0x000fe200078e0043 */
[----:B------:R-:W-:-:S04]  /*c440*/  PRMT R59, RZ, 0x7610, R59 ;  /* 0x00007610ff3b7816 */ /* 0x000fc8000000003b */
[----:B------:R0:W2:Y:S02]  /*c450*/  @P2 LDG.E.U8 R33, desc[UR34][R18.64] ;  /* 0x0000002212212981 */ /* 0x0000a4000c1e1100 */
[----:B0-----:R-:W-:Y:S02]  /*c460*/  @P3 IMAD.MOV.U32 R18, RZ, RZ, R25 ;  /* 0x000000ffff123224 */ /* 0x001fe400078e0019 */
[----:B------:R-:W-:-:S05]  /*c470*/  @P3 IMAD.MOV.U32 R19, RZ, RZ, R62 ;  /* 0x000000ffff133224 */ /* 0x000fca00078e003e */
[----:B------:R0:W2:Y:S01]  /*c480*/  @P3 LDG.E.U8 R59, desc[UR34][R18.64] ;  /* 0x00000022123b3981 */ /* 0x0000a2000c1e1100 */
[C---:B---3--:R-:W-:Y:S02]  /*c490*/  IADD3 R65, P6, PT, R15.reuse, R65, RZ ;  /* 0x000000410f417210 */ /* 0x048fe40007fde0ff */
[----:B----4-:R-:W-:-:S03]  /*c4a0*/  IADD3 R69, P5, PT, R15, R69, RZ ;  /* 0x000000450f457210 */ /* 0x010fc60007fbe0ff */
[----:B0-----:R-:W-:Y:S01]  /*c4b0*/  IMAD.MOV.U32 R19, RZ, RZ, R65 ;  /* 0x000000ffff137224 */ /* 0x001fe200078e0041 */
[----:B------:R-:W-:Y:S04]  /*c4c0*/  STL [R1+0x694], R13 ;  /* 0x0006940d01007387 */ /* 0x000fe80000100800 */
[----:B-1----:R-:W3:Y:S04]  /*c4d0*/  LDL.LU R67, [R1+0x174] ;  /* 0x0001740001437983 */ /* 0x002ee80000300800 */
[----:B------:R-:W4:Y:S04]  /*c4e0*/  LDL.LU R66, [R1+0x180] ;  /* 0x0001800001427983 */ /* 0x000f280000300800 */
[----:B------:R0:W-:Y:S04]  /*c4f0*/  STL [R1+0x168], R25 ;  /* 0x0001681901007387 */ /* 0x0001e80000100800 */
[----:B------:R1:W-:Y:S04]  /*c500*/  STL [R1+0x164], R62 ;  /* 0x0001643e01007387 */ /* 0x0003e80000100800 */
[----:B0-----:R-:W2:Y:S04]  /*c510*/  LDL.LU R25, [R1+0x188] ;  /* 0x0001880001197983 */ /* 0x001ea80000300800 */
[----:B------:R0:W-:Y:S04]  /*c520*/  STL [R1+0x170], R65 ;  /* 0x0001704101007387 */ /* 0x0001e80000100800 */
[----:B-1----:R-:W2:Y:S04]  /*c530*/  LDL.LU R62, [R1+0x190] ;  /* 0x00019000013e7983 */ /* 0x002ea80000300800 */
[----:B------:R-:W-:Y:S04]  /*c540*/  STL [R1+0x178], R69 ;  /* 0x0001784501007387 */ /* 0x000fe80000100800 */
[----:B0-----:R-:W2:Y:S04]  /*c550*/  LDL.LU R65, [R1+0x7b8] ;  /* 0x0007b80001417983 */ /* 0x001ea80000300800 */
[----:B------:R-:W2:Y:S01]  /*c560*/  LDL.LU R18, [R1+0x16c] ;  /* 0x00016c0001127983 */ /* 0x000ea20000300800 */
[----:B------:R-:W-:-:S02]  /*c570*/  ISETP.GT.AND P4, PT, R20, 0x12, PT ;  /* 0x000000121400780c */ /* 0x000fc40003f84270 */
[----:B------:R-:W-:Y:S01]  /*c580*/  PRMT R48, RZ, 0x7610, R48 ;  /* 0x00007610ff307816 */ /* 0x000fe20000000030 */
[----:B--2---:R-:W-:-:S10]  /*c590*/  IMAD.X R18, R17, 0x1, R18, P6 ;  /* 0x0000000111127824 */ /* 0x004fd400030e0612 */
[-C--:B------:R-:W-:Y:S01]  /*c5a0*/  @P4 LOP3.LUT R19, R19, R18.reuse, RZ, 0x3c, !PT ;  /* 0x0000001213134212 */ /* 0x080fe200078e3cff */
[----:B------:R0:W-:Y:S03]  /*c5b0*/  STL [R1+0x16c], R18 ;  /* 0x00016c1201007387 */ /* 0x0001e60000100800 */
[----:B0-----:R-:W-:-:S04]  /*c5c0*/  @P4 LOP3.LUT R18, R19, R18, RZ, 0x3c, !PT ;  /* 0x0000001213124212 */ /* 0x001fc800078e3cff */
[----:B------:R-:W-:-:S05]  /*c5d0*/  @P4 LOP3.LUT R19, R19, R18, RZ, 0x3c, !PT ;  /* 0x0000001213134212 */ /* 0x000fca00078e3cff */
[----:B------:R0:W2:Y:S01]  /*c5e0*/  @P4 LDG.E.U8 R48, desc[UR34][R18.64] ;  /* 0x0000002212304981 */ /* 0x0000a2000c1e1100 */
[----:B------:R-:W-:Y:S01]  /*c5f0*/  ISETP.GT.AND P2, PT, R20, 0x13, PT ;  /* 0x000000131400780c */ /* 0x000fe20003f44270 */
[----:B---3--:R-:W-:Y:S01]  /*c600*/  IMAD.X R67, R17, 0x1, R67, P5 ;  /* 0x0000000111437824 */ /* 0x008fe200028e0643 */
[----:B------:R-:W-:-:S04]  /*c610*/  PRMT R27, RZ, 0x7610, R27 ;  /* 0x00007610ff1b7816 */ /* 0x000fc8000000001b */
[----:B------:R-:W-:Y:S01]  /*c620*/  STL [R1+0x174], R67 ;  /* 0x0001744301007387 */ /* 0x000fe20000100800 */
[----:B0-----:R-:W-:-:S06]  /*c630*/  IMAD.MOV.U32 R19, RZ, RZ, R67 ;  /* 0x000000ffff137224 */ /* 0x001fcc00078e0043 */
[----:B------:R-:W-:-:S05]  /*c640*/  @P2 IMAD.MOV.U32 R18, RZ, RZ, R69 ;  /* 0x000000ffff122224 */ /* 0x000fca00078e0045 */
[----:B------:R-:W3:Y:S04]  /*c650*/  @P2 LDG.E.U8 R27, desc[UR34][R18.64] ;  /* 0x00000022121b2981 */ /* 0x000ee8000c1e1100 */
[----:B--2---:R0:W-:Y:S04]  /*c660*/  STL [R1+0x5ec], R48 ;  /* 0x0005ec3001007387 */ /* 0x0041e80000100800 */
[----:B0-----:R-:W2:Y:S04]  /*c670*/  LDL.LU R48, [R1+0x7b4] ;  /* 0x0007b40001307983 */ /* 0x001ea80000300800 */
[----:B------:R-:W2:Y:S04]  /*c680*/  LDL.LU R67, [R1+0x7b0] ;  /* 0x0007b00001437983 */ /* 0x000ea80000300800 */
[----:B------:R-:W2:Y:S01]  /*c690*/  LDL.LU R19, [R1+0x17c] ;  /* 0x00017c0001137983 */ /* 0x000ea20000300800 */
[----:B------:R-:W-:-:S02]  /*c6a0*/  ISETP.GT.AND P3, PT, R20, 0x14, PT ;  /* 0x000000141400780c */ /* 0x000fc40003f64270 */
[C---:B----4-:R-:W-:Y:S01]  /*c6b0*/  IADD3 R66, P5, PT, R15.reuse, R66, RZ ;  /* 0x000000420f427210 */ /* 0x050fe20007fbe0ff */
[----:B------:R-:W4:Y:S01]  /*c6c0*/  LDL.LU R69, [R1+0x18c] ;  /* 0x00018c0001457983 */ /* 0x000f220000300800 */
[----:B------:R-:W-:Y:S02]  /*c6d0*/  PRMT R41, RZ, 0x7610, R41 ;  /* 0x00007610ff297816 */ /* 0x000fe40000000029 */
[----:B------:R-:W-:Y:S01]  /*c6e0*/  IADD3 R25, P6, PT, R15, R25, RZ ;  /* 0x000000190f197210 */ /* 0x000fe20007fde0ff */
[----:B------:R-:W-:Y:S04]  /*c6f0*/  STL [R1+0x180], R66 ;  /* 0x0001804201007387 */ /* 0x000fe80000100800 */
[----:B---3--:R0:W-:Y:S02]  /*c700*/  STL [R1+0x5e8], R27 ;  /* 0x0005e81b01007387 */ /* 0x0081e40000100800 */
[----:B------:R-:W-:-:S02]  /*c710*/  @P3 IMAD.MOV.U32 R18, RZ, RZ, R66 ;  /* 0x000000ffff123224 */ /* 0x000fc400078e0042 */
[----:B0-----:R-:W3:Y:S01]  /*c720*/  LDL.LU R27, [R1+0x198] ;  /* 0x00019800011b7983 */ /* 0x001ee20000300800 */
[----:B--2---:R-:W-:-:S05]  /*c730*/  IMAD.X R19, R17, 0x1, R19, P5 ;  /* 0x0000000111137824 */ /* 0x004fca00028e0613 */
[----:B------:R0:W-:Y:S04]  /*c740*/  STL [R1+0x17c], R19 ;  /* 0x00017c1301007387 */ /* 0x0001e80000100800 */
[----:B------:R0:W2:Y:S04]  /*c750*/  @P3 LDG.E.U8 R41, desc[UR34][R18.64] ;  /* 0x0000002212293981 */ /* 0x0000a8000c1e1100 */
[----:B------:R1:W-:Y:S04]  /*c760*/  STL [R1+0x188], R25 ;  /* 0x0001881901007387 */ /* 0x0003e80000100800 */
[----:B------:R-:W3:Y:S01]  /*c770*/  LDL.LU R18, [R1+0x184] ;  /* 0x0001840001127983 */ /* 0x000ee20000300800 */
[C---:B------:R-:W-:Y:S01]  /*c780*/  ISETP.GT.AND P4, PT, R20.reuse, 0x15, PT ;  /* 0x000000151400780c */ /* 0x040fe20003f84270 */
[----:B0-----:R-:W-:Y:S01]  /*c790*/  IMAD.MOV.U32 R19, RZ, RZ, R25 ;  /* 0x000000ffff137224 */ /* 0x001fe200078e0019 */
[----:B------:R-:W-:Y:S01]  /*c7a0*/  IADD3 R62, P5, PT, R15, R62, RZ ;  /* 0x0000003e0f3e7210 */ /* 0x000fe20007fbe0ff */
[----:B------:R-:W3:Y:S01]  /*c7b0*/  LDL.LU R66, [R1+0x194] ;  /* 0x0001940001427983 */ /* 0x000ee20000300800 */
[----:B------:R-:W-:-:S03]  /*c7c0*/  ISETP.GT.AND P2, PT, R20, 0x16, PT ;  /* 0x000000161400780c */ /* 0x000fc60003f44270 */
[----:B------:R-:W-:Y:S04]  /*c7d0*/  STL [R1+0x190], R62 ;  /* 0x0001903e01007387 */ /* 0x000fe80000100800 */
[----:B-1----:R-:W3:Y:S01]  /*c7e0*/  LDL.LU R25, [R1+0x1a0] ;  /* 0x0001a00001197983 */ /* 0x002ee20000300800 */
[----:B------:R-:W-:Y:S01]  /*c7f0*/  PRMT R37, RZ, 0x7610, R37 ;  /* 0x00007610ff257816 */ /* 0x000fe20000000025 */
[C---:B----4-:R-:W-:Y:S01]  /*c800*/  IMAD.X R69, R17.reuse, 0x1, R69, P5 ;  /* 0x0000000111457824 */ /* 0x050fe200028e0645 */
[----:B------:R-:W-:Y:S01]  /*c810*/  PRMT R39, RZ, 0x7610, R39 ;  /* 0x00007610ff277816 */ /* 0x000fe20000000027 */
[----:B--2---:R0:W-:Y:S01]  /*c820*/  STL [R1+0x5e4], R41 ;  /* 0x0005e42901007387 */ /* 0x0041e20000100800 */
[----:B---3--:R-:W-:-:S03]  /*c830*/  IMAD.X R18, R17, 0x1, R18, P6 ;  /* 0x0000000111127824 */ /* 0x008fc600030e0612 */
[----:B0-----:R-:W2:Y:S02]  /*c840*/  LDL.LU R41, [R1+0x1a8] ;  /* 0x0001a80001297983 */ /* 0x001ea40000300800 */
[-C--:B------:R-:W-:Y:S02]  /*c850*/  @P4 LOP3.LUT R19, R19, R18.reuse, RZ, 0x3c, !PT ;  /* 0x0000001213134212 */ /* 0x080fe400078e3cff */
[----:B------:R0:W-:Y:S02]  /*c860*/  STL [R1+0x184], R18 ;  /* 0x0001841201007387 */ /* 0x0001e40000100800 */
[----:B0-----:R-:W-:-:S04]  /*c870*/  @P4 LOP3.LUT R18, R19, R18, RZ, 0x3c, !PT ;  /* 0x0000001213124212 */ /* 0x001fc800078e3cff */
[----:B------:R-:W-:-:S05]  /*c880*/  @P4 LOP3.LUT R19, R19, R18, RZ, 0x3c, !PT ;  /* 0x0000001213134212 */ /* 0x000fca00078e3cff */
[----:B------:R0:W3:Y:S02]  /*c890*/  @P4 LDG.E.U8 R37, desc[UR34][R18.64] ;  /* 0x0000002212254981 */ /* 0x0000e4000c1e1100 */
[----:B0-----:R-:W-:Y:S02]  /*c8a0*/  IMAD.MOV.U32 R19, RZ, RZ, R69 ;  /* 0x000000ffff137224 */ /* 0x001fe400078e0045 */
[----:B------:R-:W-:-:S05]  /*c8b0*/  @P2 IMAD.MOV.U32 R18, RZ, RZ, R62 ;  /* 0x000000ffff122224 */ /* 0x000fca00078e003e */
[----:B------:R0:W4:Y:S01]  /*c8c0*/  @P2 LDG.E.U8 R39, desc[UR34][R18.64] ;  /* 0x0000002212272981 */ /* 0x000122000c1e1100 */
[----:B------:R-:W-:Y:S02]  /*c8d0*/  ISETP.GT.AND P3, PT, R20, 0x17, PT ;  /* 0x000000171400780c */ /* 0x000fe40003f64270 */
[C---:B------:R-:W-:Y:S01]  /*c8e0*/  IADD3 R27, P5, PT, R15.reuse, R27, RZ ;  /* 0x0000001b0f1b7210 */ /* 0x040fe20007fbe0ff */
[----:B------:R-:W-:Y:S01]  /*c8f0*/  STL [R1+0x18c], R69 ;  /* 0x00018c4501007387 */ /* 0x000fe20000100800 */
[----:B------:R-:W-:-:S03]  /*c900*/  IADD3 R25, P6, PT, R15, R25, RZ ;  /* 0x000000190f197210 */ /* 0x000fc60007fde0ff */
[----:B------:R-:W-:Y:S01]  /*c910*/  IMAD.X R66, R17, 0x1, R66, P5 ;  /* 0x0000000111427824 */ /* 0x000fe200028e0642 */
[----:B------:R-:W-:-:S05]  /*c920*/  PRMT R14, RZ, 0x7610, R14 ;  /* 0x00007610ff0e7816 */ /* 0x000fca000000000e */
[----:B0-----:R-:W-:Y:S02]  /*c930*/  @P3 IMAD.MOV.U32 R18, RZ, RZ, R27 ;  /* 0x000000ffff123224 */ /* 0x001fe400078e001b */
[----:B------:R-:W-:-:S05]  /*c940*/  @P3 IMAD.MOV.U32 R19, RZ, RZ, R66 ;  /* 0x000000ffff133224 */ /* 0x000fca00078e0042 */
[----:B------:R-:W4:Y:S01]  /*c950*/  @P3 LDG.E.U8 R14, desc[UR34][R18.64] ;  /* 0x00000022120e3981 */ /* 0x000f22000c1e1100 */
[----:B--2---:R-:W-:-:S03]  /*c960*/  IADD3 R41, P5, PT, R15, R41, RZ ;  /* 0x000000290f297210 */ /* 0x004fc60007fbe0ff */
[----:B---3--:R0:W-:Y:S04]  /*c970*/  STL [R1+0x5e0], R37 ;  /* 0x0005e02501007387 */ /* 0x0081e80000100800 */
[----:B0-----:R-:W2:Y:S04]  /*c980*/  LDL.LU R37, [R1+0x7ac] ;  /* 0x0007ac0001257983 */ /* 0x001ea80000300800 */
[----:B------:R-:W3:Y:S04]  /*c990*/  LDL.LU R69, [R1+0x7a8] ;  /* 0x0007a80001457983 */ /* 0x000ee80000300800 */
[----:B------:R-:W2:Y:S04]  /*c9a0*/  LDL.LU R62, [R1+0x1a4] ;  /* 0x0001a400013e7983 */ /* 0x000ea80000300800 */
[----:B------:R-:W-:Y:S04]  /*c9b0*/  STL [R1+0x198], R27 ;  /* 0x0001981b01007387 */ /* 0x000fe80000100800 */
[----:B----4-:R0:W-:Y:S04]  /*c9c0*/  STL [R1+0x5dc], R39 ;  /* 0x0005dc2701007387 */ /* 0x0101e80000100800 */
[----:B0-----:R-:W4:Y:S04]  /*c9d0*/  LDL.LU R39, [R1+0x1b0] ;  /* 0x0001b00001277983 */ /* 0x001f280000300800 */
[----:B------:R0:W-:Y:S04]  /*c9e0*/  STL [R1+0x194], R66 ;  /* 0x0001944201007387 */ /* 0x0001e80000100800 */
[----:B------:R-:W3:Y:S04]  /*c9f0*/  LDL.LU R27, [R1+0x1b8] ;  /* 0x0001b800011b7983 */ /* 0x000ee80000300800 */
[----:B------:R1:W-:Y:S04]  /*ca00*/  STL [R1+0x1a0], R25 ;  /* 0x0001a01901007387 */ /* 0x0003e80000100800 */
[----:B0-----:R-:W3:Y:S04]  /*ca10*/  LDL.LU R66, [R1+0x1c0] ;  /* 0x0001c00001427983 */ /* 0x001ee80000300800 */
[----:B------:R-:W-:Y:S04]  /*ca20*/  STL [R1+0x1a8], R41 ;  /* 0x0001a82901007387 */ /* 0x000fe80000100800 */
[----:B------:R-:W3:Y:S01]  /*ca30*/  LDL.LU R19, [R1+0x19c] ;  /* 0x00019c0001137983 */ /* 0x000ee20000300800 */
[----:B------:R-:W-:-:S02]  /*ca40*/  ISETP.GT.AND P4, PT, R20, 0x18, PT ;  /* 0x000000181400780c */ /* 0x000fc40003f84270 */
[----:B------:R-:W-:Y:S02]  /*ca50*/  ISETP.GT.AND P2, PT, R20, 0x19, PT ;  /* 0x000000191400780c */ /* 0x000fe40003f44270 */
[----:B------:R-:W-:Y:S01]  /*ca60*/  PRMT R32, RZ, 0x7610, R32 ;  /* 0x00007610ff207816 */ /* 0x000fe20000000020 */
[----:B------:R-:W-:Y:S01]  /*ca70*/  STL [R1+0x698], R14 ;  /* 0x0006980e01007387 */ /* 0x000fe20000100800 */
[----:B------:R-:W-:-:S07]  /*ca80*/  PRMT R61, RZ, 0x7610, R61 ;  /* 0x00007610ff3d7816 */ /* 0x000fce000000003d */
[----:B------:R-:W-:Y:S02]  /*ca90*/  @P4 IMAD.MOV.U32 R18, RZ, RZ, R25 ;  /* 0x000000ffff124224 */ /* 0x000fe400078e0019 */
[----:B--2---:R-:W-:Y:S01]  /*caa0*/  IMAD.X R62, R17, 0x1, R62, P5 ;  /* 0x00000001113e7824 */ /* 0x004fe200028e063e */
[----:B----4-:R-:W-:Y:S01]  /*cab0*/  IADD3 R39, P5, PT, R15, R39, RZ ;  /* 0x000000270f277210 */ /* 0x010fe20007fbe0ff */
[----:B---3--:R-:W-:-:S05]  /*cac0*/  IMAD.X R19, R17, 0x1, R19, P6 ;  /* 0x0000000111137824 */ /* 0x008fca00030e0613 */
[----:B------:R0:W-:Y:S04]  /*cad0*/  STL [R1+0x19c], R19 ;  /* 0x00019c1301007387 */ /* 0x0001e80000100800 */
[----:B------:R2:W3:Y:S04]  /*cae0*/  @P4 LDG.E.U8 R32, desc[UR34][R18.64] ;  /* 0x0000002212204981 */ /* 0x0004e8000c1e1100 */
[----:B-1----:R-:W4:Y:S01]  /*caf0*/  LDL.LU R25, [R1+0x7a4] ;  /* 0x0007a40001197983 */ /* 0x002f220000300800 */
[----:B--2---:R-:W-:Y:S02]  /*cb00*/  @P2 IMAD.MOV.U32 R18, RZ, RZ, R41 ;  /* 0x000000ffff122224 */ /* 0x004fe400078e0029 */
[----:B0-----:R-:W-:Y:S01]  /*cb10*/  @P2 IMAD.MOV.U32 R19, RZ, RZ, R62 ;  /* 0x000000ffff132224 */ /* 0x001fe200078e003e */
[----:B------:R0:W-:Y:S04]  /*cb20*/  STL [R1+0x1a4], R62 ;  /* 0x0001a43e01007387 */ /* 0x0001e80000100800 */
[----:B------:R-:W2:Y:S04]  /*cb30*/  LDL.LU R41, [R1+0x1bc] ;  /* 0x0001bc0001297983 */ /* 0x000ea80000300800 */
[----:B------:R1:W2:Y:S04]  /*cb40*/  @P2 LDG.E.U8 R61, desc[UR34][R18.64] ;  /* 0x00000022123d2981 */ /* 0x0002a8000c1e1100 */
[----:B0-----:R-:W2:Y:S04]  /*cb50*/  LDL.LU R62, [R1+0x1c8] ;  /* 0x0001c800013e7983 */ /* 0x001ea80000300800 */
[----:B------:R0:W-:Y:S01]  /*cb60*/  STL [R1+0x1b0], R39 ;  /* 0x0001b02701007387 */ /* 0x0001e20000100800 */
[----:B-1----:R-:W-:-:S03]  /*cb70*/  IMAD.MOV.U32 R19, RZ, RZ, R39 ;  /* 0x000000ffff137224 */ /* 0x002fc600078e0027 */
[----:B0-----:R-:W2:Y:S04]  /*cb80*/  LDL.LU R39, [R1+0x7a0] ;  /* 0x0007a00001277983 */ /* 0x001ea80000300800 */
[----:B------:R-:W2:Y:S01]  /*cb90*/  LDL.LU R18, [R1+0x1ac] ;  /* 0x0001ac0001127983 */ /* 0x000ea20000300800 */
[----:B------:R-:W-:Y:S02]  /*cba0*/  ISETP.GT.AND P3, PT, R20, 0x1a, PT ;  /* 0x0000001a1400780c */ /* 0x000fe40003f64270 */
[----:B------:R-:W-:Y:S02]  /*cbb0*/  PRMT R42, RZ, 0x7610, R42 ;  /* 0x00007610ff2a7816 */ /* 0x000fe4000000002a */
[----:B------:R-:W-:Y:S01]  /*cbc0*/  IADD3 R27, P6, PT, R15, R27, RZ ;  /* 0x0000001b0f1b7210 */ /* 0x000fe20007fde0ff */
[----:B--2---:R-:W-:-:S08]  /*cbd0*/  IMAD.X R18, R17, 0x1, R18, P5 ;  /* 0x0000000111127824 */ /* 0x004fd000028e0612 */
        /* <DEDUP_REMOVED lines=46> */
[C---:B------:R-:W-:Y:S01]  /*cec0*/  ISETP.GT.AND P4, PT, R20.reuse, 0x1e, PT ;  /* 0x0000001e1400780c */ /* 0x040fe20003f84270 */
[----:B0-----:R-:W-:Y:S01]  /*ced0*/  IMAD.MOV.U32 R19, RZ, RZ, R27 ;  /* 0x000000ffff137224 */ /* 0x001fe200078e001b */
[----:B------:R-:W-:Y:S01]  /*cee0*/  IADD3 R42, P5, PT, R15, R42, RZ ;  /* 0x0000002a0f2a7210 */ /* 0x000fe20007fbe0ff */
[----:B------:R-:W2:Y:S01]  /*cef0*/  LDL.LU R62, [R1+0x1dc] ;  /* 0x0001dc00013e7983 */ /* 0x000ea20000300800 */
[----:B------:R-:W-:-:S03]  /*cf00*/  ISETP.GT.AND P2, PT, R20, 0x1f, PT ;  /* 0x0000001f1400780c */ /* 0x000fc60003f44270 */
[----:B------:R-:W-:Y:S04]  /*cf10*/  STL [R1+0x1d8], R42 ;  /* 0x0001d82a01007387 */ /* 0x000fe80000100800 */
[----:B-1----:R-:W2:Y:S01]  /*cf20*/  LDL.LU R27, [R1+0x204] ;  /* 0x00020400011b7983 */ /* 0x002ea20000300800 */
[----:B------:R-:W-:Y:S01]  /*cf30*/  PRMT R21, RZ, 0x7610, R21 ;  /* 0x00007610ff157816 */ /* 0x000fe20000000015 */
[C---:B------:R-:W-:Y:S01]  /*cf40*/  IMAD.X R66, R17.reuse, 0x1, R66, P5 ;  /* 0x0000000111427824 */ /* 0x040fe200028e0642 */
[----:B------:R-:W-:Y:S01]  /*cf50*/  PRMT R11, RZ, 0x7610, R11 ;  /* 0x00007610ff0b7816 */ /* 0x000fe2000000000b */
[----:B---3--:R0:W-:Y:S01]  /*cf60*/  STL [R1+0x138], R29 ;  /* 0x0001381d01007387 */ /* 0x0081e20000100800 */
[----:B----4-:R-:W-:-:S03]  /*cf70*/  IMAD.X R18, R17, 0x1, R18, P6 ;  /* 0x0000000111127824 */ /* 0x010fc600030e0612 */
[----:B0-----:R-:W3:Y:S02]  /*cf80*/  LDL.LU R29, [R1+0x20c] ;  /* 0x00020c00011d7983 */ /* 0x001ee40000300800 */
[-C--:B------:R-:W-:Y:S02]  /*cf90*/  @P4 LOP3.LUT R19, R19, R18.reuse, RZ, 0x3c, !PT ;  /* 0x0000001213134212 */ /* 0x080fe400078e3cff */
[----:B------:R0:W-:Y:S02]  /*cfa0*/  STL [R1+0x1cc], R18 ;  /* 0x0001cc1201007387 */ /* 0x0001e40000100800 */
[----:B0-----:R-:W-:-:S04]  /*cfb0*/  @P4 LOP3.LUT R18, R19, R18, RZ, 0x3c, !PT ;  /* 0x0000001213124212 */ /* 0x001fc800078e3cff */
[----:B------:R-:W-:-:S05]  /*cfc0*/  @P4 LOP3.LUT R19, R19, R18, RZ, 0x3c, !PT ;  /* 0x0000001213134212 */ /* 0x000fca00078e3cff */
[----:B------:R0:W4:Y:S02]  /*cfd0*/  @P4 LDG.E.U8 R21, desc[UR34][R18.64] ;  /* 0x0000002212154981 */ /* 0x000124000c1e1100 */
[----:B0-----:R-:W-:Y:S02]  /*cfe0*/  @P2 IMAD.MOV.U32 R18, RZ, RZ, R42 ;  /* 0x000000ffff122224 */ /* 0x001fe400078e002a */
[----:B------:R-:W-:-:S05]  /*cff0*/  @P2 IMAD.MOV.U32 R19, RZ, RZ, R66 ;  /* 0x000000ffff132224 */ /* 0x000fca00078e0042 */
[----:B------:R0:W4:Y:S01]  /*d000*/  @P2 LDG.E.U8 R11, desc[UR34][R18.64] ;  /* 0x00000022120b2981 */ /* 0x000122000c1e1100 */
[----:B------:R-:W-:Y:S02]  /*d010*/  ISETP.GT.AND P3, PT, R20, 0x20, PT ;  /* 0x000000201400780c */ /* 0x000fe40003f64270 */
[----:B--2---:R-:W-:Y:S01]  /*d020*/  IADD3 R43, P5, PT, R15, R43, RZ ;  /* 0x0000002b0f2b7210 */ /* 0x004fe20007fbe0ff */
[----:B------:R-:W-:Y:S01]  /*d030*/  STL [R1+0x1d4], R66 ;  /* 0x0001d44201007387 */ /* 0x000fe20000100800 */
[----:B------:R-:W-:-:S03]  /*d040*/  PRMT R35, RZ, 0x7610, R35 ;  /* 0x00007610ff237816 */ /* 0x000fc60000000023 */
[----:B------:R-:W-:Y:S01]  /*d050*/  IMAD.X R62, R17, 0x1, R62, P5 ;  /* 0x00000001113e7824 */ /* 0x000fe200028e063e */
[----:B------:R-:W-:-:S05]  /*d060*/  IADD3 R27, P6, PT, R15, R27, RZ ;  /* 0x0000001b0f1b7210 */ /* 0x000fca0007fde0ff */
[----:B0-----:R-:W-:Y:S02]  /*d070*/  @P3 IMAD.MOV.U32 R18, RZ, RZ, R43 ;  /* 0x000000ffff123224 */ /* 0x001fe400078e002b */
[----:B------:R-:W-:-:S05]  /*d080*/  @P3 IMAD.MOV.U32 R19, RZ, RZ, R62 ;  /* 0x000000ffff133224 */ /* 0x000fca00078e003e */
[----:B------:R0:W2:Y:S02]  /*d090*/  @P3 LDG.E.U8 R35, desc[UR34][R18.64] ;  /* 0x0000002212233981 */ /* 0x0000a4000c1e1100 */
[----:B0-----:R-:W-:Y:S01]  /*d0a0*/  IMAD.MOV.U32 R19, RZ, RZ, R27 ;  /* 0x000000ffff137224 */ /* 0x001fe200078e001b */
[----:B---3--:R-:W-:Y:S01]  /*d0b0*/  IADD3 R29, P5, PT, R15, R29, RZ ;  /* 0x0000001d0f1d7210 */ /* 0x008fe20007fbe0ff */
[----:B----4-:R0:W-:Y:S04]  /*d0c0*/  STL [R1+0x130], R21 ;  /* 0x0001301501007387 */ /* 0x0101e80000100800 */
[----:B0-----:R-:W3:Y:S04]  /*d0d0*/  LDL.LU R21, [R1+0x794] ;  /* 0x0007940001157983 */ /* 0x001ee80000300800 */
[----:B------:R-:W4:Y:S04]  /*d0e0*/  LDL.LU R42, [R1+0x208] ;  /* 0x00020800012a7983 */ /* 0x000f280000300800 */
[----:B------:R-:W2:Y:S04]  /*d0f0*/  LDL.LU R66, [R1+0x214] ;  /* 0x0002140001427983 */ /* 0x000ea80000300800 */
[----:B------:R0:W-:Y:S04]  /*d100*/  STL [R1+0x1fc], R43 ;  /* 0x0001fc2b01007387 */ /* 0x0001e80000100800 */
[----:B------:R-:W-:Y:S04]  /*d110*/  STL [R1+0x69c], R11 ;  /* 0x00069c0b01007387 */ /* 0x000fe80000100800 */
        /* <DEDUP_REMOVED lines=8> */
[----:B------:R-:W-:Y:S02]  /*d1a0*/  ISETP.GT.AND P2, PT, R20, 0x22, PT ;  /* 0x000000221400780c */ /* 0x000fe40003f44270 */
[----:B------:R-:W-:Y:S02]  /*d1b0*/  PRMT R63, RZ, 0x7610, R63 ;  /* 0x00007610ff3f7816 */ /* 0x000fe4000000003f */
[----:B------:R-:W-:Y:S01]  /*d1c0*/  PRMT R22, RZ, 0x7610, R22 ;  /* 0x00007610ff167816 */ /* 0x000fe20000000016 */
[C---:B----4-:R-:W-:Y:S02]  /*d1d0*/  IMAD.X R42, R17.reuse, 0x1, R42, P5 ;  /* 0x00000001112a7824 */ /* 0x050fe400028e062a */
[----:B--2---:R-:W-:-:S05]  /*d1e0*/  IMAD.X R18, R17, 0x1, R18, P6 ;  /* 0x0000000111127824 */ /* 0x004fca00030e0612 */
[-C--:B------:R-:W-:Y:S01]  /*d1f0*/  @P4 LOP3.LUT R19, R19, R18.reuse, RZ, 0x3c, !PT ;  /* 0x0000001213134212 */ /* 0x080fe200078e3cff */
[----:B------:R0:W-:Y:S03]  /*d200*/  STL [R1+0x200], R18 ;  /* 0x0002001201007387 */ /* 0x0001e60000100800 */
[----:B0-----:R-:W-:-:S04]  /*d210*/  @P4 LOP3.LUT R18, R19, R18, RZ, 0x3c, !PT ;  /* 0x0000001213124212 */ /* 0x001fc800078e3cff */
[----:B------:R-:W-:-:S05]  /*d220*/  @P4 LOP3.LUT R19, R19, R18, RZ, 0x3c, !PT ;  /* 0x0000001213134212 */ /* 0x000fca00078e3cff */
[----:B------:R0:W2:Y:S02]  /*d230*/  @P4 LDG.E.U8 R63, desc[UR34][R18.64] ;  /* 0x00000022123f4981 */ /* 0x0000a4000c1e1100 */
[----:B0-----:R-:W-:Y:S02]  /*d240*/  IMAD.MOV.U32 R19, RZ, RZ, R42 ;  /* 0x000000ffff137224 */ /* 0x001fe400078e002a */
[----:B------:R-:W-:-:S05]  /*d250*/  @P2 IMAD.MOV.U32 R18, RZ, RZ, R29 ;  /* 0x000000ffff122224 */ /* 0x000fca00078e001d */
[----:B------:R-:W4:Y:S01]  /*d260*/  @P2 LDG.E.U8 R22, desc[UR34][R18.64] ;  /* 0x0000002212162981 */ /* 0x000f22000c1e1100 */
[----:B------:R-:W-:-:S03]  /*d270*/  IADD3 R66, P5, PT, R15, R66, RZ ;  /* 0x000000420f427210 */ /* 0x000fc60007fbe0ff */
[----:B------:R0:W-:Y:S04]  /*d280*/  STL [R1+0x208], R42 ;  /* 0x0002082a01007387 */ /* 0x0001e80000100800 */
[----:B0-----:R-:W2:Y:S04]  /*d290*/  LDL.LU R42, [R1+0x78c] ;  /* 0x00078c00012a7983 */ /* 0x001ea80000300800 */
[----:B------:R-:W2:Y:S04]  /*d2a0*/  LDL.LU R29, [R1+0x220] ;  /* 0x00022000011d7983 */ /* 0x000ea80000300800 */
[----:B----4-:R0:W-:Y:S04]  /*d2b0*/  STL [R1+0x128], R22 ;  /* 0x0001281601007387 */ /* 0x0101e80000100800 */
[----:B0-----:R-:W4:Y:S04]  /*d2c0*/  LDL.LU R22, [R1+0x788] ;  /* 0x0007880001167983 */ /* 0x001f280000300800 */
        /* <DEDUP_REMOVED lines=52> */
[----:B------:R-:W-:Y:S04]  /*d610*/  STL [R1+0x234], R43 ;  /* 0x0002342b01007387 */ /* 0x000fe80000100800 */
[----:B------:R-:W4:Y:S01]  /*d620*/  LDL.LU R18, [R1+0x230] ;  /* 0x0002300001127983 */ /* 0x000f220000300800 */
[----:B------:R-:W-:Y:S01]  /*d630*/  ISETP.GT.AND P4, PT, R20, 0x27, PT ;  /* 0x000000271400780c */ /* 0x000fe20003f84270 */
[----:B0-----:R-:W-:Y:S01]  /*d640*/  IMAD.MOV.U32 R19, RZ, RZ, R43 ;  /* 0x000000ffff137224 */ /* 0x001fe200078e002b */
[----:B------:R-:W-:-:S02]  /*d650*/  IADD3 R47, P5, PT, R15, R47, RZ ;  /* 0x0000002f0f2f7210 */ /* 0x000fc40007fbe0ff */
[----:B------:R-:W-:Y:S01]  /*d660*/  PRMT R12, RZ, 0x7610, R12 ;  /* 0x00007610ff0c7816 */ /* 0x000fe2000000000c */
[----:B---3--:R0:W-:Y:S01]  /*d670*/  STL [R1+0x114], R64 ;  /* 0x0001144001007387 */ /* 0x0081e20000100800 */
[----:B----4-:R-:W-:-:S03]  /*d680*/  IMAD.X R18, R17, 0x1, R18, P6 ;  /* 0x0000000111127824 */ /* 0x010fc600030e0612 */
[----:B0-----:R-:W3:Y:S04]  /*d690*/  LDL.LU R64, [R1+0x240] ;  /* 0x0002400001407983 */ /* 0x001ee80000300800 */
[----:B------:R-:W-:Y:S01]  /*d6a0*/  STL [R1+0x23c], R47 ;  /* 0x00023c2f01007387 */ /* 0x000fe20000100800 */
[----:B------:R-:W-:-:S03]  /*d6b0*/  @P4 LOP3.LUT R19, R19, R18, RZ, 0x3c, !PT ;  /* 0x0000001213134212 */ /* 0x000fc600078e3cff */
[----:B------:R-:W4:Y:S04]  /*d6c0*/  LDL.LU R43, [R1+0x3e0] ;  /* 0x0003e000012b7983 */ /* 0x000f280000300800 */
        /* <DEDUP_REMOVED lines=10> */
[----:B------:R1:W-:Y:S05]  /*d770*/  STL [R1+0x238], R62 ;  /* 0x0002383e01007387 */ /* 0x0003ea0000100800 */
[----:B0-----:R-:W-:-:S02]  /*d780*/  @P2 IMAD.MOV.U32 R18, RZ, RZ, R47 ;  /* 0x000000ffff122224 */ /* 0x001fc400078e002f */
[----:B------:R-:W-:Y:S01]  /*d790*/  @P2 IMAD.MOV.U32 R19, RZ, RZ, R62 ;  /* 0x000000ffff132224 */ /* 0x000fe200078e003e */
[----:B------:R-:W-:-:S04]  /*d7a0*/  PRMT R65, RZ, 0x7610, R65 ;  /* 0x00007610ff417816 */ /* 0x000fc80000000041 */
[----:B------:R0:W2:Y:S02]  /*d7b0*/  @P2 LDG.E.U8 R34, desc[UR34][R18.64] ;  /* 0x0000002212222981 */ /* 0x0000a4000c1e1100 */
[----:B0-----:R-:W-:Y:S02]  /*d7c0*/  @P3 IMAD.MOV.U32 R18, RZ, RZ, R2 ;  /* 0x000000ffff123224 */ /* 0x001fe400078e0002 */
[----:B---3--:R-:W-:-:S04]  /*d7d0*/  IMAD.X R64, R17, 0x1, R64, P5 ;  /* 0x0000000111407824 */ /* 0x008fc800028e0640 */
[----:B------:R-:W-:Y:S01]  /*d7e0*/  @P3 IMAD.MOV.U32 R19, RZ, RZ, R64 ;  /* 0x000000ffff133224 */ /* 0x000fe200078e0040 */
[----:B----4-:R-:W-:-:S04]  /*d7f0*/  IADD3 R43, P6, PT, R15, R43, RZ ;  /* 0x0000002b0f2b7210 */ /* 0x010fc80007fde0ff */
[----:B------:R0:W3:Y:S01]  /*d800*/  @P3 LDG.E.U8 R65, desc[UR34][R18.64] ;  /* 0x0000002212413981 */ /* 0x0000e2000c1e1100 */
[----:B------:R-:W-:Y:S01]  /*d810*/  IADD3 R66, P5, PT, R15, R66, RZ ;  /* 0x000000420f427210 */ /* 0x000fe20007fbe0ff */
[----:B0-----:R-:W-:Y:S02]  /*d820*/  IMAD.MOV.U32 R19, RZ, RZ, R43 ;  /* 0x000000ffff137224 */ /* 0x001fe400078e002b */
[----:B------:R-:W-:Y:S04]  /*d830*/  STL [R1+0x6a0], R12 ;  /* 0x0006a00c01007387 */ /* 0x000fe80000100800 */
[----:B------:R-:W4:Y:S04]  /*d840*/  LDL.LU R47, [R1+0x3e4] ;  /* 0x0003e400012f7983 */ /* 0x000f280000300800 */
[----:B-1----:R-:W2:Y:S04]  /*d850*/  LDL.LU R62, [R1+0x3f0] ;  /* 0x0003f000013e7983 */ /* 0x002ea80000300800 */
        /* <DEDUP_REMOVED lines=17> */
[----:B----4-:R-:W-:Y:S01]  /*d970*/  IMAD.X R47, R17, 0x1, R47, P5 ;  /* 0x00000001112f7824 */ /* 0x010fe200028e062f */
[----:B------:R-:W-:-:S04]  /*d980*/  PRMT R31, RZ, 0x7610, R31 ;  /* 0x00007610ff1f7816 */ /* 0x000fc8000000001f */
[----:B------:R-:W-:Y:S01]  /*d990*/  STL [R1+0x3e4], R47 ;  /* 0x0003e42f01007387 */ /* 0x000fe20000100800 */
[----:B0-----:R-:W-:-:S06]  /*d9a0*/  IMAD.MOV.U32 R19, RZ, RZ, R47 ;  /* 0x000000ffff137224 */ /* 0x001fcc00078e002f */
[----:B------:R-:W-:-:S05]  /*d9b0*/  @P2 IMAD.MOV.U32 R18, RZ, RZ, R66 ;  /* 0x000000ffff122224 */ /* 0x000fca00078e0042 */
[----:B------:R-:W4:Y:S04]  /*d9c0*/  @P2 LDG.E.U8 R31, desc[UR34][R18.64] ;  /* 0x00000022121f2981 */ /* 0x000f28000c1e1100 */
[----:B--2---:R0:W-:Y:S04]  /*d9d0*/  STL [R1+0x10c], R28 ;  /* 0x00010c1c01007387 */ /* 0x0041e80000100800 */
[----:B0-----:R-:W2:Y:S04]  /*d9e0*/  LDL.LU R28, [R1+0x778] ;  /* 0x00077800011c7983 */ /* 0x001ea80000300800 */
[----:B------:R-:W2:Y:S04]  /*d9f0*/  LDL.LU R47, [R1+0x774] ;  /* 0x00077400012f7983 */ /* 0x000ea80000300800 */
[----:B------:R-:W2:Y:S01]  /*da00*/  LDL.LU R19, [R1+0x3ec] ;  /* 0x0003ec0001137983 */ /* 0x000ea20000300800 */
[----:B------:R-:W-:-:S02]  /*da10*/  ISETP.GT.AND P3, PT, R20, 0x2c, PT ;  /* 0x0000002c1400780c */ /* 0x000fc40003f64270 */
[C---:B------:R-:W-:Y:S01]  /*da20*/  IADD3 R62, P5, PT, R15.reuse, R62, RZ ;  /* 0x0000003e0f3e7210 */ /* 0x040fe20007fbe0ff */
[----:B------:R-:W3:Y:S01]  /*da30*/  LDL.LU R66, [R1+0x248] ;  /* 0x0002480001427983 */ /* 0x000ee20000300800 */
[----:B------:R-:W-:Y:S02]  /*da40*/  PRMT R45, RZ, 0x7610, R45 ;  /* 0x00007610ff2d7816 */ /* 0x000fe4000000002d */
[----:B------:R-:W-:Y:S01]  /*da50*/  IADD3 R2, P6, PT, R15, R2, RZ ;  /* 0x000000020f027210 */ /* 0x000fe20007fde0ff */
[----:B------:R-:W-:Y:S04]  /*da60*/  STL [R1+0x3f0], R62 ;  /* 0x0003f03e01007387 */ /* 0x000fe80000100800 */
[----:B----4-:R0:W-:Y:S02]  /*da70*/  STL [R1+0x108], R31 ;  /* 0x0001081f01007387 */ /* 0x0101e40000100800 */
[----:B------:R-:W-:-:S02]  /*da80*/  @P3 IMAD.MOV.U32 R18, RZ, RZ, R62 ;  /* 0x000000ffff123224 */ /* 0x000fc400078e003e */
[----:B0-----:R-:W4:Y:S01]  /*da90*/  LDL.LU R31, [R1+0x254] ;  /* 0x00025400011f7983 */ /* 0x001f220000300800 */
[----:B--2---:R-:W-:-:S05]  /*daa0*/  IMAD.X R19, R17, 0x1, R19, P5 ;  /* 0x0000000111137824 */ /* 0x004fca00028e0613 */
[----:B------:R0:W-:Y:S04]  /*dab0*/  STL [R1+0x3ec], R19 ;  /* 0x0003ec1301007387 */ /* 0x0001e80000100800 */
[----:B------:R0:W2:Y:S04]  /*dac0*/  @P3 LDG.E.U8 R45, desc[UR34][R18.64] ;  /* 0x00000022122d3981 */ /* 0x0000a8000c1e1100 */
[----:B------:R-:W-:Y:S04]  /*dad0*/  STL [R1+0x3f8], R2 ;  /* 0x0003f80201007387 */ /* 0x000fe80000100800 */
[----:B------:R-:W4:Y:S01]  /*dae0*/  LDL.LU R18, [R1+0x3f4] ;  /* 0x0003f40001127983 */ /* 0x000f220000300800 */
[C---:B------:R-:W-:Y:S01]  /*daf0*/  ISETP.GT.AND P4, PT, R20.reuse, 0x2d, PT ;  /* 0x0000002d1400780c */ /* 0x040fe20003f84270 */
[----:B0-----:R-:W-:Y:S01]  /*db00*/  IMAD.MOV.U32 R19, RZ, RZ, R2 ;  /* 0x000000ffff137224 */ /* 0x001fe200078e0002 */
[----:B------:R-:W-:Y:S01]  /*db10*/  IADD3 R64, P5, PT, R15, R64, RZ ;  /* 0x000000400f407210 */ /* 0x000fe20007fbe0ff */
[----:B------:R-:W4:Y:S01]  /*db20*/  LDL.LU R62, [R1+0x250] ;  /* 0x00025000013e7983 */ /* 0x000f220000300800 */
[----:B------:R-:W-:-:S03]  /*db30*/  ISETP.GT.AND P2, PT, R20, 0x2e, PT ;  /* 0x0000002e1400780c */ /* 0x000fc60003f44270 */
[----:B------:R-:W-:Y:S01]  /*db40*/  STL [R1+0x24c], R64 ;  /* 0x00024c4001007387 */ /* 0x000fe20000100800 */
[----:B------:R-:W-:Y:S01]  /*db50*/  PRMT R46, RZ, 0x7610, R46 ;  /* 0x00007610ff2e7816 */ /* 0x000fe2000000002e */
[C---:B---3--:R-:W-:Y:S01]  /*db60*/  IMAD.X R66, R17.reuse, 0x1, R66, P5 ;  /* 0x0000000111427824 */ /* 0x048fe200028e0642 */
[----:B------:R-:W-:Y:S01]  /*db70*/  PRMT R55, RZ, 0x7610, R55 ;  /* 0x00007610ff377816 */ /* 0x000fe20000000037 */
[----:B--2---:R0:W-:Y:S01]  /*db80*/  STL [R1+0x104], R45 ;  /* 0x0001042d01007387 */ /* 0x0041e20000100800 */
[----:B----4-:R-:W-:-:S03]  /*db90*/  IMAD.X R18, R17, 0x1, R18, P6 ;  /* 0x0000000111127824 */ /* 0x010fc600030e0612 */
[----:B0-----:R-:W2:Y:S02]  /*dba0*/  LDL.LU R45, [R1+0x400] ;  /* 0x00040000012d7983 */ /* 0x001ea40000300800 */
[-C--:B------:R-:W-:Y:S02]  /*dbb0*/  @P4 LOP3.LUT R19, R19, R18.reuse, RZ, 0x3c, !PT ;  /* 0x0000001213134212 */ /* 0x080fe400078e3cff */
[----:B------:R-:W3:Y:S04]  /*dbc0*/  LDL.LU R2, [R1+0x408] ;  /* 0x0004080001027983 */ /* 0x000ee80000300800 */
[----:B------:R0:W-:Y:S02]  /*dbd0*/  STL [R1+0x3f4], R18 ;  /* 0x0003f41201007387 */ /* 0x0001e40000100800 */
[----:B0-----:R-:W-:-:S04]  /*dbe0*/  @P4 LOP3.LUT R18, R19, R18, RZ, 0x3c, !PT ;  /* 0x0000001213124212 */ /* 0x001fc800078e3cff */
[----:B------:R-:W-:-:S05]  /*dbf0*/  @P4 LOP3.LUT R19, R19, R18, RZ, 0x3c, !PT ;  /* 0x0000001213134212 */ /* 0x000fca00078e3cff */
[----:B------:R0:W4:Y:S02]  /*dc00*/  @P4 LDG.E.U8 R46, desc[UR34][R18.64] ;  /* 0x00000022122e4981 */ /* 0x000124000c1e1100 */
[----:B0-----:R-:W-:Y:S02]  /*dc10*/  IMAD.MOV.U32 R19, RZ, RZ, R66 ;  /* 0x000000ffff137224 */ /* 0x001fe400078e0042 */
[----:B------:R-:W-:-:S05]  /*dc20*/  @P2 IMAD.MOV.U32 R18, RZ, RZ, R64 ;  /* 0x000000ffff122224 */ /* 0x000fca00078e0040 */
[----:B------:R0:W4:Y:S01]  /*dc30*/  @P2 LDG.E.U8 R55, desc[UR34][R18.64] ;  /* 0x0000002212372981 */ /* 0x000122000c1e1100 */
[----:B------:R-:W-:Y:S02]  /*dc40*/  ISETP.GT.AND P3, PT, R20, 0x2f, PT ;  /* 0x0000002f1400780c */ /* 0x000fe40003f64270 */
[----:B------:R-:W-:Y:S01]  /*dc50*/  IADD3 R31, P5, PT, R15, R31, RZ ;  /* 0x0000001f0f1f7210 */ /* 0x000fe20007fbe0ff */
[----:B------:R-:W-:Y:S01]  /*dc60*/  STL [R1+0x248], R66 ;  /* 0x0002484201007387 */ /* 0x000fe20000100800 */
[----:B------:R-:W-:-:S03]  /*dc70*/  PRMT R9, RZ, 0x7610, R9 ;  /* 0x00007610ff097816 */ /* 0x000fc60000000009 */
[----:B------:R-:W-:-:S06]  /*dc80*/  IMAD.X R62, R17, 0x1, R62, P5 ;  /* 0x00000001113e7824 */ /* 0x000fcc00028e063e */
[----:B0-----:R-:W-:Y:S02]  /*dc90*/  @P3 IMAD.MOV.U32 R18, RZ, RZ, R31 ;  /* 0x000000ffff123224 */ /* 0x001fe400078e001f */
[----:B------:R-:W-:-:S05]  /*dca0*/  @P3 IMAD.MOV.U32 R19, RZ, RZ, R62 ;  /* 0x000000ffff133224 */ /* 0x000fca00078e003e */
[----:B------:R-:W4:Y:S01]  /*dcb0*/  @P3 LDG.E.U8 R9, desc[UR34][R18.64] ;  /* 0x0000002212093981 */ /* 0x000f22000c1e1100 */
[C---:B--2---:R-:W-:Y:S02]  /*dcc0*/  IADD3 R45, P6, PT, R15.reuse, R45, RZ ;  /* 0x0000002d0f2d7210 */ /* 0x044fe40007fde0ff */
[----:B---3--:R-:W-:Y:S01]  /*dcd0*/  IADD3 R2, P5, PT, R15, R2, RZ ;  /* 0x000000020f027210 */ /* 0x008fe20007fbe0ff */
[----:B----4-:R0:W-:Y:S04]  /*dce0*/  STL [R1+0xfc], R46 ;  /* 0x0000fc2e01007387 */ /* 0x0101e80000100800 */
[----:B0-----:R-:W2:Y:S04]  /*dcf0*/  LDL.LU R46, [R1+0x770] ;  /* 0x00077000012e7983 */ /* 0x001ea80000300800 */
[----:B------:R-:W3:Y:S04]  /*dd00*/  LDL.LU R66, [R1+0x76c] ;  /* 0x00076c0001427983 */ /* 0x000ee80000300800 */
[----:B------:R0:W-:Y:S04]  /*dd10*/  STL [R1+0xf8], R55 ;  /* 0x0000f83701007387 */ /* 0x0001e80000100800 */
[----:B0-----:R-:W4:Y:S04]  /*dd20*/  LDL.LU R55, [R1+0x404] ;  /* 0x0004040001377983 */ /* 0x001f280000300800 */
[----:B------:R0:W-:Y:S04]  /*dd30*/  STL [R1+0x254], R31 ;  /* 0x0002541f01007387 */ /* 0x0001e80000100800 */
[----:B------:R-:W2:Y:S04]  /*dd40*/  LDL.LU R64, [R1+0x410] ;  /* 0x0004100001407983 */ /* 0x000ea80000300800 */
[----:B------:R1:W-:Y:S04]  /*dd50*/  STL [R1+0x250], R62 ;  /* 0x0002503e01007387 */ /* 0x0003e80000100800 */
[----:B0-----:R-:W3:Y:S04]  /*dd60*/  LDL.LU R31, [R1+0x418] ;  /* 0x00041800011f7983 */ /* 0x001ee80000300800 */
[----:B------:R0:W-:Y:S04]  /*dd70*/  STL [R1+0x400], R45 ;  /* 0x0004002d01007387 */ /* 0x0001e80000100800 */
[----:B-1----:R-:W3:Y:S04]  /*dd80*/  LDL.LU R62, [R1+0x420] ;  /* 0x00042000013e7983 */ /* 0x002ee80000300800 */
        /* <DEDUP_REMOVED lines=8> */
[----:B----4-:R-:W-:Y:S01]  /*de10*/  IMAD.X R55, R17, 0x1, R55, P5 ;  /* 0x0000000111377824 */ /* 0x010fe200028e0637 */
[----:B--2---:R-:W-:Y:S01]  /*de20*/  IADD3 R64, P5, PT, R15, R64, RZ ;  /* 0x000000400f407210 */ /* 0x004fe20007fbe0ff */
[----:B---3--:R-:W-:-:S05]  /*de30*/  IMAD.X R19, R17, 0x1, R19, P6 ;  /* 0x0000000111137824 */ /* 0x008fca00030e0613 */
[----:B------:R1:W-:Y:S04]  /*de40*/  STL [R1+0x3fc], R19 ;  /* 0x0003fc1301007387 */ /* 0x0003e80000100800 */
[----:B------:R2:W3:Y:S04]  /*de50*/  @P4 LDG.E.U8 R48, desc[UR34][R18.64] ;  /* 0x0000002212304981 */ /* 0x0004e8000c1e1100 */
[----:B0-----:R-:W4:Y:S01]  /*de60*/  LDL.LU R45, [R1+0x768] ;  /* 0x00076800012d7983 */ /* 0x001f220000300800 */
[----:B--2---:R-:W-:Y:S02]  /*de70*/  @P2 IMAD.MOV.U32 R18, RZ, RZ, R2 ;  /* 0x000000ffff122224 */ /* 0x004fe400078e0002 */
[----:B-1----:R-:W-:Y:S01]  /*de80*/  @P2 IMAD.MOV.U32 R19, RZ, RZ, R55 ;  /* 0x000000ffff132224 */ /* 0x002fe200078e0037 */
        /* <DEDUP_REMOVED lines=61> */
[----:B------:R-:W-:Y:S02]  /*e260*/  ISETP.GT.AND P2, PT, R20, 0x37, PT ;  /* 0x000000371400780c */ /* 0x000fe40003f44270 */
[----:B------:R-:W-:Y:S01]  /*e270*/  PRMT R9, RZ, 0x7610, R9 ;  /* 0x00007610ff097816 */ /* 0x000fe20000000009 */
[C---:B------:R-:W-:Y:S01]  /*e280*/  IMAD.X R62, R17.reuse, 0x1, R62, P5 ;  /* 0x00000001113e7824 */ /* 0x040fe200028e063e */
        /* <DEDUP_REMOVED lines=17> */
[----:B------:R1:W-:Y:S01]  /*e3a0*/  STL [R1+0x260], R62 ;  /* 0x0002603e01007387 */ /* 0x0003e20000100800 */
[----:B------:R-:W-:-:S09]  /*e3b0*/  PRMT R37, RZ, 0x7610, R37 ;  /* 0x00007610ff257816 */ /* 0x000fd20000000025 */
[----:B0-----:R-:W-:Y:S02]  /*e3c0*/  @P3 IMAD.MOV.U32 R18, RZ, RZ, R50 ;  /* 0x000000ffff123224 */ /* 0x001fe400078e0032 */
[----:B---3--:R-:W-:-:S04]  /*e3d0*/  IMAD.X R52, R17, 0x1, R52, P5 ;  /* 0x0000000111347824 */ /* 0x008fc800028e0634 */
[----:B------:R-:W-:Y:S01]  /*e3e0*/  @P3 IMAD.MOV.U32 R19, RZ, RZ, R52 ;  /* 0x000000ffff133224 */ /* 0x000fe200078e0034 */
[----:B----4-:R-:W-:-:S04]  /*e3f0*/  IADD3 R31, P6, PT, R15, R31, RZ ;  /* 0x0000001f0f1f7210 */ /* 0x010fc80007fde0ff */
[----:B------:R0:W2:Y:S01]  /*e400*/  @P3 LDG.E.U8 R37, desc[UR34][R18.64] ;  /* 0x0000002212253981 */ /* 0x0000a2000c1e1100 */
[----:B------:R-:W-:Y:S01]  /*e410*/  IADD3 R55, P5, PT, R15, R55, RZ ;  /* 0x000000370f377210 */ /* 0x000fe20007fbe0ff */
[----:B0-----:R-:W-:Y:S02]  /*e420*/  IMAD.MOV.U32 R19, RZ, RZ, R31 ;  /* 0x000000ffff137224 */ /* 0x001fe400078e001f */
[----:B------:R-:W-:Y:S04]  /*e430*/  STL [R1+0x6a8], R9 ;  /* 0x0006a80901007387 */ /* 0x000fe80000100800 */
[----:B-1----:R-:W3:Y:S04]  /*e440*/  LDL.LU R62, [R1+0x43c] ;  /* 0x00043c00013e7983 */ /* 0x002ee80000300800 */
[----:B------:R-:W4:Y:S04]  /*e450*/  LDL.LU R58, [R1+0x448] ;  /* 0x00044800013a7983 */ /* 0x000f280000300800 */
        /* <DEDUP_REMOVED lines=13> */
[C---:B---3--:R-:W-:Y:S02]  /*e530*/  IMAD.X R62, R17.reuse, 0x1, R62, P5 ;  /* 0x00000001113e7824 */ /* 0x048fe400028e063e */
[----:B--2---:R-:W-:-:S05]  /*e540*/  IMAD.X R18, R17, 0x1, R18, P6 ;  /* 0x0000000111127824 */ /* 0x004fca00030e0612 */
[-C--:B------:R-:W-:Y:S01]  /*e550*/  @P4 LOP3.LUT R19, R19, R18.reuse, RZ, 0x3c, !PT ;  /* 0x0000001213134212 */ /* 0x080fe200078e3cff */
[----:B------:R0:W-:Y:S03]  /*e560*/  STL [R1+0x434], R18 ;  /* 0x0004341201007387 */ /* 0x0001e60000100800 */
[----:B0-----:R-:W-:-:S04]  /*e570*/  @P4 LOP3.LUT R18, R19, R18, RZ, 0x3c, !PT ;  /* 0x0000001213124212 */ /* 0x001fc800078e3cff */
[----:B------:R-:W-:-:S05]  /*e580*/  @P4 LOP3.LUT R19, R19, R18, RZ, 0x3c, !PT ;  /* 0x0000001213134212 */ /* 0x000fca00078e3cff */
[----:B------:R0:W2:Y:S04]  /*e590*/  @P4 LDG.E.U8 R69, desc[UR34][R18.64] ;  /* 0x0000002212454981 */ /* 0x0000a8000c1e1100 */
[----:B------:R1:W-:Y:S01]  /*e5a0*/  STL [R1+0x43c], R62 ;  /* 0x00043c3e01007387 */ /* 0x0003e20000100800 */
[----:B0-----:R-:W-:Y:S02]  /*e5b0*/  IMAD.MOV.U32 R19, RZ, RZ, R62 ;  /* 0x000000ffff137224 */ /* 0x001fe400078e003e */
[----:B------:R-:W-:Y:S01]  /*e5c0*/  @P2 IMAD.MOV.U32 R18, RZ, RZ, R55 ;  /* 0x000000ffff122224 */ /* 0x000fe200078e0037 */
[----:B-1----:R-:W3:Y:S04]  /*e5d0*/  LDL.LU R62, [R1+0x754] ;  /* 0x00075400013e7983 */ /* 0x002ee80000300800 */
[----:B------:R0:W2:Y:S04]  /*e5e0*/  @P2 LDG.E.U8 R49, desc[UR34][R18.64] ;  /* 0x0000002212312981 */ /* 0x0000a8000c1e1100 */
[----:B------:R-:W3:Y:S01]  /*e5f0*/  LDL.LU R19, [R1+0x444] ;  /* 0x0004440001137983 */ /* 0x000ee20000300800 */
[----:B------:R-:W-:-:S02]  /*e600*/  ISETP.GT.AND P3, PT, R20, 0x3b, PT ;  /* 0x0000003b1400780c */ /* 0x000fc40003f64270 */
[C---:B----4-:R-:W-:Y:S01]  /*e610*/  IADD3 R58, P5, PT, R15.reuse, R58, RZ ;  /* 0x0000003a0f3a7210 */ /* 0x050fe20007fbe0ff */
[----:B------:R-:W4:Y:S01]  /*e620*/  LDL.LU R55, [R1+0x454] ;  /* 0x0004540001377983 */ /* 0x000f220000300800 */
[----:B------:R-:W-:Y:S02]  /*e630*/  PRMT R51, RZ, 0x7610, R51 ;  /* 0x00007610ff337816 */ /* 0x000fe40000000033 */
[----:B------:R-:W-:Y:S01]  /*e640*/  IADD3 R50, P6, PT, R15, R50, RZ ;  /* 0x000000320f327210 */ /* 0x000fe20007fde0ff */
[----:B------:R-:W-:Y:S06]  /*e650*/  STL [R1+0x448], R58 ;  /* 0x0004483a01007387 */ /* 0x000fec0000100800 */
[----:B0-----:R-:W-:Y:S01]  /*e660*/  @P3 IMAD.MOV.U32 R18, RZ, RZ, R58 ;  /* 0x000000ffff123224 */ /* 0x001fe200078e003a */
[----:B--2---:R0:W-:Y:S01]  /*e670*/  STL [R1+0xd4], R49 ;  /* 0x0000d43101007387 */ /* 0x0041e20000100800 */
[----:B---3--:R-:W-:-:S03]  /*e680*/  IMAD.X R19, R17, 0x1, R19, P5 ;  /* 0x0000000111137824 */ /* 0x008fc600028e0613 */
[----:B0-----:R-:W2:Y:S04]  /*e690*/  LDL.LU R49, [R1+0x26c] ;  /* 0x00026c0001317983 */ /* 0x001ea80000300800 */
[----:B------:R0:W-:Y:S04]  /*e6a0*/  STL [R1+0x444], R19 ;  /* 0x0004441301007387 */ /* 0x0001e80000100800 */
[----:B------:R0:W3:Y:S04]  /*e6b0*/  @P3 LDG.E.U8 R51, desc[UR34][R18.64] ;  /* 0x0000002212333981 */ /* 0x0000e8000c1e1100 */
[----:B------:R1:W-:Y:S04]  /*e6c0*/  STL [R1+0x450], R50 ;  /* 0x0004503201007387 */ /* 0x0003e80000100800 */
[----:B------:R-:W2:Y:S01]  /*e6d0*/  LDL.LU R18, [R1+0x44c] ;  /* 0x00044c0001127983 */ /* 0x000ea20000300800 */
[C---:B------:R-:W-:Y:S01]  /*e6e0*/  ISETP.GT.AND P4, PT, R20.reuse, 0x3c, PT ;  /* 0x0000003c1400780c */ /* 0x040fe20003f84270 */
[----:B0-----:R-:W-:Y:S01]  /*e6f0*/  IMAD.MOV.U32 R19, RZ, RZ, R50 ;  /* 0x000000ffff137224 */ /* 0x001fe200078e0032 */
[----:B------:R-:W-:Y:S01]  /*e700*/  IADD3 R52, P5, PT, R15, R52, RZ ;  /* 0x000000340f347210 */ /* 0x000fe20007fbe0ff */
[----:B-1----:R-:W2:Y:S01]  /*e710*/  LDL.LU R50, [R1+0x268] ;  /* 0x0002680001327983 */ /* 0x002ea20000300800 */
[----:B------:R-:W-:-:S03]  /*e720*/  ISETP.GT.AND P2, PT, R20, 0x3d, PT ;  /* 0x0000003d1400780c */ /* 0x000fc60003f44270 */
[----:B------:R-:W-:Y:S04]  /*e730*/  STL [R1+0x458], R52 ;  /* 0x0004583401007387 */ /* 0x000fe80000100800 */
[----:B------:R-:W2:Y:S01]  /*e740*/  LDL.LU R58, [R1+0x274] ;  /* 0x00027400013a7983 */ /* 0x000ea20000300800 */
[----:B------:R-:W-:Y:S01]  /*e750*/  PRMT R60, RZ, 0x7610, R60 ;  /* 0x00007610ff3c7816 */ /* 0x000fe2000000003c */
[C---:B----4-:R-:W-:Y:S01]  /*e760*/  IMAD.X R55, R17.reuse, 0x1, R55, P5 ;  /* 0x0000000111377824 */ /* 0x050fe200028e0637 */
[----:B------:R-:W-:Y:S01]  /*e770*/  PRMT R25, RZ, 0x7610, R25 ;  /* 0x00007610ff197816 */ /* 0x000fe20000000019 */
[----:B---3--:R0:W-:Y:S01]  /*e780*/  STL [R1+0xd0], R51 ;  /* 0x0000d03301007387 */ /* 0x0081e20000100800 */
[----:B--2---:R-:W-:-:S03]  /*e790*/  IMAD.X R18, R17, 0x1, R18, P6 ;  /* 0x0000000111127824 */ /* 0x004fc600030e0612 */
[----:B0-----:R-:W2:Y:S02]  /*e7a0*/  LDL.LU R51, [R1+0x460] ;  /* 0x0004600001337983 */ /* 0x001ea40000300800 */
[-C--:B------:R-:W-:Y:S02]  /*e7b0*/  @P4 LOP3.LUT R19, R19, R18.reuse, RZ, 0x3c, !PT ;  /* 0x0000001213134212 */ /* 0x080fe400078e3cff */
[----:B------:R0:W-:Y:S02]  /*e7c0*/  STL [R1+0x44c], R18 ;  /* 0x00044c1201007387 */ /* 0x0001e40000100800 */
[----:B0-----:R-:W-:-:S04]  /*e7d0*/  @P4 LOP3.LUT R18, R19, R18, RZ, 0x3c, !PT ;  /* 0x0000001213124212 */ /* 0x001fc800078e3cff */
[----:B------:R-:W-:-:S05]  /*e7e0*/  @P4 LOP3.LUT R19, R19, R18, RZ, 0x3c, !PT ;  /* 0x0000001213134212 */ /* 0x000fca00078e3cff */
[----:B------:R0:W3:Y:S02]  /*e7f0*/  @P4 LDG.E.U8 R60, desc[UR34][R18.64] ;  /* 0x00000022123c4981 */ /* 0x0000e4000c1e1100 */
[----:B0-----:R-:W-:Y:S02]  /*e800*/  @P2 IMAD.MOV.U32 R18, RZ, RZ, R52 ;  /* 0x000000ffff122224 */ /* 0x001fe400078e0034 */
        /* <DEDUP_REMOVED lines=10> */
[----:B------:R0:W4:Y:S02]  /*e8b0*/  @P3 LDG.E.U8 R12, desc[UR34][R18.64] ;  /* 0x00000022120c3981 */ /* 0x000124000c1e1100 */
[----:B0-----:R-:W-:Y:S01]  /*e8c0*/  IMAD.MOV.U32 R19, RZ, RZ, R58 ;  /* 0x000000ffff137224 */ /* 0x001fe200078e003a */
[----:B--2---:R-:W-:Y:S01]  /*e8d0*/  IADD3 R51, P5, PT, R15, R51, RZ ;  /* 0x000000330f337210 */ /* 0x004fe20007fbe0ff */
[----:B---3--:R0:W-:Y:S04]  /*e8e0*/  STL [R1+0xc8], R60 ;  /* 0x0000c83c01007387 */ /* 0x0081e80000100800 */
[----:B0-----:R-:W2:Y:S04]  /*e8f0*/  LDL.LU R60, [R1+0x750] ;  /* 0x00075000013c7983 */ /* 0x001ea80000300800 */
[----:B------:R-:W3:Y:S04]  /*e900*/  LDL.LU R52, [R1+0x45c] ;  /* 0x00045c0001347983 */ /* 0x000ee80000300800 */
[----:B------:R-:W-:Y:S04]  /*e910*/  STL [R1+0x26c], R49 ;  /* 0x00026c3101007387 */ /* 0x000fe80000100800 */
[----:B----4-:R0:W-:Y:S04]  /*e920*/  STL [R1+0xc4], R25 ;  /* 0x0000c41901007387 */ /* 0x0101e80000100800 */
[----:B0-----:R-:W4:Y:S04]  /*e930*/  LDL.LU R25, [R1+0x468] ;  /* 0x0004680001197983 */ /* 0x001f280000300800 */
[----:B------:R0:W-:Y:S04]  /*e940*/  STL [R1+0x268], R50 ;  /* 0x0002683201007387 */ /* 0x0001e80000100800 */
[----:B------:R-:W2:Y:S04]  /*e950*/  LDL.LU R49, [R1+0x464] ;  /* 0x0004640001317983 */ /* 0x000ea80000300800 */
[----:B------:R1:W-:Y:S04]  /*e960*/  STL [R1+0x274], R58 ;  /* 0x0002743a01007387 */ /* 0x0003e80000100800 */
[----:B------:R-:W2:Y:S04]  /*e970*/  LDL.LU R55, [R1+0x470] ;  /* 0x0004700001377983 */ /* 0x000ea80000300800 */
[----:B------:R-:W-:Y:S04]  /*e980*/  STL [R1+0x460], R51 ;  /* 0x0004603301007387 */ /* 0x000fe80000100800 */
[----:B0-----:R-:W2:Y:S04]  /*e990*/  LDL.LU R50, [R1+0x478] ;  /* 0x0004780001327983 */ /* 0x001ea80000300800 */
[----:B-1----:R-:W2:Y:S04]  /*e9a0*/  LDL.LU R58, [R1+0x74c] ;  /* 0x00074c00013a7983 */ /* 0x002ea80000300800 */
[----:B------:R-:W2:Y:S01]  /*e9b0*/  LDL.LU R18, [R1+0x270] ;  /* 0x0002700001127983 */ /* 0x000ea20000300800 */
[----:B------:R-:W-:-:S03]  /*e9c0*/  ISETP.GT.AND P4, PT, R20, 0x3f, PT ;  /* 0x0000003f1400780c */ /* 0x000fc60003f84270 */
[----:B------:R-:W-:Y:S01]  /*e9d0*/  STL [R1+0x6b0], R12 ;  /* 0x0006b00c01007387 */ /* 0x000fe20000100800 */
[----:B------:R-:W-:Y:S01]  /*e9e0*/  PRMT R7, RZ, 0x7610, R7 ;  /* 0x00007610ff077816 */ /* 0x000fe20000000007 */
[----:B--2---:R-:W-:-:S08]  /*e9f0*/  IMAD.X R18, R17, 0x1, R18, P6 ;  /* 0x0000000111127824 */ /* 0x004fd000030e0612 */
[-C--:B------:R-:W-:Y:S01]  /*ea00*/  @P4 LOP3.LUT R19, R19, R18.reuse, RZ, 0x3c, !PT ;  /* 0x0000001213134212 */ /* 0x080fe200078e3cff */
[----:B------:R0:W-:Y:S03]  /*ea10*/  STL [R1+0x270], R18 ;  /* 0x0002701201007387 */ /* 0x0001e60000100800 */
[----:B0-----:R-:W-:-:S04]  /*ea20*/  @P4 LOP3.LUT R18, R19, R18, RZ, 0x3c, !PT ;  /* 0x0000001213124212 */ /* 0x001fc800078e3cff */
[----:B------:R-:W-:-:S05]  /*ea30*/  @P4 LOP3.LUT R19, R19, R18, RZ, 0x3c, !PT ;  /* 0x0000001213134212 */ /* 0x000fca00078e3cff */
[----:B------:R0:W2:Y:S01]  /*ea40*/  @P4 LDG.E.U8 R7, desc[UR34][R18.64] ;  /* 0x0000002212074981 */ /* 0x0000a2000c1e1100 */
[C---:B------:R-:W-:Y:S02]  /*ea50*/  ISETP.GT.AND P2, PT, R20.reuse, 0x40, PT ;  /* 0x000000401400780c */ /* 0x040fe40003f44270 */
[----:B------:R-:W-:Y:S01]  /*ea60*/  ISETP.GT.AND P3, PT, R20, 0x41, PT ;  /* 0x000000411400780c */ /* 0x000fe20003f64270 */
[----:B---3--:R-:W-:Y:S01]  /*ea70*/  IMAD.X R52, R17, 0x1, R52, P5 ;  /* 0x0000000111347824 */ /* 0x008fe200028e0634 */
[----:B----4-:R-:W-:Y:S02]  /*ea80*/  IADD3 R25, P5, PT, R15, R25, RZ ;  /* 0x000000190f197210 */ /* 0x010fe40007fbe0ff */
[----:B------:R-:W-:Y:S02]  /*ea90*/  PRMT R39, RZ, 0x7610, R39 ;  /* 0x00007610ff277816 */ /* 0x000fe40000000027 */
[----:B------:R1:W-:Y:S01]  /*eaa0*/  STL [R1+0x45c], R52 ;  /* 0x00045c3401007387 */ /* 0x0003e20000100800 */
[----:B------:R-:W-:-:S04]  /*eab0*/  IMAD.X R49, R17, 0x1, R49, P5 ;  /* 0x0000000111317824 */ /* 0x000fc800028e0631 */
[----:B0-----:R-:W-:Y:S02]  /*eac0*/  @P2 IMAD.MOV.U32 R18, RZ, RZ, R51 ;  /* 0x000000ffff122224 */ /* 0x001fe400078e0033 */
[----:B------:R-:W-:Y:S01]  /*ead0*/  @P2 IMAD.MOV.U32 R19, RZ, RZ, R52 ;  /* 0x000000ffff132224 */ /* 0x000fe200078e0034 */
[----:B------:R-:W-:Y:S02]  /*eae0*/  PRMT R26, RZ, 0x7610, R26 ;  /* 0x00007610ff1a7816 */ /* 0x000fe4000000001a */
[C---:B------:R-:W-:Y:S02]  /*eaf0*/  IADD3 R55, P6, PT, R15.reuse, R55, RZ ;  /* 0x000000370f377210 */ /* 0x040fe40007fde0ff */
[----:B------:R0:W3:Y:S01]  /*eb00*/  @P2 LDG.E.U8 R39, desc[UR34][R18.64] ;  /* 0x0000002212272981 */ /* 0x0000e2000c1e1100 */
[----:B------:R-:W-:Y:S01]  /*eb10*/  IADD3 R50, P5, PT, R15, R50, RZ ;  /* 0x000000320f327210 */ /* 0x000fe20007fbe0ff */
[----:B0-----:R-:W-:Y:S02]  /*eb20*/  @P3 IMAD.MOV.U32 R18, RZ, RZ, R25 ;  /* 0x000000ffff123224 */ /* 0x001fe400078e0019 */
[----:B------:R-:W-:-:S05]  /*eb30*/  @P3 IMAD.MOV.U32 R19, RZ, RZ, R49 ;  /* 0x000000ffff133224 */ /* 0x000fca00078e0031 */
[----:B------:R0:W4:Y:S02]  /*eb40*/  @P3 LDG.E.U8 R26, desc[UR34][R18.64] ;  /* 0x00000022121a3981 */ /* 0x000124000c1e1100 */
[----:B0-----:R-:W-:Y:S02]  /*eb50*/  IMAD.MOV.U32 R19, RZ, RZ, R55 ;  /* 0x000000ffff137224 */ /* 0x001fe400078e0037 */
[----:B--2---:R-:W-:Y:S04]  /*eb60*/  STL [R1+0x6b4], R7 ;  /* 0x0006b40701007387 */ /* 0x004fe80000100800 */
[----:B-1----:R-:W2:Y:S04]  /*eb70*/  LDL.LU R52, [R1+0x474] ;  /* 0x0004740001347983 */ /* 0x002ea80000300800 */
[----:B------:R-:W2:Y:S04]  /*eb80*/  LDL.LU R51, [R1+0x480] ;  /* 0x0004800001337983 */ /* 0x000ea80000300800 */
        /* <DEDUP_REMOVED lines=17> */
[----:B------:R-:W-:Y:S01]  /*eca0*/  IMAD.X R52, R17, 0x1, R52, P5 ;  /* 0x0000000111347824 */ /* 0x000fe200028e0634 */
        /* <DEDUP_REMOVED lines=10> */
[C---:B------:R-:W-:Y:S01]  /*ed50*/  IADD3 R51, P5, PT, R15.reuse, R51, RZ ;  /* 0x000000330f337210 */ /* 0x040fe20007fbe0ff */
        /* <DEDUP_REMOVED lines=15> */
[----:B-1----:R-:W3:Y:S01]  /*ee50*/  LDL.LU R25, [R1+0x280] ;  /* 0x0002800001197983 */ /* 0x002ee20000300800 */
[----:B------:R-:W-:-:S03]  /*ee60*/  ISETP.GT.AND P2, PT, R20, 0x46, PT ;  /* 0x000000461400780c */ /* 0x000fc60003f44270 */
[----:B------:R-:W-:Y:S04]  /*ee70*/  STL [R1+0x27c], R49 ;  /* 0x00027c3101007387 */ /* 0x000fe80000100800 */
[----:B------:R-:W3:Y:S01]  /*ee80*/  LDL.LU R51, [R1+0x490] ;  /* 0x0004900001337983 */ /* 0x000ee20000300800 */
        /* <DEDUP_REMOVED lines=29> */
[----:B----4-:R-:W-:Y:S04]  /*f060*/  STL [R1+0x6b8], R11 ;  /* 0x0006b80b01007387 */ /* 0x010fe80000100800 */
[----:B------:R0:W-:Y:S04]  /*f070*/  STL [R1+0x280], R25 ;  /* 0x0002801901007387 */ /* 0x0001e80000100800 */
[----:B0-----:R-:W4:Y:S04]  /*f080*/  LDL.LU R25, [R1+0x4a8] ;  /* 0x0004a80001197983 */ /* 0x001f280000300800 */
[----:B------:R0:W-:Y:S04]  /*f090*/  STL [R1+0x490], R51 ;  /* 0x0004903301007387 */ /* 0x0001e80000100800 */
[----:B------:R-:W2:Y:S04]  /*f0a0*/  LDL.LU R16, [R1+0x4b0] ;  /* 0x0004b00001107983 */ /* 0x000ea80000300800 */
[----:B------:R-:W-:Y:S04]  /*f0b0*/  STL [R1+0x498], R36 ;  /* 0x0004982401007387 */ /* 0x000fe80000100800 */
[----:B------:R-:W2:Y:S01]  /*f0c0*/  LDL.LU R19, [R1+0x48c] ;  /* 0x00048c0001137983 */ /* 0x000ea20000300800 */
[----:B------:R-:W-:-:S02]  /*f0d0*/  ISETP.GT.AND P4, PT, R20, 0x48, PT ;  /* 0x000000481400780c */ /* 0x000fc40003f84270 */
[----:B------:R-:W-:Y:S02]  /*f0e0*/  ISETP.GT.AND P2, PT, R20, 0x49, PT ;  /* 0x000000491400780c */ /* 0x000fe40003f44270 */
[----:B------:R-:W-:Y:S01]  /*f0f0*/  PRMT R41, RZ, 0x7610, R41 ;  /* 0x00007610ff297816 */ /* 0x000fe20000000029 */
[----:B------:R-:W-:Y:S01]  /*f100*/  STL [R1+0x6bc], R8 ;  /* 0x0006bc0801007387 */ /* 0x000fe20000100800 */
[----:B------:R-:W-:-:S07]  /*f110*/  PRMT R21, RZ, 0x7610, R21 ;  /* 0x00007610ff157816 */ /* 0x000fce0000000015 */
[----:B------:R-:W-:Y:S02]  /*f120*/  @P4 IMAD.MOV.U32 R18, RZ, RZ, R51 ;  /* 0x000000ffff124224 */ /* 0x000fe400078e0033 */
[C---:B---3--:R-:W-:Y:S02]  /*f130*/  IMAD.X R50, R17.reuse, 0x1, R50, P5 ;  /* 0x0000000111327824 */ /* 0x048fe400028e0632 */
[----:B--2---:R-:W-:-:S05]  /*f140*/  IMAD.X R19, R17, 0x1, R19, P6 ;  /* 0x0000000111137824 */ /* 0x004fca00030e0613 */
[----:B------:R1:W-:Y:S04]  /*f150*/  STL [R1+0x48c], R19 ;  /* 0x00048c1301007387 */ /* 0x0003e80000100800 */
[----:B------:R1:W2:Y:S04]  /*f160*/  @P4 LDG.E.U8 R41, desc[UR34][R18.64] ;  /* 0x0000002212294981 */ /* 0x0002a8000c1e1100 */
[----:B0-----:R-:W3:Y:S01]  /*f170*/  LDL.LU R51, [R1+0x738] ;  /* 0x0007380001337983 */ /* 0x001ee20000300800 */
[----:B-1----:R-:W-:Y:S02]  /*f180*/  IMAD.MOV.U32 R19, RZ, RZ, R50 ;  /* 0x000000ffff137224 */ /* 0x002fe400078e0032 */
[----:B------:R-:W-:Y:S01]  /*f190*/  @P2 IMAD.MOV.U32 R18, RZ, RZ, R36 ;  /* 0x000000ffff122224 */ /* 0x000fe200078e0024 */
[----:B------:R0:W-:Y:S04]  /*f1a0*/  STL [R1+0x494], R50 ;  /* 0x0004943201007387 */ /* 0x0001e80000100800 */
[----:B------:R1:W2:Y:S04]  /*f1b0*/  @P2 LDG.E.U8 R21, desc[UR34][R18.64] ;  /* 0x0000002212152981 */ /* 0x0002a8000c1e1100 */
[----:B0-----:R-:W3:Y:S04]  /*f1c0*/  LDL.LU R50, [R1+0x734] ;  /* 0x0007340001327983 */ /* 0x001ee80000300800 */
[----:B------:R-:W3:Y:S01]  /*f1d0*/  LDL.LU R19, [R1+0x49c] ;  /* 0x00049c0001137983 */ /* 0x000ee20000300800 */
[----:B------:R-:W-:-:S02]  /*f1e0*/  ISETP.GT.AND P3, PT, R20, 0x4a, PT ;  /* 0x0000004a1400780c */ /* 0x000fc40003f64270 */
[C---:B------:R-:W-:Y:S01]  /*f1f0*/  IADD3 R49, P5, PT, R15.reuse, R49, RZ ;  /* 0x000000310f317210 */ /* 0x040fe20007fbe0ff */
[----:B------:R-:W3:Y:S01]  /*f200*/  LDL.LU R36, [R1+0x4ac] ;  /* 0x0004ac0001247983 */ /* 0x000ee20000300800 */
[----:B------:R-:W-:Y:S02]  /*f210*/  PRMT R27, RZ, 0x7610, R27 ;  /* 0x00007610ff1b7816 */ /* 0x000fe4000000001b */
[----:B----4-:R-:W-:Y:S01]  /*f220*/  IADD3 R25, P6, PT, R15, R25, RZ ;  /* 0x000000190f197210 */ /* 0x010fe20007fde0ff */
[----:B------:R-:W-:Y:S06]  /*f230*/  STL [R1+0x4a0], R49 ;  /* 0x0004a03101007387 */ /* 0x000fec0000100800 */
[----:B-1----:R-:W-:Y:S01]  /*f240*/  @P3 IMAD.MOV.U32 R18, RZ, RZ, R49 ;  /* 0x000000ffff123224 */ /* 0x002fe200078e0031 */
[----:B--2---:R0:W-:Y:S01]  /*f250*/  STL [R1+0x98], R21 ;  /* 0x0000981501007387 */ /* 0x0041e20000100800 */
[----:B---3--:R-:W-:-:S03]  /*f260*/  IMAD.X R19, R17, 0x1, R19, P5 ;  /* 0x0000000111137824 */ /* 0x008fc600028e0613 */
[----:B0-----:R-:W2:Y:S04]  /*f270*/  LDL.LU R21, [R1+0x4b8] ;  /* 0x0004b80001157983 */ /* 0x001ea80000300800 */
        /* <DEDUP_REMOVED lines=28> */
[----:B------:R-:W-:-:S03]  /*f440*/  PRMT R8, RZ, 0x7610, R8 ;  /* 0x00007610ff087816 */ /* 0x000fc60000000008 */
[----:B-1----:R-:W2:Y:S06]  /*f450*/  LDL.LU R36, [R1+0x290] ;  /* 0x0002900001247983 */ /* 0x002eac0000300800 */
[----:B0-----:R-:W-:Y:S01]  /*f460*/  @P3 IMAD.MOV.U32 R18, RZ, RZ, R21 ;  /* 0x000000ffff123224 */ /* 0x001fe200078e0015 */
[----:B------:R-:W2:Y:S04]  /*f470*/  LDL.LU R16, [R1+0x4c0] ;  /* 0x0004c00001107983 */ /* 0x000ea80000300800 */
[----:B------:R0:W-:Y:S01]  /*f480*/  STL [R1+0x4b8], R21 ;  /* 0x0004b81501007387 */ /* 0x0001e20000100800 */
[----:B---3--:R-:W-:-:S04]  /*f490*/  IMAD.X R27, R17, 0x1, R27, P5 ;  /* 0x00000001111b7824 */ /* 0x008fc800028e061b */
[----:B------:R-:W-:Y:S01]  /*f4a0*/  @P3 IMAD.MOV.U32 R19, RZ, RZ, R27 ;  /* 0x000000ffff133224 */ /* 0x000fe200078e001b */
[----:B----4-:R-:W-:-:S04]  /*f4b0*/  IADD3 R49, P6, PT, R15, R49, RZ ;  /* 0x000000310f317210 */ /* 0x010fc80007fde0ff */
[----:B------:R1:W3:Y:S01]  /*f4c0*/  @P3 LDG.E.U8 R8, desc[UR34][R18.64] ;  /* 0x0000002212083981 */ /* 0x0002e2000c1e1100 */
[----:B------:R-:W-:Y:S01]  /*f4d0*/  IADD3 R25, P5, PT, R15, R25, RZ ;  /* 0x000000190f197210 */ /* 0x000fe20007fbe0ff */
[----:B-1----:R-:W-:Y:S02]  /*f4e0*/  IMAD.MOV.U32 R19, RZ, RZ, R49 ;  /* 0x000000ffff137224 */ /* 0x002fe400078e0031 */
[----:B------:R-:W-:Y:S04]  /*f4f0*/  STL [R1+0x6e8], R9 ;  /* 0x0006e80901007387 */ /* 0x000fe80000100800 */
[----:B------:R-:W-:Y:S04]  /*f500*/  STL [R1+0x4b4], R27 ;  /* 0x0004b41b01007387 */ /* 0x000fe80000100800 */
[----:B0-----:R-:W4:Y:S04]  /*f510*/  LDL.LU R21, [R1+0x4bc] ;  /* 0x0004bc0001157983 */ /* 0x001f280000300800 */
[----:B------:R-:W-:Y:S04]  /*f520*/  STL [R1+0x28c], R49 ;  /* 0x00028c3101007387 */ /* 0x000fe80000100800 */
[----:B------:R0:W-:Y:S04]  /*f530*/  STL [R1+0x8c], R40 ;  /* 0x00008c2801007387 */ /* 0x0001e80000100800 */
[----:B0-----:R-:W4:Y:S04]  /*f540*/  LDL.LU R40, [R1+0x4c8] ;  /* 0x0004c80001287983 */ /* 0x001f280000300800 */
[----:B------:R-:W-:Y:S04]  /*f550*/  STL [R1+0x294], R25 ;  /* 0x0002941901007387 */ /* 0x000fe80000100800 */
[----:B------:R-:W4:Y:S04]  /*f560*/  LDL.LU R27, [R1+0x4d0] ;  /* 0x0004d000011b7983 */ /* 0x000f280000300800 */
[----:B------:R-:W4:Y:S04]  /*f570*/  LDL.LU R49, [R1+0x730] ;  /* 0x0007300001317983 */ /* 0x000f280000300800 */
[----:B------:R-:W4:Y:S01]  /*f580*/  LDL.LU R18, [R1+0x288] ;  /* 0x0002880001127983 */ /* 0x000f220000300800 */
[----:B------:R-:W-:-:S02]  /*f590*/  ISETP.GT.AND P4, PT, R20, 0x4e, PT ;  /* 0x0000004e1400780c */ /* 0x000fc40003f84270 */
[----:B------:R-:W-:Y:S02]  /*f5a0*/  ISETP.GT.AND P2, PT, R20, 0x4f, PT ;  /* 0x0000004f1400780c */ /* 0x000fe40003f44270 */
[----:B------:R-:W-:Y:S01]  /*f5b0*/  PRMT R14, RZ, 0x7610, R14 ;  /* 0x00007610ff0e7816 */ /* 0x000fe2000000000e */
[C---:B--2---:R-:W-:Y:S01]  /*f5c0*/  IMAD.X R36, R17.reuse, 0x1, R36, P5 ;  /* 0x0000000111247824 */ /* 0x044fe200028e0624 */
[----:B------:R-:W-:Y:S01]  /*f5d0*/  PRMT R5, RZ, 0x7610, R5 ;  /* 0x00007610ff057816 */ /* 0x000fe20000000005 */
[----:B---3--:R-:W-:Y:S01]  /*f5e0*/  STL [R1+0x6c0], R8 ;  /* 0x0006c00801007387 */ /* 0x008fe20000100800 */
[----:B----4-:R-:W-:-:S05]  /*f5f0*/  IMAD.X R18, R17, 0x1, R18, P6 ;  /* 0x0000000111127824 */ /* 0x010fca00030e0612 */
[-C--:B------:R-:W-:Y:S01]  /*f600*/  @P4 LOP3.LUT R19, R19, R18.reuse, RZ, 0x3c, !PT ;  /* 0x0000001213134212 */ /* 0x080fe200078e3cff */
[----:B------:R0:W-:Y:S03]  /*f610*/  STL [R1+0x288], R18 ;  /* 0x0002881201007387 */ /* 0x0001e60000100800 */
[----:B0-----:R-:W-:-:S04]  /*f620*/  @P4 LOP3.LUT R18, R19, R18, RZ, 0x3c, !PT ;  /* 0x0000001213124212 */ /* 0x001fc800078e3cff */
[----:B------:R-:W-:-:S05]  /*f630*/  @P4 LOP3.LUT R19, R19, R18, RZ, 0x3c, !PT ;  /* 0x0000001213134212 */ /* 0x000fca00078e3cff */
[----:B------:R0:W2:Y:S02]  /*f640*/  @P4 LDG.E.U8 R14, desc[UR34][R18.64] ;  /* 0x00000022120e4981 */ /* 0x0000a4000c1e1100 */
[----:B0-----:R-:W-:Y:S02]  /*f650*/  @P2 IMAD.MOV.U32 R18, RZ, RZ, R25 ;  /* 0x000000ffff122224 */ /* 0x001fe400078e0019 */
[----:B------:R-:W-:-:S05]  /*f660*/  @P2 IMAD.MOV.U32 R19, RZ, RZ, R36 ;  /* 0x000000ffff132224 */ /* 0x000fca00078e0024 */
[----:B------:R0:W3:Y:S01]  /*f670*/  @P2 LDG.E.U8 R5, desc[UR34][R18.64] ;  /* 0x0000002212052981 */ /* 0x0000e2000c1e1100 */
[----:B------:R-:W-:Y:S02]  /*f680*/  ISETP.GT.AND P3, PT, R20, 0x50, PT ;  /* 0x000000501400780c */ /* 0x000fe40003f64270 */
[----:B------:R-:W-:Y:S01]  /*f690*/  IADD3 R16, P5, PT, R15, R16, RZ ;  /* 0x000000100f107210 */ /* 0x000fe20007fbe0ff */
[----:B------:R1:W-:Y:S01]  /*f6a0*/  STL [R1+0x290], R36 ;  /* 0x0002902401007387 */ /* 0x0003e20000100800 */
[----:B------:R-:W-:-:S03]  /*f6b0*/  PRMT R42, RZ, 0x7610, R42 ;  /* 0x00007610ff2a7816 */ /* 0x000fc6000000002a */
[----:B------:R-:W-:Y:S01]  /*f6c0*/  IMAD.X R21, R17, 0x1, R21, P5 ;  /* 0x0000000111157824 */ /* 0x000fe200028e0615 */
[C---:B------:R-:W-:Y:S02]  /*f6d0*/  IADD3 R40, P6, PT, R15.reuse, R40, RZ ;  /* 0x000000280f287210 */ /* 0x040fe40007fde0ff */
[----:B------:R-:W-:-:S03]  /*f6e0*/  IADD3 R27, P5, PT, R15, R27, RZ ;  /* 0x0000001b0f1b7210 */ /* 0x000fc60007fbe0ff */
        /* <DEDUP_REMOVED lines=8> */
[----:B---3--:R-:W-:Y:S04]  /*f770*/  STL [R1+0x6c8], R5 ;  /* 0x0006c80501007387 */ /* 0x008fe80000100800 */
[----:B------:R1:W-:Y:S04]  /*f780*/  STL [R1+0x4bc], R21 ;  /* 0x0004bc1501007387 */ /* 0x0003e80000100800 */
[----:B0-----:R-:W3:Y:S04]  /*f790*/  LDL.LU R16, [R1+0x4e0] ;  /* 0x0004e00001107983 */ /* 0x001ee80000300800 */
        /* <DEDUP_REMOVED lines=28> */
[----:B---3--:R-:W-:Y:S01]  /*f960*/  IADD3 R16, P6, PT, R15, R16, RZ ;  /* 0x000000100f107210 */ /* 0x008fe20007fde0ff */
[----:B------:R-:W-:Y:S04]  /*f970*/  STL [R1+0x4d8], R25 ;  /* 0x0004d81901007387 */ /* 0x000fe80000100800 */
[----:B------:R0:W-:Y:S02]  /*f980*/  STL [R1+0x70], R22 ;  /* 0x0000701601007387 */ /* 0x0001e40000100800 */
        /* <DEDUP_REMOVED lines=30> */
[----:B------:R1:W-:Y:S01]  /*fb70*/  STL [R1+0x4e4], R27 ;  /* 0x0004e41b01007387 */ /* 0x0003e20000100800 */
[----:B------:R-:W-:-:S03]  /*fb80*/  IADD3 R16, P6, PT, R15, R16, RZ ;  /* 0x000000100f107210 */ /* 0x000fc60007fde0ff */
[----:B------:R-:W-:Y:S01]  /*fb90*/  IMAD.X R25, R17, 0x1, R25, P5 ;  /* 0x0000000111197824 */ /* 0x000fe200028e0619 */
[----:B------:R-:W-:Y:S01]  /*fba0*/  PRMT R13, RZ, 0x7610, R13 ;  /* 0x00007610ff0d7816 */ /* 0x000fe2000000000d */
[----:B-1----:R-:W3:Y:S04]  /*fbb0*/  LDL.LU R27, [R1+0x4ec] ;  /* 0x0004ec00011b7983 */ /* 0x002ee80000300800 */
[----:B0-----:R-:W-:Y:S01]  /*fbc0*/  @P3 IMAD.MOV.U32 R18, RZ, RZ, R22 ;  /* 0x000000ffff123224 */ /* 0x001fe200078e0016 */
[----:B------:R-:W3:Y:S01]  /*fbd0*/  LDL.LU R21, [R1+0x4f8] ;  /* 0x0004f80001157983 */ /* 0x000ee20000300800 */
[----:B------:R-:W-:-:S03]  /*fbe0*/  @P3 IMAD.MOV.U32 R19, RZ, RZ, R25 ;  /* 0x000000ffff133224 */ /* 0x000fc600078e0019 */
[----:B------:R-:W-:Y:S04]  /*fbf0*/  STL [R1+0x29c], R22 ;  /* 0x00029c1601007387 */ /* 0x000fe80000100800 */
[----:B------:R0:W3:Y:S02]  /*fc00*/  @P3 LDG.E.U8 R13, desc[UR34][R18.64] ;  /* 0x00000022120d3981 */ /* 0x0000e4000c1e1100 */
[----:B0-----:R-:W-:Y:S01]  /*fc10*/  IMAD.MOV.U32 R19, RZ, RZ, R16 ;  /* 0x000000ffff137224 */ /* 0x001fe200078e0010 */
[----:B--2---:R-:W-:Y:S01]  /*fc20*/  IADD3 R23, P5, PT, R15, R23, RZ ;  /* 0x000000170f177210 */ /* 0x004fe20007fbe0ff */
[----:B----4-:R-:W-:Y:S04]  /*fc30*/  STL [R1+0x6cc], R11 ;  /* 0x0006cc0b01007387 */ /* 0x010fe80000100800 */
[----:B------:R0:W-:Y:S04]  /*fc40*/  STL [R1+0x298], R25 ;  /* 0x0002981901007387 */ /* 0x0001e80000100800 */
[----:B0-----:R-:W2:Y:S04]  /*fc50*/  LDL.LU R25, [R1+0x4f4] ;  /* 0x0004f40001197983 */ /* 0x001ea80000300800 */
[----:B------:R-:W-:Y:S04]  /*fc60*/  STL [R1+0x2a4], R16 ;  /* 0x0002a41001007387 */ /* 0x000fe80000100800 */
[----:B---3--:R0:W-:Y:S04]  /*fc70*/  STL [R1+0x68], R29 ;  /* 0x0000681d01007387 */ /* 0x0081e80000100800 */
[----:B0-----:R-:W3:Y:S04]  /*fc80*/  LDL.LU R29, [R1+0x500] ;  /* 0x00050000011d7983 */ /* 0x001ee80000300800 */
[----:B------:R-:W-:Y:S04]  /*fc90*/  STL [R1+0x4f0], R23 ;  /* 0x0004f01701007387 */ /* 0x000fe80000100800 */
[----:B------:R-:W4:Y:S04]  /*fca0*/  LDL.LU R22, [R1+0x508] ;  /* 0x0005080001167983 */ /* 0x000f280000300800 */
[----:B------:R-:W2:Y:S04]  /*fcb0*/  LDL.LU R16, [R1+0x720] ;  /* 0x0007200001107983 */ /* 0x000ea80000300800 */
        /* <DEDUP_REMOVED lines=12> */
[----:B------:R-:W-:Y:S01]  /*fd80*/  IMAD.X R27, R17, 0x1, R27, P5 ;  /* 0x00000001111b7824 */ /* 0x000fe200028e061b */
[----:B------:R-:W-:Y:S02]  /*fd90*/  IADD3 R21, P5, PT, R15, R21, RZ ;  /* 0x000000150f157210 */ /* 0x000fe40007fbe0ff */
[----:B------:R-:W-:Y:S02]  /*fda0*/  PRMT R43, RZ, 0x7610, R43 ;  /* 0x00007610ff2b7816 */ /* 0x000fe4000000002b */
[----:B------:R-:W-:Y:S01]  /*fdb0*/  STL [R1+0x4ec], R27 ;  /* 0x0004ec1b01007387 */ /* 0x000fe20000100800 */
[----:B------:R-:W-:Y:S01]  /*fdc0*/  IMAD.X R25, R17, 0x1, R25, P5 ;  /* 0x0000000111197824 */ /* 0x000fe200028e0619 */
[----:B---3--:R-:W-:-:S03]  /*fdd0*/  IADD3 R29, P6, PT, R15, R29, RZ ;  /* 0x0000001d0f1d7210 */ /* 0x008fc60007fde0ff */
[----:B0-----:R-:W-:Y:S02]  /*fde0*/  @P2 IMAD.MOV.U32 R18, RZ, RZ, R23 ;  /* 0x000000ffff122224 */ /* 0x001fe400078e0017 */
[----:B------:R-:W-:Y:S01]  /*fdf0*/  @P2 IMAD.MOV.U32 R19, RZ, RZ, R27 ;  /* 0x000000ffff132224 */ /* 0x000fe200078e001b */
[----:B------:R-:W-:Y:S02]  /*fe00*/  PRMT R9, RZ, 0x7610, R9 ;  /* 0x00007610ff097816 */ /* 0x000fe40000000009 */
[----:B----4-:R-:W-:Y:S02]  /*fe10*/  IADD3 R22, P5, PT, R15, R22, RZ ;  /* 0x000000160f167210 */ /* 0x010fe40007fbe0ff */
[----:B------:R0:W3:Y:S02]  /*fe20*/  @P2 LDG.E.U8 R43, desc[UR34][R18.64] ;  /* 0x00000022122b2981 */ /* 0x0000e4000c1e1100 */
[----:B0-----:R-:W-:Y:S02]  /*fe30*/  @P3 IMAD.MOV.U32 R18, RZ, RZ, R21 ;  /* 0x000000ffff123224 */ /* 0x001fe400078e0015 */
[----:B------:R-:W-:-:S05]  /*fe40*/  @P3 IMAD.MOV.U32 R19, RZ, RZ, R25 ;  /* 0x000000ffff133224 */ /* 0x000fca00078e0019 */
[----:B------:R0:W4:Y:S04]  /*fe50*/  @P3 LDG.E.U8 R9, desc[UR34][R18.64] ;  /* 0x0000002212093981 */ /* 0x000128000c1e1100 */
[----:B--2---:R1:W-:Y:S04]  /*fe60*/  STL [R1+0x6d4], R6 ;  /* 0x0006d40601007387 */ /* 0x0043e80000100800 */
[----:B-1----:R-:W2:Y:S04]  /*fe70*/  LDL.LU R6, [R1+0x504] ;  /* 0x0005040001067983 */ /* 0x002ea80000300800 */
[----:B------:R-:W2:Y:S04]  /*fe80*/  LDL.LU R23, [R1+0x510] ;  /* 0x0005100001177983 */ /* 0x000ea80000300800 */
[----:B------:R-:W-:Y:S04]  /*fe90*/  STL [R1+0x4f8], R21 ;  /* 0x0004f81501007387 */ /* 0x000fe80000100800 */
[----:B------:R1:W-:Y:S04]  /*fea0*/  STL [R1+0x4f4], R25 ;  /* 0x0004f41901007387 */ /* 0x0003e80000100800 */
[----:B------:R-:W2:Y:S04]  /*feb0*/  LDL.LU R27, [R1+0x50c] ;  /* 0x00050c00011b7983 */ /* 0x000ea80000300800 */
[----:B------:R-:W-:Y:S04]  /*fec0*/  STL [R1+0x500], R29 ;  /* 0x0005001d01007387 */ /* 0x000fe80000100800 */
[----:B-1----:R-:W2:Y:S04]  /*fed0*/  LDL.LU R25, [R1+0x518] ;  /* 0x0005180001197983 */ /* 0x002ea80000300800 */
[----:B------:R-:W-:Y:S04]  /*fee0*/  STL [R1+0x508], R22 ;  /* 0x0005081601007387 */ /* 0x000fe80000100800 */
[----:B------:R-:W2:Y:S04]  /*fef0*/  LDL.LU R21, [R1+0x2ac] ;  /* 0x0002ac0001157983 */ /* 0x000ea80000300800 */
[----:B------:R-:W2:Y:S01]  /*ff00*/  LDL.LU R19, [R1+0x4fc] ;  /* 0x0004fc0001137983 */ /* 0x000ea20000300800 */
[----:B------:R-:W-:-:S02]  /*ff10*/  ISETP.GT.AND P4, PT, R20, 0x5a, PT ;  /* 0x0000005a1400780c */ /* 0x000fc40003f84270 */
[----:B------:R-:W-:-:S11]  /*ff20*/  PRMT R28, RZ, 0x7610, R28 ;  /* 0x00007610ff1c7816 */ /* 0x000fd6000000001c */
[----:B0-----:R-:W-:Y:S02]  /*ff30*/  @P4 IMAD.MOV.U32 R18, RZ, RZ, R29 ;  /* 0x000000ffff124224 */ /* 0x001fe400078e001d */
[----:B--2---:R-:W-:-:S05]  /*ff40*/  IMAD.X R19, R17, 0x1, R19, P6 ;  /* 0x0000000111137824 */ /* 0x004fca00030e0613 */
[----:B------:R0:W2:Y:S01]  /*ff50*/  @P4 LDG.E.U8 R28, desc[UR34][R18.64] ;  /* 0x00000022121c4981 */ /* 0x0000a2000c1e1100 */
[----:B------:R-:W-:Y:S01]  /*ff60*/  ISETP.GT.AND P2, PT, R20, 0x5b, PT ;  /* 0x0000005b1400780c */ /* 0x000fe20003f44270 */
[----:B------:R-:W-:Y:S01]  /*ff70*/  IMAD.X R6, R17, 0x1, R6, P5 ;  /* 0x0000000111067824 */ /* 0x000fe200028e0606 */
[----:B------:R-:W-:Y:S01]  /*ff80*/  PRMT R11, RZ, 0x7610, R11 ;  /* 0x00007610ff0b7816 */ /* 0x000fe2000000000b */
[----:B------:R1:W-:Y:S04]  /*ff90*/  STL [R1+0x4fc], R19 ;  /* 0x0004fc1301007387 */ /* 0x0003e80000100800 */
[----:B------:R-:W-:Y:S06]  /*ffa0*/  STL [R1+0x504], R6 ;  /* 0x0005040601007387 */ /* 0x000fec0000100800 */
[----:B0-----:R-:W-:-:S02]  /*ffb0*/  @P2 IMAD.MOV.U32 R18, RZ, RZ, R22 ;  /* 0x000000ffff122224 */ /* 0x001fc400078e0016 */
[----:B-1----:R-:W-:-:S05]  /*ffc0*/  @P2 IMAD.MOV.U32 R19, RZ, RZ, R6 ;  /* 0x000000ffff132224 */ /* 0x002fca00078e0006 */
[----:B------:R0:W3:Y:S04]  /*ffd0*/  @P2 LDG.E.U8 R11, desc[UR34][R18.64] ;  /* 0x00000022120b2981 */ /* 0x0000e8000c1e1100 */
[----:B--2---:R1:W-:Y:S04]  /*ffe0*/  STL [R1+0x50], R28 ;  /* 0x0000501c01007387 */ /* 0x0043e80000100800 */
[----:B-1----:R-:W2:Y:S01]  /*fff0*/  LDL.LU R28, [R1+0x514] ;  /* 0x00051400011c7983 */ /* 0x002ea20000300800 */
[C---:B------:R-:W-:Y:S02]  /*10000*/  ISETP.GT.AND P3, PT, R20.reuse, 0x5c, PT ;  /* 0x0000005c1400780c */ /* 0x040fe40003f64270 */
[----:B------:R-:W-:Y:S01]  /*10010*/  IADD3 R23, P5, PT, R15, R23, RZ ;  /* 0x000000170f177210 */ /* 0x000fe20007fbe0ff */
[----:B------:R-:W4:Y:S01]  /*10020*/  LDL.LU R22, [R1+0x2a8] ;  /* 0x0002a80001167983 */ /* 0x000f220000300800 */
[----:B------:R-:W-:-:S02]  /*10030*/  ISETP.GT.AND P4, PT, R20, 0x5d, PT ;  /* 0x0000005d1400780c */ /* 0x000fc40003f84270 */
[----:B------:R-:W-:Y:S01]  /*10040*/  IADD3 R25, P6, PT, R15, R25, RZ ;  /* 0x000000190f197210 */ /* 0x000fe20007fde0ff */
[----:B------:R-:W-:Y:S01]  /*10050*/  IMAD.X R27, R17, 0x1, R27, P5 ;  /* 0x00000001111b7824 */ /* 0x000fe200028e061b */
[----:B------:R-:W-:Y:S01]  /*10060*/  PRMT R13, RZ, 0x7610, R13 ;  /* 0x00007610ff0d7816 */ /* 0x000fe2000000000d */
[----:B------:R1:W-:Y:S04]  /*10070*/  STL [R1+0x510], R23 ;  /* 0x0005101701007387 */ /* 0x0003e80000100800 */
[----:B0-----:R-:W-:Y:S01]  /*10080*/  @P3 IMAD.MOV.U32 R18, RZ, RZ, R23 ;  /* 0x000000ffff123224 */ /* 0x001fe200078e0017 */
[----:B------:R-:W4:Y:S01]  /*10090*/  LDL.LU R6, [R1+0x2b4] ;  /* 0x0002b40001067983 */ /* 0x000f220000300800 */
[----:B------:R-:W-:Y:S01]  /*100a0*/  @P3 IMAD.MOV.U32 R19, RZ, RZ, R27 ;  /* 0x000000ffff133224 */ /* 0x000fe200078e001b */
[----:B------:R-:W-:-:S02]  /*100b0*/  PRMT R7, RZ, 0x7610, R7 ;  /* 0x00007610ff077816 */ /* 0x000fc40000000007 */
[----:B---3--:R-:W-:Y:S04]  /*100c0*/  STL [R1+0x6fc], R11 ;  /* 0x0006fc0b01007387 */ /* 0x008fe80000100800 */
[----:B------:R0:W-:Y:S04]  /*100d0*/  STL [R1+0x50c], R27 ;  /* 0x00050c1b01007387 */ /* 0x0001e80000100800 */
[----:B------:R3:W4:Y:S04]  /*100e0*/  @P3 LDG.E.U8 R13, desc[UR34][R18.64] ;  /* 0x00000022120d3981 */ /* 0x000728000c1e1100 */
[----:B------:R-:W-:Y:S04]  /*100f0*/  STL [R1+0x518], R25 ;  /* 0x0005181901007387 */ /* 0x000fe80000100800 */
[----:B-1----:R-:W4:Y:S01]  /*10100*/  LDL.LU R23, [R1+0x2b0] ;  /* 0x0002b00001177983 */ /* 0x002f220000300800 */
[----:B---3--:R-:W-:-:S02]  /*10110*/  @P4 IMAD.MOV.U32 R18, RZ, RZ, R25 ;  /* 0x000000ffff124224 */ /* 0x008fc400078e0019 */
[----:B--2---:R-:W-:-:S04]  /*10120*/  IMAD.X R28, R17, 0x1, R28, P6 ;  /* 0x00000001111c7824 */ /* 0x004fc800030e061c */
[----:B------:R-:W-:-:S05]  /*10130*/  @P4 IMAD.MOV.U32 R19, RZ, RZ, R28 ;  /* 0x000000ffff134224 */ /* 0x000fca00078e001c */
[----:B------:R1:W2:Y:S01]  /*10140*/  @P4 LDG.E.U8 R7, desc[UR34][R18.64] ;  /* 0x0000002212074981 */ /* 0x0002a2000c1e1100 */
[C---:B------:R-:W-:Y:S02]  /*10150*/  ISETP.GT.AND P2, PT, R20.reuse, 0x5e, PT ;  /* 0x0000005e1400780c */ /* 0x040fe40003f44270 */
[----:B------:R-:W-:Y:S02]  /*10160*/  IADD3 R21, P5, PT, R15, R21, RZ ;  /* 0x000000150f157210 */ /* 0x000fe40007fbe0ff */
[----:B------:R-:W-:-:S03]  /*10170*/  ISETP.GT.AND P3, PT, R20, 0x5f, PT ;  /* 0x0000005f1400780c */ /* 0x000fc60003f64270 */
[----:B----4-:R-:W-:Y:S01]  /*10180*/  IMAD.X R22, R17, 0x1, R22, P5 ;  /* 0x0000000111167824 */ /* 0x010fe200028e0616 */
[----:B------:R-:W-:Y:S02]  /*10190*/  IADD3 R6, P5, PT, R15, R6, RZ ;  /* 0x000000060f067210 */ /* 0x000fe40007fbe0ff */
[----:B------:R-:W-:Y:S01]  /*101a0*/  PRMT R68, RZ, 0x7610, R68 ;  /* 0x00007610ff447816 */ /* 0x000fe20000000044 */
[----:B------:R-:W-:Y:S02]  /*101b0*/  STL [R1+0x2ac], R21 ;  /* 0x0002ac1501007387 */ /* 0x000fe40000100800 */
[----:B-1----:R-:W-:Y:S02]  /*101c0*/  @P2 IMAD.MOV.U32 R18, RZ, RZ, R21 ;  /* 0x000000ffff122224 */ /* 0x002fe400078e0015 */
[----:B------:R-:W-:Y:S01]  /*101d0*/  @P2 IMAD.MOV.U32 R19, RZ, RZ, R22 ;  /* 0x000000ffff132224 */ /* 0x000fe200078e0016 */
[----:B0-----:R-:W3:Y:S01]  /*101e0*/  LDL.LU R27, [R1+0x520] ;  /* 0x00052000011b7983 */ /* 0x001ee20000300800 */
[----:B------:R-:W-:-:S03]  /*101f0*/  PRMT R3, RZ, 0x7610, R3 ;  /* 0x00007610ff037816 */ /* 0x000fc60000000003 */
[----:B------:R0:W-:Y:S04]  /*10200*/  STL [R1+0x48], R13 ;  /* 0x0000480d01007387 */ /* 0x0001e80000100800 */
[----:B------:R1:W4:Y:S01]  /*10210*/  @P2 LDG.E.U8 R68, desc[UR34][R18.64] ;  /* 0x0000002212442981 */ /* 0x000322000c1e1100 */
[----:B------:R-:W-:-:S03]  /*10220*/  IMAD.X R23, R17, 0x1, R23, P5 ;  /* 0x0000000111177824 */ /* 0x000fc600028e0617 */
[----:B0-----:R-:W4:Y:S04]  /*10230*/  LDL.LU R13, [R1+0x528] ;  /* 0x00052800010d7983 */ /* 0x001f280000300800 */
[----:B------:R0:W-:Y:S01]  /*10240*/  STL [R1+0x514], R28 ;  /* 0x0005141c01007387 */ /* 0x0001e20000100800 */
[----:B-1----:R-:W-:Y:S02]  /*10250*/  @P3 IMAD.MOV.U32 R18, RZ, RZ, R6 ;  /* 0x000000ffff123224 */ /* 0x002fe400078e0006 */
[----:B------:R-:W-:Y:S01]  /*10260*/  @P3 IMAD.MOV.U32 R19, RZ, RZ, R23 ;  /* 0x000000ffff133224 */ /* 0x000fe200078e0017 */
[----:B------:R1:W-:Y:S04]  /*10270*/  STL [R1+0x2a8], R22 ;  /* 0x0002a81601007387 */ /* 0x0003e80000100800 */
[----:B------:R-:W4:Y:S04]  /*10280*/  @P3 LDG.E.U8 R3, desc[UR34][R18.64] ;  /* 0x0000002212033981 */ /* 0x000f28000c1e1100 */
[----:B--2---:R-:W-:Y:S04]  /*10290*/  STL [R1+0x6d8], R7 ;  /* 0x0006d80701007387 */ /* 0x004fe80000100800 */
[----:B0-----:R-:W2:Y:S04]  /*102a0*/  LDL.LU R28, [R1+0x51c] ;  /* 0x00051c00011c7983 */ /* 0x001ea80000300800 */
[----:B-1----:R-:W2:Y:S01]  /*102b0*/  LDL.LU R22, [R1+0x524] ;  /* 0x0005240001167983 */ /* 0x002ea20000300800 */
[----:B------:R-:W-:-:S03]  /*102c0*/  ISETP.GT.AND P4, PT, R20, 0x60, PT ;  /* 0x000000601400780c */ /* 0x000fc60003f84270 */
[----:B------:R-:W-:Y:S04]  /*102d0*/  STL [R1+0x2b4], R6 ;  /* 0x0002b40601007387 */ /* 0x000fe80000100800 */
[----:B------:R-:W2:Y:S01]  /*102e0*/  LDL.LU R21, [R1+0x530] ;  /* 0x0005300001157983 */ /* 0x000ea20000300800 */
[----:B---3--:R-:W-:-:S03]  /*102f0*/  IADD3 R27, P6, PT, R15, R27, RZ ;  /* 0x0000001b0f1b7210 */ /* 0x008fc60007fde0ff */
[----:B----4-:R-:W-:Y:S04]  /*10300*/  STL [R1+0x6dc], R68 ;  /* 0x0006dc4401007387 */ /* 0x010fe80000100800 */
[----:B------:R0:W-:Y:S01]  /*10310*/  STL [R1+0x2b0], R23 ;  /* 0x0002b01701007387 */ /* 0x0001e20000100800 */
[----:B------:R-:W-:-:S03]  /*10320*/  IADD3 R13, P5, PT, R15, R13, RZ ;  /* 0x0000000d0f0d7210 */ /* 0x000fc60007fbe0ff */
[----:B0-----:R-:W3:Y:S04]  /*10330*/  LDL.LU R23, [R1+0x52c] ;  /* 0x00052c0001177983 */ /* 0x001ee80000300800 */
[----:B------:R-:W-:Y:S04]  /*10340*/  STL [R1+0x520], R27 ;  /* 0x0005201b01007387 */ /* 0x000fe80000100800 */
[----:B------:R-:W4:Y:S04]  /*10350*/  LDL.LU R25, [R1+0x538] ;  /* 0x0005380001197983 */ /* 0x000f280000300800 */
[----:B------:R-:W-:Y:S04]  /*10360*/  STL [R1+0x528], R13 ;  /* 0x0005280d01007387 */ /* 0x000fe80000100800 */
[----:B------:R-:W4:Y:S04]  /*10370*/  LDL.LU R6, [R1+0x540] ;  /* 0x0005400001067983 */ /* 0x000f280000300800 */
[----:B------:R-:W-:Y:S01]  /*10380*/  STL [R1+0x6e0], R3 ;  /* 0x0006e00301007387 */ /* 0x000fe20000100800 */
[----:B--2---:R-:W-:-:S02]  /*10390*/  IMAD.X R28, R17, 0x1, R28, P6 ;  /* 0x00000001111c7824 */ /* 0x004fc400030e061c */
[----:B------:R-:W-:-:S03]  /*103a0*/  IMAD.X R22, R17, 0x1, R22, P5 ;  /* 0x0000000111167824 */ /* 0x000fc600028e0616 */
[----:B------:R0:W-:Y:S01]  /*103b0*/  STL [R1+0x51c], R28 ;  /* 0x00051c1c01007387 */ /* 0x0001e20000100800 */
[----:B------:R-:W-:-:S03]  /*103c0*/  @P4 IMAD.MOV.U32 R19, RZ, RZ, R28 ;  /* 0x000000ffff134224 */ /* 0x000fc600078e001c */
[----:B------:R1:W-:Y:S04]  /*103d0*/  STL [R1+0x524], R22 ;  /* 0x0005241601007387 */ /* 0x0003e80000100800 */
[----:B0-----:R-:W2:Y:S01]  /*103e0*/  LDL.LU R28, [R1+0x534] ;  /* 0x00053400011c7983 */ /* 0x001ea20000300800 */
[C---:B------:R-:W-:Y:S01]  /*103f0*/  ISETP.GT.AND P2, PT, R20.reuse, 0x61, PT ;  /* 0x000000611400780c */ /* 0x040fe20003f44270 */
[----:B------:R-:W-:Y:S01]  /*10400*/  @P4 IMAD.MOV.U32 R18, RZ, RZ, R27 ;  /* 0x000000ffff124224 */ /* 0x000fe200078e001b */
[----:B------:R-:W-:Y:S02]  /*10410*/  PRMT R47, RZ, 0x7610, R47 ;  /* 0x00007610ff2f7816 */ /* 0x000fe4000000002f */
[----:B------:R-:W-:Y:S02]  /*10420*/  ISETP.GT.AND P3, PT, R20, 0x62, PT ;  /* 0x000000621400780c */ /* 0x000fe40003f64270 */
[----:B------:R-:W-:-:S02]  /*10430*/  IADD3 R21, P5, PT, R15, R21, RZ ;  /* 0x000000150f157210 */ /* 0x000fc40007fbe0ff */
[----:B------:R0:W2:Y:S01]  /*10440*/  @P4 LDG.E.U8 R47, desc[UR34][R18.64] ;  /* 0x00000022122f4981 */ /* 0x0000a2000c1e1100 */
[----:B------:R-:W-:Y:S02]  /*10450*/  PRMT R8, RZ, 0x7610, R8 ;  /* 0x00007610ff087816 */ /* 0x000fe40000000008 */
[----:B------:R-:W-:Y:S02]  /*10460*/  ISETP.GT.AND P4, PT, R20, 0x63, PT ;  /* 0x000000631400780c */ /* 0x000fe40003f84270 */
[----:B------:R-:W-:Y:S01]  /*10470*/  PRMT R14, RZ, 0x7610, R14 ;  /* 0x00007610ff0e7816 */ /* 0x000fe2000000000e */
[----:B0-----:R-:W-:Y:S02]  /*10480*/  @P2 IMAD.MOV.U32 R18, RZ, RZ, R13 ;  /* 0x000000ffff122224 */ /* 0x001fe400078e000d */
[----:B------:R-:W-:Y:S02]  /*10490*/  @P2 IMAD.MOV.U32 R19, RZ, RZ, R22 ;  /* 0x000000ffff132224 */ /* 0x000fe400078e0016 */
[----:B---3--:R-:W-:Y:S01]  /*104a0*/  IMAD.X R23, R17, 0x1, R23, P5 ;  /* 0x0000000111177824 */ /* 0x008fe200028e0617 */
[----:B-1----:R-:W3:Y:S01]  /*104b0*/  LDL.LU R22, [R1+0x53c] ;  /* 0x00053c0001167983 */ /* 0x002ee20000300800 */
[----:B----4-:R-:W-:-:S03]  /*104c0*/  IADD3 R25, P6, PT, R15, R25, RZ ;  /* 0x000000190f197210 */ /* 0x010fc60007fde0ff */
[----:B------:R0:W4:Y:S01]  /*104d0*/  @P2 LDG.E.U8 R8, desc[UR34][R18.64] ;  /* 0x0000002212082981 */ /* 0x000122000c1e1100 */
[----:B------:R-:W-:Y:S01]  /*104e0*/  PRMT R7, RZ, 0x7610, R7 ;  /* 0x00007610ff077816 */ /* 0x000fe20000000007 */
[----:B0-----:R-:W-:Y:S02]  /*104f0*/  @P3 IMAD.MOV.U32 R18, RZ, RZ, R21 ;  /* 0x000000ffff123224 */ /* 0x001fe400078e0015 */
[----:B------:R-:W-:-:S05]  /*10500*/  @P3 IMAD.MOV.U32 R19, RZ, RZ, R23 ;  /* 0x000000ffff133224 */ /* 0x000fca00078e0017 */
[----:B------:R0:W4:Y:S02]  /*10510*/  @P3 LDG.E.U8 R14, desc[UR34][R18.64] ;  /* 0x00000022120e3981 */ /* 0x000124000c1e1100 */
[----:B0-----:R-:W-:Y:S02]  /*10520*/  @P4 IMAD.MOV.U32 R18, RZ, RZ, R25 ;  /* 0x000000ffff124224 */ /* 0x001fe400078e0019 */
[----:B--2---:R-:W-:-:S04]  /*10530*/  IMAD.X R28, R17, 0x1, R28, P6 ;  /* 0x00000001111c7824 */ /* 0x004fc800030e061c */
[----:B------:R-:W-:-:S05]  /*10540*/  @P4 IMAD.MOV.U32 R19, RZ, RZ, R28 ;  /* 0x000000ffff134224 */ /* 0x000fca00078e001c */
[----:B------:R0:W2:Y:S01]  /*10550*/  @P4 LDG.E.U8 R7, desc[UR34][R18.64] ;  /* 0x0000002212074981 */ /* 0x0000a2000c1e1100 */
[----:B------:R-:W-:-:S03]  /*10560*/  IADD3 R6, P5, PT, R15, R6, RZ ;  /* 0x000000060f067210 */ /* 0x000fc60007fbe0ff */
[----:B------:R-:W-:Y:S04]  /*10570*/  STL [R1+0x530], R21 ;  /* 0x0005301501007387 */ /* 0x000fe80000100800 */
[----:B------:R-:W2:Y:S04]  /*10580*/  LDL.LU R13, [R1+0x548] ;  /* 0x00054800010d7983 */ /* 0x000ea80000300800 */
[----:B------:R1:W-:Y:S04]  /*10590*/  STL [R1+0x52c], R23 ;  /* 0x00052c1701007387 */ /* 0x0003e80000100800 */
[----:B------:R-:W2:Y:S01]  /*105a0*/  LDL.LU R27, [R1+0x544] ;  /* 0x00054400011b7983 */ /* 0x000ea20000300800 */
[----:B---3--:R-:W-:-:S03]  /*105b0*/  IMAD.X R22, R17, 0x1, R22, P5 ;  /* 0x0000000111167824 */ /* 0x008fc600028e0616 */
[----:B------:R3:W-:Y:S04]  /*105c0*/  STL [R1+0x538], R25 ;  /* 0x0005381901007387 */ /* 0x0007e80000100800 */
[----:B-1----:R-:W2:Y:S04]  /*105d0*/  LDL.LU R23, [R1+0x2bc] ;  /* 0x0002bc0001177983 */ /* 0x002ea80000300800 */
[----:B------:R-:W-:Y:S04]  /*105e0*/  STL [R1+0x540], R6 ;  /* 0x0005400601007387 */ /* 0x000fe80000100800 */
[----:B------:R-:W2:Y:S04]  /*105f0*/  LDL.LU R21, [R1+0x2c4] ;  /* 0x0002c40001157983 */ /* 0x000ea80000300800 */
[----:B----4-:R-:W-:Y:S04]  /*10600*/  STL [R1+0x700], R14 ;  /* 0x0007000e01007387 */ /* 0x010fe80000100800 */
[----:B------:R-:W-:Y:S04]  /*10610*/  STL [R1+0x534], R28 ;  /* 0x0005341c01007387 */ /* 0x000fe80000100800 */
[----:B------:R1:W-:Y:S01]  /*10620*/  STL [R1+0x53c], R22 ;  /* 0x00053c1601007387 */ /* 0x0003e20000100800 */
[----:B------:R-:W-:-:S02]  /*10630*/  ISETP.GT.AND P2, PT, R20, 0x64, PT ;  /* 0x000000641400780c */ /* 0x000fc40003f44270 */
[----:B------:R-:W-:-:S11]  /*10640*/  PRMT R3, RZ, 0x7610, R3 ;  /* 0x00007610ff037816 */ /* 0x000fd60000000003 */
[----:B0-----:R-:W-:Y:S02]  /*10650*/  @P2 IMAD.MOV.U32 R18, RZ, RZ, R6 ;  /* 0x000000ffff122224 */ /* 0x001fe400078e0006 */
[----:B------:R-:W-:-:S05]  /*10660*/  @P2 IMAD.MOV.U32 R19, RZ, RZ, R22 ;  /* 0x000000ffff132224 */ /* 0x000fca00078e0016 */
[----:B------:R0:W4:Y:S04]  /*10670*/  @P2 LDG.E.U8 R3, desc[UR34][R18.64] ;  /* 0x0000002212032981 */ /* 0x000128000c1e1100 */
[----:B--2---:R2:W-:Y:S04]  /*10680*/  STL [R1+0x704], R7 ;  /* 0x0007040701007387 */ /* 0x0045e80000100800 */
[----:B---3--:R-:W3:Y:S04]  /*10690*/  LDL.LU R25, [R1+0x2b8] ;  /* 0x0002b80001197983 */ /* 0x008ee80000300800 */
[----:B-1----:R-:W3:Y:S01]  /*106a0*/  LDL.LU R22, [R1+0x2c0] ;  /* 0x0002c00001167983 */ /* 0x002ee20000300800 */
[----:B------:R-:W-:-:S02]  /*106b0*/  ISETP.GT.AND P3, PT, R20, 0x65, PT ;  /* 0x000000651400780c */ /* 0x000fc40003f64270 */
[----:B------:R-:W-:Y:S02]  /*106c0*/  IADD3 R13, P5, PT, R15, R13, RZ ;  /* 0x0000000d0f0d7210 */ /* 0x000fe40007fbe0ff */
[----:B------:R-:W-:-:S03]  /*106d0*/  ISETP.GT.AND P4, PT, R20, 0x66, PT ;  /* 0x000000661400780c */ /* 0x000fc60003f84270 */
[----:B------:R-:W-:Y:S01]  /*106e0*/  IMAD.X R27, R17, 0x1, R27, P5 ;  /* 0x00000001111b7824 */ /* 0x000fe200028e061b */
[----:B------:R-:W-:Y:S02]  /*106f0*/  PRMT R12, RZ, 0x7610, R12 ;  /* 0x00007610ff0c7816 */ /* 0x000fe4000000000c */
[----:B------:R-:W-:-:S03]  /*10700*/  IADD3 R23, P6, PT, R15, R23, RZ ;  /* 0x000000170f177210 */ /* 0x000fc60007fde0ff */
[----:B0-----:R-:W-:Y:S02]  /*10710*/  @P3 IMAD.MOV.U32 R18, RZ, RZ, R13 ;  /* 0x000000ffff123224 */ /* 0x001fe400078e000d */
[----:B------:R-:W-:Y:S01]  /*10720*/  @P3 IMAD.MOV.U32 R19, RZ, RZ, R27 ;  /* 0x000000ffff133224 */ /* 0x000fe200078e001b */
[----:B------:R-:W-:-:S04]  /*10730*/  PRMT R56, RZ, 0x7610, R56 ;  /* 0x00007610ff387816 */ /* 0x000fc80000000038 */
[----:B------:R0:W3:Y:S02]  /*10740*/  @P3 LDG.E.U8 R12, desc[UR34][R18.64] ;  /* 0x00000022120c3981 */ /* 0x0000e4000c1e1100 */
[----:B0-----:R-:W-:Y:S01]  /*10750*/  @P4 IMAD.MOV.U32 R18, RZ, RZ, R23 ;  /* 0x000000ffff124224 */ /* 0x001fe200078e0017 */
[----:B------:R-:W-:Y:S02]  /*10760*/  ISETP.GT.AND P2, PT, R20, 0x67, PT ;  /* 0x000000671400780c */ /* 0x000fe40003f44270 */
[----:B------:R-:W-:Y:S01]  /*10770*/  IADD3 R21, P5, PT, R15, R21, RZ ;  /* 0x000000150f157210 */ /* 0x000fe20007fbe0ff */
[----:B------:R0:W-:Y:S01]  /*10780*/  STL [R1+0x548], R13 ;  /* 0x0005480d01007387 */ /* 0x0001e20000100800 */
[----:B------:R-:W-:-:S03]  /*10790*/  PRMT R4, RZ, 0x7610, R4 ;  /* 0x00007610ff047816 */ /* 0x000fc60000000004 */
[----:B------:R-:W3:Y:S04]  /*107a0*/  LDL.LU R6, [R1+0x550] ;  /* 0x0005500001067983 */ /* 0x000ee80000300800 */
[----:B----4-:R-:W-:Y:S04]  /*107b0*/  STL [R1+0x6e4], R3 ;  /* 0x0006e40301007387 */ /* 0x010fe80000100800 */
[----:B------:R-:W-:Y:S04]  /*107c0*/  STL [R1+0x544], R27 ;  /* 0x0005441b01007387 */ /* 0x000fe80000100800 */
[----:B--2---:R-:W2:Y:S01]  /*107d0*/  LDL.LU R7, [R1+0x54c] ;  /* 0x00054c0001077983 */ /* 0x004ea20000300800 */
[----:B---3--:R-:W-:-:S04]  /*107e0*/  IMAD.X R25, R17, 0x1, R25, P6 ;  /* 0x0000000111197824 */ /* 0x008fc800030e0619 */
[----:B------:R-:W-:-:S05]  /*107f0*/  @P4 IMAD.MOV.U32 R19, RZ, RZ, R25 ;  /* 0x000000ffff134224 */ /* 0x000fca00078e0019 */
[----:B------:R1:W3:Y:S01]  /*10800*/  @P4 LDG.E.U8 R56, desc[UR34][R18.64] ;  /* 0x0000002212384981 */ /* 0x0002e2000c1e1100 */
[----:B------:R-:W-:Y:S02]  /*10810*/  IMAD.X R22, R17, 0x1, R22, P5 ;  /* 0x0000000111167824 */ /* 0x000fe400028e0616 */
[----:B-1----:R-:W-:Y:S02]  /*10820*/  @P2 IMAD.MOV.U32 R18, RZ, RZ, R21 ;  /* 0x000000ffff122224 */ /* 0x002fe400078e0015 */
[----:B------:R-:W-:-:S05]  /*10830*/  @P2 IMAD.MOV.U32 R19, RZ, RZ, R22 ;  /* 0x000000ffff132224 */ /* 0x000fca00078e0016 */
[----:B------:R1:W4:Y:S04]  /*10840*/  @P2 LDG.E.U8 R4, desc[UR34][R18.64] ;  /* 0x0000002212042981 */ /* 0x000328000c1e1100 */
[----:B------:R-:W-:Y:S04]  /*10850*/  STL [R1+0x2bc], R23 ;  /* 0x0002bc1701007387 */ /* 0x000fe80000100800 */
[----:B------:R-:W4:Y:S04]  /*10860*/  LDL.LU R14, [R1+0x558] ;  /* 0x00055800010e7983 */ /* 0x000f280000300800 */
[----:B------:R1:W-:Y:S04]  /*10870*/  STL [R1+0x2c4], R21 ;  /* 0x0002c41501007387 */ /* 0x0003e80000100800 */
[----:B0-----:R-:W4:Y:S04]  /*10880*/  LDL.LU R13, [R1+0x560] ;  /* 0x00056000010d7983 */ /* 0x001f280000300800 */
[----:B------:R0:W-:Y:S04]  /*10890*/  STL [R1+0x6ec], R12 ;  /* 0x0006ec0c01007387 */ /* 0x0001e80000100800 */
[----:B------:R-:W-:Y:S04]  /*108a0*/  STL [R1+0x2b8], R25 ;  /* 0x0002b81901007387 */ /* 0x000fe80000100800 */
[----:B------:R-:W-:Y:S01]  /*108b0*/  STL [R1+0x2c0], R22 ;  /* 0x0002c01601007387 */ /* 0x000fe20000100800 */
[----:B------:R-:W-:-:S02]  /*108c0*/  ISETP.GT.AND P3, PT, R20, 0x68, PT ;  /* 0x000000681400780c */ /* 0x000fc40003f64270 */
[----:B------:R-:W-:-:S05]  /*108d0*/  IADD3 R6, P5, PT, R15, R6, RZ ;  /* 0x000000060f067210 */ /* 0x000fca0007fbe0ff */
[----:B--2---:R-:W-:-:S06]  /*108e0*/  IMAD.X R7, R17, 0x1, R7, P5 ;  /* 0x0000000111077824 */ /* 0x004fcc00028e0607 */
[----:B-1----:R-:W-:Y:S01]  /*108f0*/  @P3 IMAD.MOV.U32 R19, RZ, RZ, R7 ;  /* 0x000000ffff133224 */ /* 0x002fe200078e0007 */
[----:B---3--:R-:W-:Y:S04]  /*10900*/  STL [R1+0x6f0], R56 ;  /* 0x0006f03801007387 */ /* 0x008fe80000100800 */
[----:B------:R-:W2:Y:S04]  /*10910*/  LDL.LU R21, [R1+0x554] ;  /* 0x0005540001157983 */ /* 0x000ea80000300800 */
[----:B0-----:R-:W3:Y:S04]  /*10920*/  LDL.LU R12, [R1+0x55c] ;  /* 0x00055c00010c7983 */ /* 0x001ee80000300800 */
[----:B------:R-:W-:Y:S04]  /*10930*/  STL [R1+0x550], R6 ;  /* 0x0005500601007387 */ /* 0x000fe80000100800 */
[----:B------:R-:W3:Y:S04]  /*10940*/  LDL.LU R3, [R1+0x568] ;  /* 0x0005680001037983 */ /* 0x000ee80000300800 */
[----:B----4-:R-:W-:Y:S04]  /*10950*/  STL [R1+0x6f4], R4 ;  /* 0x0006f40401007387 */ /* 0x010fe80000100800 */
[----:B------:R0:W-:Y:S04]  /*10960*/  STL [R1+0x54c], R7 ;  /* 0x00054c0701007387 */ /* 0x0001e80000100800 */
[----:B0-----:R-:W4:Y:S01]  /*10970*/  LDL.LU R7, [R1+0x564] ;  /* 0x0005640001077983 */ /* 0x001f220000300800 */
[----:B------:R-:W-:-:S02]  /*10980*/  ISETP.GT.AND P4, PT, R20, 0x69, PT ;  /* 0x000000691400780c */ /* 0x000fc40003f84270 */
[C---:B------:R-:W-:Y:S01]  /*10990*/  IADD3 R14, P6, PT, R15.reuse, R14, RZ ;  /* 0x0000000e0f0e7210 */ /* 0x040fe20007fde0ff */
[----:B------:R-:W-:Y:S01]  /*109a0*/  @P3 IMAD.MOV.U32 R18, RZ, RZ, R6 ;  /* 0x000000ffff123224 */ /* 0x000fe200078e0006 */
[----:B------:R-:W-:Y:S02]  /*109b0*/  PRMT R46, RZ, 0x7610, R46 ;  /* 0x00007610ff2e7816 */ /* 0x000fe4000000002e */
[C---:B------:R-:W-:Y:S02]  /*109c0*/  ISETP.GT.AND P2, PT, R20.reuse, 0x6a, PT ;  /* 0x0000006a1400780c */ /* 0x040fe40003f44270 */
[----:B------:R-:W-:Y:S02]  /*109d0*/  IADD3 R13, P5, PT, R15, R13, RZ ;  /* 0x0000000d0f0d7210 */ /* 0x000fe40007fbe0ff */
[----:B------:R0:W4:Y:S01]  /*109e0*/  @P3 LDG.E.U8 R46, desc[UR34][R18.64] ;  /* 0x00000022122e3981 */ /* 0x000122000c1e1100 */
[----:B------:R-:W-:Y:S02]  /*109f0*/  PRMT R4, RZ, 0x7610, R4 ;  /* 0x00007610ff047816 */ /* 0x000fe40000000004 */
[----:B------:R-:W-:Y:S01]  /*10a00*/  PRMT R11, RZ, 0x7610, R11 ;  /* 0x00007610ff0b7816 */ /* 0x000fe2000000000b */
[----:B0-----:R-:W-:Y:S01]  /*10a10*/  @P4 IMAD.MOV.U32 R18, RZ, RZ, R14 ;  /* 0x000000ffff124224 */ /* 0x001fe200078e000e */
[----:B------:R-:W-:Y:S01]  /*10a20*/  ISETP.GT.AND P3, PT, R20, 0x6b, PT ;  /* 0x0000006b1400780c */ /* 0x000fe20003f64270 */
[----:B------:R0:W-:Y:S01]  /*10a30*/  STL [R1+0x558], R14 ;  /* 0x0005580e01007387 */ /* 0x0001e20000100800 */
[----:B------:R-:W-:-:S03]  /*10a40*/  PRMT R5, RZ, 0x7610, R5 ;  /* 0x00007610ff057816 */ /* 0x000fc60000000005 */
[----:B------:R-:W4:Y:S04]  /*10a50*/  LDL.LU R6, [R1+0x570] ;  /* 0x0005700001067983 */ /* 0x000f280000300800 */
[----:B------:R1:W-:Y:S01]  /*10a60*/  STL [R1+0x560], R13 ;  /* 0x0005600d01007387 */ /* 0x0003e20000100800 */
[----:B--2---:R-:W-:-:S04]  /*10a70*/  IMAD.X R21, R17, 0x1, R21, P6 ;  /* 0x0000000111157824 */ /* 0x004fc800030e0615 */
[----:B------:R-:W-:Y:S02]  /*10a80*/  @P4 IMAD.MOV.U32 R19, RZ, RZ, R21 ;  /* 0x000000ffff134224 */ /* 0x000fe400078e0015 */
[----:B---3--:R-:W-:-:S03]  /*10a90*/  IMAD.X R12, R17, 0x1, R12, P5 ;  /* 0x00000001110c7824 */ /* 0x008fc600028e060c */
[----:B------:R2:W3:Y:S02]  /*10aa0*/  @P4 LDG.E.U8 R4, desc[UR34][R18.64] ;  /* 0x0000002212044981 */ /* 0x0004e4000c1e1100 */
[----:B--2---:R-:W-:Y:S02]  /*10ab0*/  @P2 IMAD.MOV.U32 R18, RZ, RZ, R13 ;  /* 0x000000ffff122224 */ /* 0x004fe400078e000d */
[----:B------:R-:W-:-:S05]  /*10ac0*/  @P2 IMAD.MOV.U32 R19, RZ, RZ, R12 ;  /* 0x000000ffff132224 */ /* 0x000fca00078e000c */
[----:B------:R2:W3:Y:S01]  /*10ad0*/  @P2 LDG.E.U8 R11, desc[UR34][R18.64] ;  /* 0x00000022120b2981 */ /* 0x0004e2000c1e1100 */
[----:B------:R-:W-:-:S05]  /*10ae0*/  IADD3 R3, P4, PT, R15, R3, RZ ;  /* 0x000000030f037210 */ /* 0x000fca0007f9e0ff */
[----:B----4-:R-:W-:Y:S01]  /*10af0*/  IMAD.X R7, R17, 0x1, R7, P4 ;  /* 0x0000000111077824 */ /* 0x010fe200020e0607 */
[----:B------:R-:W-:Y:S01]  /*10b00*/  STL [R1+0x554], R21 ;  /* 0x0005541501007387 */ /* 0x000fe20000100800 */
[----:B--2---:R-:W-:-:S03]  /*10b10*/  @P3 IMAD.MOV.U32 R18, RZ, RZ, R3 ;  /* 0x000000ffff123224 */ /* 0x004fc600078e0003 */
[----:B------:R2:W-:Y:S01]  /*10b20*/  STL [R1+0x55c], R12 ;  /* 0x00055c0c01007387 */ /* 0x0005e20000100800 */
[----:B------:R-:W-:-:S03]  /*10b30*/  @P3 IMAD.MOV.U32 R19, RZ, RZ, R7 ;  /* 0x000000ffff133224 */ /* 0x000fc600078e0007 */
[----:B0-----:R-:W4:Y:S04]  /*10b40*/  LDL.LU R14, [R1+0x56c] ;  /* 0x00056c00010e7983 */ /* 0x001f280000300800 */
[----:B------:R0:W4:Y:S04]  /*10b50*/  @P3 LDG.E.U8 R5, desc[UR34][R18.64] ;  /* 0x0000002212053981 */ /* 0x000128000c1e1100 */
[----:B-1----:R-:W4:Y:S04]  /*10b60*/  LDL.LU R13, [R1+0x574] ;  /* 0x00057400010d7983 */ /* 0x002f280000300800 */
[----:B--2---:R-:W2:Y:S04]  /*10b70*/  LDL.LU R12, [R1+0x578] ;  /* 0x00057800010c7983 */ /* 0x004ea80000300800 */
[----:B------:R-:W-:Y:S01]  /*10b80*/  STL [R1+0x568], R3 ;  /* 0x0005680301007387 */ /* 0x000fe20000100800 */
[----:B------:R-:W-:-:S02]  /*10b90*/  ISETP.GT.AND P5, PT, R20, 0x6c, PT ;  /* 0x0000006c1400780c */ /* 0x000fc40003fa4270 */
[----:B------:R-:W-:Y:S02]  /*10ba0*/  IADD3 R6, P2, PT, R15, R6, RZ ;  /* 0x000000060f067210 */ /* 0x000fe40007f5e0ff */
[----:B------:R-:W-:Y:S02]  /*10bb0*/  PRMT R68, RZ, 0x7610, R68 ;  /* 0x00007610ff447816 */ /* 0x000fe40000000044 */
[----:B------:R-:W-:-:S07]  /*10bc0*/  ISETP.GT.AND P3, PT, R20, 0x6d, PT ;  /* 0x0000006d1400780c */ /* 0x000fce0003f64270 */
[----:B0-----:R-:W-:Y:S01]  /*10bd0*/  @P5 IMAD.MOV.U32 R18, RZ, RZ, R6 ;  /* 0x000000ffff125224 */ /* 0x001fe200078e0006 */
[----:B------:R-:W-:Y:S01]  /*10be0*/  PRMT R10, RZ, 0x7610, R10 ;  /* 0x00007610ff0a7816 */ /* 0x000fe2000000000a */
[----:B---3--:R-:W-:Y:S04]  /*10bf0*/  STL [R1+0x708], R11 ;  /* 0x0007080b01007387 */ /* 0x008fe80000100800 */
[----:B------:R0:W-:Y:S04]  /*10c00*/  STL [R1+0x564], R7 ;  /* 0x0005640701007387 */ /* 0x0001e80000100800 */
[----:B0-----:R-:W3:Y:S04]  /*10c10*/  LDL.LU R7, [R1+0x2c8] ;  /* 0x0002c80001077983 */ /* 0x001ee80000300800 */
[----:B------:R-:W3:Y:S01]  /*10c20*/  LDL.LU R3, [R1+0x2cc] ;  /* 0x0002cc0001037983 */ /* 0x000ee20000300800 */
[----:B----4-:R-:W-:-:S03]  /*10c30*/  IMAD.X R14, R17, 0x1, R14, P2 ;  /* 0x00000001110e7824 */ /* 0x010fc600010e060e */
[----:B------:R0:W-:Y:S01]  /*10c40*/  STL [R1+0x570], R6 ;  /* 0x0005700601007387 */ /* 0x0001e20000100800 */
[----:B------:R-:W-:-:S03]  /*10c50*/  @P5 IMAD.MOV.U32 R19, RZ, RZ, R14 ;  /* 0x000000ffff135224 */ /* 0x000fc600078e000e */
[----:B------:R1:W-:Y:S04]  /*10c60*/  STL [R1+0x70c], R5 ;  /* 0x00070c0501007387 */ /* 0x0003e80000100800 */
[----:B------:R-:W-:Y:S04]  /*10c70*/  STL [R1+0x56c], R14 ;  /* 0x00056c0e01007387 */ /* 0x000fe80000100800 */
[----:B0-----:R-:W4:Y:S04]  /*10c80*/  LDL.LU R6, [R1+0x2d0] ;  /* 0x0002d00001067983 */ /* 0x001f280000300800 */
[----:B-1----:R-:W4:Y:S04]  /*10c90*/  LDL.LU R5, [R1+0x2d4] ;  /* 0x0002d40001057983 */ /* 0x002f280000300800 */
[----:B------:R0:W4:Y:S01]  /*10ca0*/  @P5 LDG.E.U8 R68, desc[UR34][R18.64] ;  /* 0x0000002212445981 */ /* 0x000122000c1e1100 */
[----:B--2---:R-:W-:-:S05]  /*10cb0*/  IADD3 R12, P2, PT, R15, R12, RZ ;  /* 0x0000000c0f0c7210 */ /* 0x004fca0007f5e0ff */
[----:B------:R-:W-:Y:S02]  /*10cc0*/  IMAD.X R13, R17, 0x1, R13, P2 ;  /* 0x00000001110d7824 */ /* 0x000fe400010e060d */
[----:B0-----:R-:W-:Y:S02]  /*10cd0*/  @P3 IMAD.MOV.U32 R18, RZ, RZ, R12 ;  /* 0x000000ffff123224 */ /* 0x001fe400078e000c */
[----:B------:R-:W-:-:S05]  /*10ce0*/  @P3 IMAD.MOV.U32 R19, RZ, RZ, R13 ;  /* 0x000000ffff133224 */ /* 0x000fca00078e000d */
[----:B------:R0:W2:Y:S01]  /*10cf0*/  @P3 LDG.E.U8 R10, desc[UR34][R18.64] ;  /* 0x00000022120a3981 */ /* 0x0000a2000c1e1100 */
[----:B------:R-:W-:Y:S02]  /*10d00*/  ISETP.GT.AND P3, PT, R20, 0x6e, PT ;  /* 0x0000006e1400780c */ /* 0x000fe40003f64270 */
[----:B------:R-:W-:Y:S02]  /*10d10*/  PRMT R54, RZ, 0x7610, R54 ;  /* 0x00007610ff367816 */ /* 0x000fe40000000036 */
[----:B------:R-:W-:Y:S02]  /*10d20*/  PRMT R66, RZ, 0x7610, R66 ;  /* 0x00007610ff427816 */ /* 0x000fe40000000042 */
[----:B---3--:R-:W-:-:S05]  /*10d30*/  IADD3 R3, P2, PT, R15, R3, RZ ;  /* 0x000000030f037210 */ /* 0x008fca0007f5e0ff */
[----:B------:R-:W-:Y:S02]  /*10d40*/  IMAD.X R7, R17, 0x1, R7, P2 ;  /* 0x0000000111077824 */ /* 0x000fe400010e0607 */
[----:B0-----:R-:W-:Y:S02]  /*10d50*/  @P3 IMAD.MOV.U32 R18, RZ, RZ, R3 ;  /* 0x000000ffff123224 */ /* 0x001fe400078e0003 */
[----:B------:R-:W-:-:S05]  /*10d60*/  @P3 IMAD.MOV.U32 R19, RZ, RZ, R7 ;  /* 0x000000ffff133224 */ /* 0x000fca00078e0007 */
[----:B------:R0:W3:Y:S01]  /*10d70*/  @P3 LDG.E.U8 R54, desc[UR34][R18.64] ;  /* 0x0000002212363981 */ /* 0x0000e2000c1e1100 */
[----:B------:R-:W-:Y:S02]  /*10d80*/  ISETP.GT.AND P3, PT, R20, 0x6f, PT ;  /* 0x0000006f1400780c */ /* 0x000fe40003f64270 */
[----:B----4-:R-:W-:Y:S01]  /*10d90*/  IADD3 R5, P2, PT, R15, R5, RZ ;  /* 0x000000050f057210 */ /* 0x010fe20007f5e0ff */
[----:B------:R-:W-:Y:S04]  /*10da0*/  STL [R1+0x6f8], R68 ;  /* 0x0006f84401007387 */ /* 0x000fe80000100800 */
[----:B------:R-:W-:Y:S01]  /*10db0*/  IMAD.X R6, R17, 0x1, R6, P2 ;  /* 0x0000000111067824 */ /* 0x000fe200010e0606 */
[----:B------:R1:W-:Y:S04]  /*10dc0*/  STL [R1+0x578], R12 ;  /* 0x0005780c01007387 */ /* 0x0003e80000100800 */
[----:B------:R-:W-:Y:S01]  /*10dd0*/  STL [R1+0x574], R13 ;  /* 0x0005740d01007387 */ /* 0x000fe20000100800 */
[----:B0-----:R-:W-:-:S03]  /*10de0*/  @P3 IMAD.MOV.U32 R18, RZ, RZ, R5 ;  /* 0x000000ffff123224 */ /* 0x001fc600078e0005 */
[----:B-1----:R-:W4:Y:S01]  /*10df0*/  LDL.LU R12, [R1+0x57c] ;  /* 0x00057c00010c7983 */ /* 0x002f220000300800 */
[----:B------:R-:W-:-:S03]  /*10e00*/  @P3 IMAD.MOV.U32 R19, RZ, RZ, R6 ;  /* 0x000000ffff133224 */ /* 0x000fc600078e0006 */
[----:B------:R-:W4:Y:S04]  /*10e10*/  LDL.LU R11, [R1+0x580] ;  /* 0x00058000010b7983 */ /* 0x000f280000300800 */
[----:B------:R-:W4:Y:S04]  /*10e20*/  @P3 LDG.E.U8 R66, desc[UR34][R18.64] ;  /* 0x0000002212423981 */ /* 0x000f28000c1e1100 */
[----:B--2---:R0:W-:Y:S04]  /*10e30*/  STL [R1+0x710], R10 ;  /* 0x0007100a01007387 */ /* 0x0041e80000100800 */
[----:B------:R1:W-:Y:S04]  /*10e40*/  STL [R1+0x2cc], R3 ;  /* 0x0002cc0301007387 */ /* 0x0003e80000100800 */
[----:B------:R-:W-:Y:S04]  /*10e50*/  STL [R1+0x2c8], R7 ;  /* 0x0002c80701007387 */ /* 0x000fe80000100800 */
[----:B0-----:R-:W2:Y:S04]  /*10e60*/  LDL.LU R10, [R1+0x584] ;  /* 0x00058400010a7983 */ /* 0x001ea80000300800 */
[----:B-1----:R-:W2:Y:S01]  /*10e70*/  LDL.LU R3, [R1+0x588] ;  /* 0x0005880001037983 */ /* 0x002ea20000300800 */
[----:B------:R-:W-:-:S02]  /*10e80*/  ISETP.GT.AND P3, PT, R20, 0x70, PT ;  /* 0x000000701400780c */ /* 0x000fc40003f64270 */
[----:B------:R-:W-:Y:S01]  /*10e90*/  PRMT R45, RZ, 0x7610, R45 ;  /* 0x00007610ff2d7816 */ /* 0x000fe2000000002d */
[----:B---3--:R-:W-:Y:S04]  /*10ea0*/  STL [R1+0x714], R54 ;  /* 0x0007143601007387 */ /* 0x008fe80000100800 */
[----:B------:R-:W-:Y:S04]  /*10eb0*/  STL [R1+0x2d4], R5 ;  /* 0x0002d40501007387 */ /* 0x000fe80000100800 */
[----:B------:R0:W-:Y:S04]  /*10ec0*/  STL [R1+0x2d0], R6 ;  /* 0x0002d00601007387 */ /* 0x0001e80000100800 */
[----:B------:R-:W3:Y:S04]  /*10ed0*/  LDL.LU R13, [R1+0x58c] ;  /* 0x00058c00010d7983 */ /* 0x000ee80000300800 */
[----:B0-----:R-:W3:Y:S04]  /*10ee0*/  LDL.LU R6, [R1+0x590] ;  /* 0x0005900001067983 */ /* 0x001ee80000300800 */
[----:B------:R-:W3:Y:S04]  /*10ef0*/  LDL.LU R7, [R1+0x594] ;  /* 0x0005940001077983 */ /* 0x000ee80000300800 */
[----:B------:R-:W3:Y:S01]  /*10f00*/  LDL.LU R5, [R1+0x598] ;  /* 0x0005980001057983 */ /* 0x000ee20000300800 */
[----:B----4-:R-:W-:-:S05]  /*10f10*/  IADD3 R11, P2, PT, R15, R11, RZ ;  /* 0x0000000b0f0b7210 */ /* 0x010fca0007f5e0ff */
[----:B------:R-:W-:Y:S01]  /*10f20*/  IMAD.X R12, R17, 0x1, R12, P2 ;  /* 0x00000001110c7824 */ /* 0x000fe200010e060c */
[----:B------:R-:W-:Y:S01]  /*10f30*/  STL [R1+0x718], R66 ;  /* 0x0007184201007387 */ /* 0x000fe20000100800 */
[----:B------:R-:W-:Y:S02]  /*10f40*/  @P3 IMAD.MOV.U32 R18, RZ, RZ, R11 ;  /* 0x000000ffff123224 */ /* 0x000fe400078e000b */
[----:B------:R-:W-:Y:S01]  /*10f50*/  @P3 IMAD.MOV.U32 R19, RZ, RZ, R12 ;  /* 0x000000ffff133224 */ /* 0x000fe200078e000c */
[----:B------:R-:W-:Y:S04]  /*10f60*/  STL [R1+0x580], R11 ;  /* 0x0005800b01007387 */ /* 0x000fe80000100800 */
[----:B------:R0:W-:Y:S04]  /*10f70*/  STL [R1+0x57c], R12 ;  /* 0x00057c0c01007387 */ /* 0x0001e80000100800 */
[----:B------:R1:W4:Y:S01]  /*10f80*/  @P3 LDG.E.U8 R45, desc[UR34][R18.64] ;  /* 0x00000022122d3981 */ /* 0x000322000c1e1100 */
[----:B------:R-:W-:-:S03]  /*10f90*/  ISETP.GT.AND P3, PT, R20, 0x71, PT ;  /* 0x000000711400780c */ /* 0x000fc60003f64270 */
[----:B0-----:R-:W4:Y:S04]  /*10fa0*/  LDL.LU R12, [R1+0x59c] ;  /* 0x00059c00010c7983 */ /* 0x001f280000300800 */
[----:B------:R-:W4:Y:S01]  /*10fb0*/  LDL.LU R11, [R1+0x5a0] ;  /* 0x0005a000010b7983 */ /* 0x000f220000300800 */
[----:B--2---:R-:W-:-:S05]  /*10fc0*/  IADD3 R3, P2, PT, R15, R3, RZ ;  /* 0x000000030f037210 */ /* 0x004fca0007f5e0ff */
[----:B------:R-:W-:Y:S01]  /*10fd0*/  IMAD.X R10, R17, 0x1, R10, P2 ;  /* 0x00000001110a7824 */ /* 0x000fe200010e060a */
[----:B------:R-:W-:Y:S01]  /*10fe0*/  STL [R1+0x588], R3 ;  /* 0x0005880301007387 */ /* 0x000fe20000100800 */
[----:B-1----:R-:W-:Y:S02]  /*10ff0*/  @P3 IMAD.MOV.U32 R18, RZ, RZ, R3 ;  /* 0x000000ffff123224 */ /* 0x002fe400078e0003 */
[----:B------:R-:W-:Y:S01]  /*11000*/  @P3 IMAD.MOV.U32 R19, RZ, RZ, R10 ;  /* 0x000000ffff133224 */ /* 0x000fe200078e000a */
[----:B------:R0:W-:Y:S04]  /*11010*/  STL [R1+0x584], R10 ;  /* 0x0005840a01007387 */ /* 0x0001e80000100800 */
[----:B0-----:R-:W2:Y:S04]  /*11020*/  LDL.LU R10, [R1+0x5a4] ;  /* 0x0005a400010a7983 */ /* 0x001ea80000300800 */
[----:B------:R-:W2:Y:S01]  /*11030*/  LDL.LU R3, [R1+0x5a8] ;  /* 0x0005a80001037983 */ /* 0x000ea20000300800 */
[----:B------:R-:W-:-:S06]  /*11040*/  PRMT R64, RZ, 0x7610, R64 ;  /* 0x00007610ff407816 */ /* 0x000fcc0000000040 */
[----:B------:R0:W2:Y:S01]  /*11050*/  @P3 LDG.E.U8 R64, desc[UR34][R18.64] ;  /* 0x0000002212403981 */ /* 0x0000a2000c1e1100 */
[----:B------:R-:W-:Y:S02]  /*11060*/  ISETP.GT.AND P3, PT, R20, RZ, PT ;  /* 0x000000ff1400720c */ /* 0x000fe40003f64270 */
[----:B------:R-:W-:Y:S02]  /*11070*/  IADD3 R0, P2, PT, R15, R0, RZ ;  /* 0x000000000f007210 */ /* 0x000fe40007f5e0ff */
[----:B------:R-:W-:-:S03]  /*11080*/  PRMT R31, RZ, 0x7610, R31 ;  /* 0x00007610ff1f7816 */ /* 0x000fc6000000001f */
[----:B------:R-:W-:-:S06]  /*11090*/  IMAD.X R2, R17, 0x1, R2, P2 ;  /* 0x0000000111027824 */ /* 0x000fcc00010e0602 */
[----:B0-----:R-:W-:Y:S02]  /*110a0*/  @P3 IMAD.MOV.U32 R18, RZ, RZ, R0 ;  /* 0x000000ffff123224 */ /* 0x001fe400078e0000 */
[----:B------:R-:W-:-:S05]  /*110b0*/  @P3 IMAD.MOV.U32 R19, RZ, RZ, R2 ;  /* 0x000000ffff133224 */ /* 0x000fca00078e0002 */
[----:B------:R0:W2:Y:S01]  /*110c0*/  @P3 LDG.E.U8 R31, desc[UR34][R18.64] ;  /* 0x00000022121f3981 */ /* 0x0000a2000c1e1100 */
[----:B------:R-:W-:Y:S02]  /*110d0*/  ISETP.GT.AND P3, PT, R20, 0x72, PT ;  /* 0x000000721400780c */ /* 0x000fe40003f64270 */
[----:B------:R-:W-:Y:S01]  /*110e0*/  PRMT R62, RZ, 0x7610, R62 ;  /* 0x00007610ff3e7816 */ /* 0x000fe2000000003e */
[----:B------:R-:W-:Y:S01]  /*110f0*/  STL [R1+0x71c], R2 ;  /* 0x00071c0201007387 */ /* 0x000fe20000100800 */
[----:B------:R-:W-:Y:S02]  /*11100*/  PRMT R60, RZ, 0x7610, R60 ;  /* 0x00007610ff3c7816 */ /* 0x000fe4000000003c */
[----:B------:R-:W-:Y:S02]  /*11110*/  PRMT R58, RZ, 0x7610, R58 ;  /* 0x00007610ff3a7816 */ /* 0x000fe4000000003a */
[----:B---3--:R-:W-:-:S05]  /*11120*/  IADD3 R6, P2, PT, R15, R6, RZ ;  /* 0x000000060f067210 */ /* 0x008fca0007f5e0ff */
[----:B------:R-:W-:Y:S01]  /*11130*/  IMAD.X R13, R17, 0x1, R13, P2 ;  /* 0x00000001110d7824 */ /* 0x000fe200010e060d */
[----:B------:R1:W-:Y:S01]  /*11140*/  STL [R1+0x590], R6 ;  /* 0x0005900601007387 */ /* 0x0003e20000100800 */
[----:B0-----:R-:W-:Y:S02]  /*11150*/  @P3 IMAD.MOV.U32 R18, RZ, RZ, R6 ;  /* 0x000000ffff123224 */ /* 0x001fe400078e0006 */
[----:B------:R-:W-:Y:S01]  /*11160*/  @P3 IMAD.MOV.U32 R19, RZ, RZ, R13 ;  /* 0x000000ffff133224 */ /* 0x000fe200078e000d */
[----:B------:R-:W-:Y:S04]  /*11170*/  STL [R1+0x58c], R13 ;  /* 0x00058c0d01007387 */ /* 0x000fe80000100800 */
[----:B------:R0:W3:Y:S04]  /*11180*/  @P3 LDG.E.U8 R62, desc[UR34][R18.64] ;  /* 0x00000022123e3981 */ /* 0x0000e8000c1e1100 */
[----:B-1----:R-:W3:Y:S01]  /*11190*/  LDL.LU R6, [R1+0x2d8] ;  /* 0x0002d80001067983 */ /* 0x002ee20000300800 */
[----:B------:R-:W-:-:S03]  /*111a0*/  ISETP.GT.AND P3, PT, R20, 0x73, PT ;  /* 0x000000731400780c */ /* 0x000fc60003f64270 */
[----:B------:R-:W3:Y:S01]  /*111b0*/  LDL.LU R2, [R1+0x2dc] ;  /* 0x0002dc0001027983 */ /* 0x000ee20000300800 */
[----:B------:R-:W-:-:S05]  /*111c0*/  IADD3 R5, P2, PT, R15, R5, RZ ;  /* 0x000000050f057210 */ /* 0x000fca0007f5e0ff */
[----:B------:R-:W-:Y:S01]  /*111d0*/  IMAD.X R7, R17, 0x1, R7, P2 ;  /* 0x0000000111077824 */ /* 0x000fe200010e0607 */
[----:B------:R-:W-:Y:S03]  /*111e0*/  STL [R1+0x598], R5 ;  /* 0x0005980501007387 */ /* 0x000fe60000100800 */
[----:B0-----:R-:W-:Y:S01]  /*111f0*/  @P3 IMAD.MOV.U32 R18, RZ, RZ, R5 ;  /* 0x000000ffff123224 */ /* 0x001fe200078e0005 */
[----:B------:R0:W-:Y:S01]  /*11200*/  STL [R1+0x594], R7 ;  /* 0x0005940701007387 */ /* 0x0001e20000100800 */
[----:B------:R-:W-:-:S05]  /*11210*/  @P3 IMAD.MOV.U32 R19, RZ, RZ, R7 ;  /* 0x000000ffff133224 */ /* 0x000fca00078e0007 */
[----:B------:R1:W3:Y:S04]  /*11220*/  @P3 LDG.E.U8 R60, desc[UR34][R18.64] ;  /* 0x00000022123c3981 */ /* 0x0002e8000c1e1100 */
[----:B0-----:R-:W3:Y:S01]  /*11230*/  LDL.LU R7, [R1+0x2e0] ;  /* 0x0002e00001077983 */ /* 0x001ee20000300800 */
[----:B------:R-:W-:-:S03]  /*11240*/  ISETP.GT.AND P3, PT, R20, 0x74, PT ;  /* 0x000000741400780c */ /* 0x000fc60003f64270 */
[----:B------:R-:W3:Y:S01]  /*11250*/  LDL.LU R5, [R1+0x2e4] ;  /* 0x0002e40001057983 */ /* 0x000ee20000300800 */
[----:B----4-:R-:W-:-:S05]  /*11260*/  IADD3 R11, P2, PT, R15, R11, RZ ;  /* 0x0000000b0f0b7210 */ /* 0x010fca0007f5e0ff */
[----:B------:R-:W-:Y:S01]  /*11270*/  IMAD.X R12, R17, 0x1, R12, P2 ;  /* 0x00000001110c7824 */ /* 0x000fe200010e060c */
[----:B------:R-:W-:Y:S03]  /*11280*/  STL [R1+0x5a0], R11 ;  /* 0x0005a00b01007387 */ /* 0x000fe60000100800 */
[----:B-1----:R-:W-:Y:S01]  /*11290*/  @P3 IMAD.MOV.U32 R18, RZ, RZ, R11 ;  /* 0x000000ffff123224 */ /* 0x002fe200078e000b */
[----:B------:R0:W-:Y:S01]  /*112a0*/  STL [R1+0x59c], R12 ;  /* 0x00059c0c01007387 */ /* 0x0001e20000100800 */
[----:B------:R-:W-:-:S05]  /*112b0*/  @P3 IMAD.MOV.U32 R19, RZ, RZ, R12 ;  /* 0x000000ffff133224 */ /* 0x000fca00078e000c */
[----:B------:R1:W4:Y:S04]  /*112c0*/  @P3 LDG.E.U8 R58, desc[UR34][R18.64] ;  /* 0x00000022123a3981 */ /* 0x000328000c1e1100 */
[----:B0-----:R-:W4:Y:S01]  /*112d0*/  LDL.LU R12, [R1+0x5ac] ;  /* 0x0005ac00010c7983 */ /* 0x001f220000300800 */
[----:B------:R-:W-:-:S03]  /*112e0*/  ISETP.GT.AND P3, PT, R20, 0x75, PT ;  /* 0x000000751400780c */ /* 0x000fc60003f64270 */
[----:B------:R-:W4:Y:S01]  /*112f0*/  LDL.LU R11, [R1+0x5b0] ;  /* 0x0005b000010b7983 */ /* 0x000f220000300800 */
[----:B--2---:R-:W-:-:S05]  /*11300*/  IADD3 R3, P2, PT, R15, R3, RZ ;  /* 0x000000030f037210 */ /* 0x004fca0007f5e0ff */
[----:B------:R-:W-:Y:S01]  /*11310*/  IMAD.X R10, R17, 0x1, R10, P2 ;  /* 0x00000001110a7824 */ /* 0x000fe200010e060a */
[----:B------:R-:W-:Y:S03]  /*11320*/  STL [R1+0x5a8], R3 ;  /* 0x0005a80301007387 */ /* 0x000fe60000100800 */
[----:B-1----:R-:W-:Y:S01]  /*11330*/  @P3 IMAD.MOV.U32 R19, RZ, RZ, R10 ;  /* 0x000000ffff133224 */ /* 0x002fe200078e000a */
[----:B------:R0:W-:Y:S01]  /*11340*/  STL [R1+0x5a4], R10 ;  /* 0x0005a40a01007387 */ /* 0x0001e20000100800 */
[----:B------:R-:W-:-:S03]  /*11350*/  @P3 IMAD.MOV.U32 R18, RZ, RZ, R3 ;  /* 0x000000ffff123224 */ /* 0x000fc600078e0003 */
[----:B0-----:R-:W2:Y:S04]  /*11360*/  LDL.LU R10, [R1+0x5b4] ;  /* 0x0005b400010a7983 */ /* 0x001ea80000300800 */
[----:B------:R-:W2:Y:S01]  /*11370*/  LDL.LU R3, [R1+0x5b8] ;  /* 0x0005b80001037983 */ /* 0x000ea20000300800 */
[----:B------:R-:W-:-:S06]  /*11380*/  PRMT R55, RZ, 0x7610, R55 ;  /* 0x00007610ff377816 */ /* 0x000fcc0000000037 */
[----:B------:R0:W2:Y:S01]  /*11390*/  @P3 LDG.E.U8 R55, desc[UR34][R18.64] ;  /* 0x0000002212373981 */ /* 0x0000a2000c1e1100 */
[----:B------:R-:W-:Y:S02]  /*113a0*/  ISETP.GT.AND P3, PT, R20, 0x76, PT ;  /* 0x000000761400780c */ /* 0x000fe40003f64270 */
[----:B------:R-:W-:Y:S02]  /*113b0*/  PRMT R53, RZ, 0x7610, R53 ;  /* 0x00007610ff357816 */ /* 0x000fe40000000035 */
[----:B------:R-:W-:Y:S02]  /*113c0*/  PRMT R52, RZ, 0x7610, R52 ;  /* 0x00007610ff347816 */ /* 0x000fe40000000034 */
[----:B------:R-:W-:Y:S02]  /*113d0*/  PRMT R44, RZ, 0x7610, R44 ;  /* 0x00007610ff2c7816 */ /* 0x000fe4000000002c */
[----:B---3--:R-:W-:-:S05]  /*113e0*/  IADD3 R2, P2, PT, R15, R2, RZ ;  /* 0x000000020f027210 */ /* 0x008fca0007f5e0ff */
[----:B------:R-:W-:Y:S01]  /*113f0*/  IMAD.X R6, R17, 0x1, R6, P2 ;  /* 0x0000000111067824 */ /* 0x000fe200010e0606 */
[----:B------:R-:W-:Y:S01]  /*11400*/  STL [R1+0x2dc], R2 ;  /* 0x0002dc0201007387 */ /* 0x000fe20000100800 */
[----:B0-----:R-:W-:Y:S02]  /*11410*/  @P3 IMAD.MOV.U32 R18, RZ, RZ, R2 ;  /* 0x000000ffff123224 */ /* 0x001fe400078e0002 */
[----:B------:R-:W-:Y:S01]  /*11420*/  @P3 IMAD.MOV.U32 R19, RZ, RZ, R6 ;  /* 0x000000ffff133224 */ /* 0x000fe200078e0006 */
[----:B------:R0:W-:Y:S04]  /*11430*/  STL [R1+0x2d8], R6 ;  /* 0x0002d80601007387 */ /* 0x0001e80000100800 */
[----:B------:R1:W3:Y:S01]  /*11440*/  @P3 LDG.E.U8 R53, desc[UR34][R18.64] ;  /* 0x0000002212353981 */ /* 0x0002e2000c1e1100 */
[----:B------:R-:W-:-:S03]  /*11450*/  ISETP.GT.AND P3, PT, R20, 0x77, PT ;  /* 0x000000771400780c */ /* 0x000fc60003f64270 */
[----:B0-----:R-:W3:Y:S04]  /*11460*/  LDL.LU R6, [R1+0x5bc] ;  /* 0x0005bc0001067983 */ /* 0x001ee80000300800 */
[----:B------:R-:W3:Y:S01]  /*11470*/  LDL.LU R2, [R1+0x5c0] ;  /* 0x0005c00001027983 */ /* 0x000ee20000300800 */
[----:B------:R-:W-:-:S05]  /*11480*/  IADD3 R5, P2, PT, R15, R5, RZ ;  /* 0x000000050f057210 */ /* 0x000fca0007f5e0ff */
[----:B------:R-:W-:Y:S01]  /*11490*/  IMAD.X R7, R17, 0x1, R7, P2 ;  /* 0x0000000111077824 */ /* 0x000fe200010e0607 */
[----:B------:R-:W-:Y:S01]  /*114a0*/  STL [R1+0x2e4], R5 ;  /* 0x0002e40501007387 */ /* 0x000fe20000100800 */
[----:B-1----:R-:W-:Y:S02]  /*114b0*/  @P3 IMAD.MOV.U32 R18, RZ, RZ, R5 ;  /* 0x000000ffff123224 */ /* 0x002fe400078e0005 */
[----:B------:R-:W-:Y:S01]  /*114c0*/  @P3 IMAD.MOV.U32 R19, RZ, RZ, R7 ;  /* 0x000000ffff133224 */ /* 0x000fe200078e0007 */
[----:B------:R0:W-:Y:S04]  /*114d0*/  STL [R1+0x2e0], R7 ;  /* 0x0002e00701007387 */ /* 0x0001e80000100800 */
[----:B------:R1:W3:Y:S01]  /*114e0*/  @P3 LDG.E.U8 R52, desc[UR34][R18.64] ;  /* 0x0000002212343981 */ /* 0x0002e2000c1e1100 */
[----:B------:R-:W-:-:S03]  /*114f0*/  ISETP.GT.AND P3, PT, R20, 0x78, PT ;  /* 0x000000781400780c */ /* 0x000fc60003f64270 */
[----:B0-----:R-:W3:Y:S04]  /*11500*/  LDL.LU R7, [R1+0x5c4] ;  /* 0x0005c40001077983 */ /* 0x001ee80000300800 */
[----:B------:R-:W3:Y:S01]  /*11510*/  LDL.LU R5, [R1+0x5c8] ;  /* 0x0005c80001057983 */ /* 0x000ee20000300800 */
[----:B----4-:R-:W-:-:S05]  /*11520*/  IADD3 R11, P2, PT, R15, R11, RZ ;  /* 0x0000000b0f0b7210 */ /* 0x010fca0007f5e0ff */
[----:B------:R-:W-:Y:S01]  /*11530*/  IMAD.X R12, R17, 0x1, R12, P2 ;  /* 0x00000001110c7824 */ /* 0x000fe200010e060c */
[----:B------:R-:W-:Y:S01]  /*11540*/  STL [R1+0x5b0], R11 ;  /* 0x0005b00b01007387 */ /* 0x000fe20000100800 */
[----:B-1----:R-:W-:Y:S02]  /*11550*/  @P3 IMAD.MOV.U32 R18, RZ, RZ, R11 ;  /* 0x000000ffff123224 */ /* 0x002fe400078e000b */
[----:B------:R-:W-:Y:S01]  /*11560*/  @P3 IMAD.MOV.U32 R19, RZ, RZ, R12 ;  /* 0x000000ffff133224 */ /* 0x000fe200078e000c */
        /* <DEDUP_REMOVED lines=20> */
[----:B------:R-:W-:Y:S02]  /*116b0*/  IMAD.X R6, R17, 0x1, R6, P2 ;  /* 0x0000000111067824 */ /* 0x000fe400010e0606 */
[----:B0-----:R-:W-:Y:S02]  /*116c0*/  @P3 IMAD.MOV.U32 R18, RZ, RZ, R2 ;  /* 0x000000ffff123224 */ /* 0x001fe400078e0002 */
[----:B------:R-:W-:Y:S01]  /*116d0*/  @P3 IMAD.MOV.U32 R19, RZ, RZ, R6 ;  /* 0x000000ffff133224 */ /* 0x000fe200078e0006 */
[----:B------:R-:W-:Y:S04]  /*116e0*/  STL [R1+0x5c0], R2 ;  /* 0x0005c00201007387 */ /* 0x000fe80000100800 */
[----:B------:R0:W3:Y:S01]  /*116f0*/  @P3 LDG.E.U8 R50, desc[UR34][R18.64] ;  /* 0x0000002212323981 */ /* 0x0000e2000c1e1100 */
[----:B------:R-:W-:-:S03]  /*11700*/  ISETP.GT.AND P3, PT, R20, 0x7b, PT ;  /* 0x0000007b1400780c */ /* 0x000fc60003f64270 */
[----:B------:R1:W-:Y:S01]  /*11710*/  STL [R1+0x5bc], R6 ;  /* 0x0005bc0601007387 */ /* 0x0003e20000100800 */
[----:B------:R-:W-:-:S03]  /*11720*/  IADD3 R5, P2, PT, R15, R5, RZ ;  /* 0x000000050f057210 */ /* 0x000fc60007f5e0ff */
[----:B-1----:R-:W3:Y:S04]  /*11730*/  LDL.LU R6, [R1+0x2e8] ;  /* 0x0002e80001067983 */ /* 0x002ee80000300800 */
[----:B------:R-:W3:Y:S01]  /*11740*/  LDL.LU R2, [R1+0x2ec] ;  /* 0x0002ec0001027983 */ /* 0x000ee20000300800 */
[----:B------:R-:W-:Y:S02]  /*11750*/  IMAD.X R7, R17, 0x1, R7, P2 ;  /* 0x0000000111077824 */ /* 0x000fe400010e0607 */
[----:B0-----:R-:W-:Y:S02]  /*11760*/  @P3 IMAD.MOV.U32 R18, RZ, RZ, R5 ;  /* 0x000000ffff123224 */ /* 0x001fe400078e0005 */
[----:B------:R-:W-:-:S05]  /*11770*/  @P3 IMAD.MOV.U32 R19, RZ, RZ, R7 ;  /* 0x000000ffff133224 */ /* 0x000fca00078e0007 */
[----:B------:R0:W3:Y:S01]  /*11780*/  @P3 LDG.E.U8 R49, desc[UR34][R18.64] ;  /* 0x0000002212313981 */ /* 0x0000e2000c1e1100 */
[----:B------:R-:W-:Y:S02]  /*11790*/  ISETP.GT.AND P3, PT, R20, 0x7c, PT ;  /* 0x0000007c1400780c */ /* 0x000fe40003f64270 */
[----:B----4-:R-:W-:-:S05]  /*117a0*/  IADD3 R11, P2, PT, R15, R11, RZ ;  /* 0x0000000b0f0b7210 */ /* 0x010fca0007f5e0ff */
[----:B------:R-:W-:-:S06]  /*117b0*/  IMAD.X R12, R17, 0x1, R12, P2 ;  /* 0x00000001110c7824 */ /* 0x000fcc00010e060c */
[----:B0-----:R-:W-:Y:S02]  /*117c0*/  @P3 IMAD.MOV.U32 R18, RZ, RZ, R11 ;  /* 0x000000ffff123224 */ /* 0x001fe400078e000b */
[----:B------:R-:W-:Y:S01]  /*117d0*/  @P3 IMAD.MOV.U32 R19, RZ, RZ, R12 ;  /* 0x000000ffff133224 */ /* 0x000fe200078e000c */
[----:B------:R-:W-:Y:S04]  /*117e0*/  STL [R1+0x5c8], R5 ;  /* 0x0005c80501007387 */ /* 0x000fe80000100800 */
[----:B------:R0:W4:Y:S01]  /*117f0*/  @P3 LDG.E.U8 R40, desc[UR34][R18.64] ;  /* 0x0000002212283981 */ /* 0x000122000c1e1100 */
[----:B------:R-:W-:-:S03]  /*11800*/  ISETP.GT.AND P3, PT, R20, 0x7d, PT ;  /* 0x0000007d1400780c */ /* 0x000fc60003f64270 */
[----:B------:R1:W-:Y:S01]  /*11810*/  STL [R1+0x5c4], R7 ;  /* 0x0005c40701007387 */ /* 0x0003e20000100800 */
[----:B--2---:R-:W-:-:S03]  /*11820*/  IADD3 R3, P2, PT, R15, R3, RZ ;  /* 0x000000030f037210 */ /* 0x004fc60007f5e0ff */
[----:B-1----:R-:W2:Y:S02]  /*11830*/  LDL.LU R7, [R1+0x2f0] ;  /* 0x0002f00001077983 */ /* 0x002ea40000300800 */
[----:B------:R-:W-:Y:S02]  /*11840*/  IMAD.X R10, R17, 0x1, R10, P2 ;  /* 0x00000001110a7824 */ /* 0x000fe400010e060a */
[----:B------:R-:W2:Y:S04]  /*11850*/  LDL.LU R5, [R1+0x2f4] ;  /* 0x0002f40001057983 */ /* 0x000ea80000300800 */
[----:B------:R1:W-:Y:S01]  /*11860*/  STL [R1+0x5d0], R11 ;  /* 0x0005d00b01007387 */ /* 0x0003e20000100800 */
[----:B0-----:R-:W-:-:S03]  /*11870*/  @P3 IMAD.MOV.U32 R18, RZ, RZ, R3 ;  /* 0x000000ffff123224 */ /* 0x001fc600078e0003 */
[----:B------:R-:W-:Y:S04]  /*11880*/  STL [R1+0x5cc], R12 ;  /* 0x0005cc0c01007387 */ /* 0x000fe80000100800 */
[----:B-1----:R-:W4:Y:S04]  /*11890*/  LDL.LU R11, [R1+0x2f8] ;  /* 0x0002f800010b7983 */ /* 0x002f280000300800 */
[----:B------:R0:W-:Y:S04]  /*118a0*/  STL [R1+0x5d8], R3 ;  /* 0x0005d80301007387 */ /* 0x0001e80000100800 */
[----:B------:R1:W-:Y:S04]  /*118b0*/  STL [R1+0x5d4], R10 ;  /* 0x0005d40a01007387 */ /* 0x0003e80000100800 */
[----:B0-----:R-:W4:Y:S01]  /*118c0*/  LDL.LU R3, [R1+0x2fc] ;  /* 0x0002fc0001037983 */ /* 0x001f220000300800 */
[----:B------:R-:W-:Y:S01]  /*118d0*/  PRMT R38, RZ, 0x7610, R38 ;  /* 0x00007610ff267816 */ /* 0x000fe20000000026 */
[----:B------:R-:W-:-:S02]  /*118e0*/  @P3 IMAD.MOV.U32 R19, RZ, RZ, R10 ;  /* 0x000000ffff133224 */ /* 0x000fc400078e000a */
[----:B------:R-:W4:Y:S04]  /*118f0*/  LDL.LU R12, [R1+0x338] ;  /* 0x00033800010c7983 */ /* 0x000f280000300800 */
[----:B------:R0:W4:Y:S01]  /*11900*/  @P3 LDG.E.U8 R38, desc[UR34][R18.64] ;  /* 0x0000002212263981 */ /* 0x000122000c1e1100 */
[C---:B------:R-:W-:Y:S02]  /*11910*/  ISETP.GT.AND P3, PT, R20.reuse, 0x7e, PT ;  /* 0x0000007e1400780c */ /* 0x040fe40003f64270 */
[----:B------:R-:W-:Y:S02]  /*11920*/  PRMT R36, RZ, 0x7610, R36 ;  /* 0x00007610ff247816 */ /* 0x000fe40000000024 */
[----:B------:R-:W-:Y:S02]  /*11930*/  ISETP.GT.AND P4, PT, R20, 0x7f, PT ;  /* 0x0000007f1400780c */ /* 0x000fe40003f84270 */
[----:B-1----:R-:W-:-:S02]  /*11940*/  SHF.R.S32.HI R10, RZ, 0x1f, R16 ;  /* 0x0000001fff0a7819 */ /* 0x002fc40000011410 */
[----:B---3--:R-:W-:-:S05]  /*11950*/  IADD3 R2, P2, PT, R15, R2, RZ ;  /* 0x000000020f027210 */ /* 0x008fca0007f5e0ff */
[----:B------:R-:W-:Y:S01]  /*11960*/  IMAD.X R6, R17, 0x1, R6, P2 ;  /* 0x0000000111067824 */ /* 0x000fe200010e0606 */
[----:B------:R-:W-:Y:S03]  /*11970*/  STL [R1+0x2ec], R2 ;  /* 0x0002ec0201007387 */ /* 0x000fe60000100800 */
[----:B0-----:R-:W-:Y:S01]  /*11980*/  @P3 IMAD.MOV.U32 R19, RZ, RZ, R6 ;  /* 0x000000ffff133224 */ /* 0x001fe200078e0006 */
[----:B------:R0:W-:Y:S02]  /*11990*/  STL [R1+0x2e8], R6 ;  /* 0x0002e80601007387 */ /* 0x0001e40000100800 */
[----:B0-----:R-:W0:Y:S01]  /*119a0*/  S2R R6, SR_TID.X ;  /* 0x0000000000067919 */ /* 0x001e220000002100 */
[----:B------:R-:W-:Y:S02]  /*119b0*/  @P3 IMAD.MOV.U32 R18, RZ, RZ, R2 ;  /* 0x000000ffff123224 */ /* 0x000fe400078e0002 */
[----:B------:R-:W3:Y:S04]  /*119c0*/  LDL.LU R2, [R1+0x33c] ;  /* 0x00033c0001027983 */ /* 0x000ee80000300800 */
[----:B------:R1:W3:Y:S02]  /*119d0*/  @P3 LDG.E.U8 R36, desc[UR34][R18.64] ;  /* 0x0000002212243981 */ /* 0x0002e4000c1e1100 */
[----:B-1----:R-:W-:-:S02]  /*119e0*/  PRMT R18, RZ, 0x7610, R18 ;  /* 0x00007610ff127816 */ /* 0x002fc40000000012 */
[----:B--2---:R-:W-:Y:S02]  /*119f0*/  IADD3 R5, P3, PT, R15, R5, RZ ;  /* 0x000000050f057210 */ /* 0x004fe40007f7e0ff */
[----:B0-----:R-:W-:-:S03]  /*11a00*/  LOP3.LUT R6, R6, 0x7f, RZ, 0xc0, !PT ;  /* 0x0000007f06067812 */ /* 0x001fc600078ec0ff */
[----:B------:R-:W-:Y:S01]  /*11a10*/  IMAD.X R7, R17, 0x1, R7, P3 ;  /* 0x0000000111077824 */ /* 0x000fe200018e0607 */
[----:B------:R-:W-:Y:S01]  /*11a20*/  ISETP.GE.AND P2, PT, R6, R20, PT ;  /* 0x000000140600720c */ /* 0x000fe20003f46270 */
[----:B------:R-:W-:Y:S01]  /*11a30*/  STL [R1+0x2f4], R5 ;  /* 0x0002f40501007387 */ /* 0x000fe20000100800 */
[----:B------:R-:W-:Y:S02]  /*11a40*/  @P4 IMAD.MOV.U32 R20, RZ, RZ, R5 ;  /* 0x000000ffff144224 */ /* 0x000fe400078e0005 */
[----:B------:R-:W-:Y:S01]  /*11a50*/  @P4 IMAD.MOV.U32 R21, RZ, RZ, R7 ;  /* 0x000000ffff154224 */ /* 0x000fe200078e0007 */
[----:B------:R0:W-:Y:S04]  /*11a60*/  STL [R1+0x2f0], R7 ;  /* 0x0002f00701007387 */ /* 0x0001e80000100800 */
[----:B------:R1:W2:Y:S01]  /*11a70*/  @P4 LDG.E.U8 R18, desc[UR34][R20.64] ;  /* 0x0000002214124981 */ /* 0x0002a2000c1e1100 */
[----:B------:R-:W-:Y:S06]  /*11a80*/  BAR.SYNC.DEFER_BLOCKING 0x0 ;  /* 0x0000000000007b1d */ /* 0x000fec0000010000 */
[----:B0-----:R-:W2:Y:S01]  /*11a90*/  LDL.LU R7, [R1+0x378] ;  /* 0x0003780001077983 */ /* 0x001ea20000300800 */
[----:B----4-:R-:W-:-:S03]  /*11aa0*/  IADD3 R3, P3, PT, R16, R3, RZ ;  /* 0x0000000310037210 */ /* 0x010fc60007f7e0ff */
[----:B------:R-:W4:Y:S02]  /*11ab0*/  LDL.LU R5, [R1+0x37c] ;  /* 0x00037c0001057983 */ /* 0x000f240000300800 */
[----:B------:R-:W-:Y:S02]  /*11ac0*/  IMAD.X R11, R10, 0x1, R11, P3 ;  /* 0x000000010a0b7824 */ /* 0x000fe400018e060b */
[----:B------:R-:W-:Y:S01]  /*11ad0*/  STL [R1+0x2fc], R3 ;  /* 0x0002fc0301007387 */ /* 0x000fe20000100800 */
[----:B-1----:R-:W-:Y:S02]  /*11ae0*/  @!P2 IMAD.MOV.U32 R20, RZ, RZ, R3 ;  /* 0x000000ffff14a224 */ /* 0x002fe400078e0003 */
[----:B------:R-:W-:Y:S01]  /*11af0*/  @!P2 IMAD.MOV.U32 R21, RZ, RZ, R11 ;  /* 0x000000ffff15a224 */ /* 0x000fe200078e000b */
[----:B------:R0:W-:Y:S04]  /*11b00*/  STL [R1+0x2f8], R11 ;  /* 0x0002f80b01007387 */ /* 0x0001e80000100800 */
[----:B0-----:R-:W2:Y:S04]  /*11b10*/  LDL.LU R11, [R1+0x3b8] ;  /* 0x0003b800010b7983 */ /* 0x001ea80000300800 */
[----:B------:R-:W2:Y:S01]  /*11b20*/  LDL.LU R3, [R1+0x3bc] ;  /* 0x0003bc0001037983 */ /* 0x000ea20000300800 */
[----:B------:R-:W-:-:S06]  /*11b30*/  PRMT R19, RZ, 0x7610, R19 ;  /* 0x00007610ff137816 */ /* 0x000fcc0000000013 */
[----:B------:R0:W2:Y:S02]  /*11b40*/  @!P2 LDG.E.U8 R19, desc[UR34][R20.64] ;  /* 0x000000221413a981 */ /* 0x0000a4000c1e1100 */
[----:B0-----:R-:W-:Y:S01]  /*11b50*/  PRMT R20, RZ, 0x7610, R20 ;  /* 0x00007610ff147816 */ /* 0x001fe20000000014 */
[----:B------:R-:W-:Y:S01]  /*11b60*/  IMAD.MOV.U32 R13, RZ, RZ, R24 ;  /* 0x000000ffff0d7224 */ /* 0x000fe200078e0018 */
[----:B---3--:R-:W-:-:S05]  /*11b70*/  IADD3 R2, P3, PT, R16, R2, RZ ;  /* 0x0000000210027210 */ /* 0x008fca0007f7e0ff */
[----:B------:R-:W-:Y:S01]  /*11b80*/  IMAD.X R12, R10, 0x1, R12, P3 ;  /* 0x000000010a0c7824 */ /* 0x000fe200018e060c */
[----:B------:R-:W-:Y:S01]  /*11b90*/  STL [R1+0x33c], R2 ;  /* 0x00033c0201007387 */ /* 0x000fe20000100800 */
[----:B------:R-:W-:Y:S02]  /*11ba0*/  @!P2 IMAD.MOV.U32 R22, RZ, RZ, R2 ;  /* 0x000000ffff16a224 */ /* 0x000fe400078e0002 */
[----:B------:R-:W-:Y:S01]  /*11bb0*/  @!P2 IMAD.MOV.U32 R23, RZ, RZ, R12 ;  /* 0x000000ffff17a224 */ /* 0x000fe200078e000c */
[----:B------:R0:W-:Y:S04]  /*11bc0*/  STL [R1+0x338], R12 ;  /* 0x0003380c01007387 */ /* 0x0001e80000100800 */
[----:B------:R1:W3:Y:S04]  /*11bd0*/  @!P2 LDG.E.U8 R20, desc[UR34][R22.64] ;  /* 0x000000221614a981 */ /* 0x0002e8000c1e1100 */
[----:B0-----:R-:W3:Y:S04]  /*11be0*/  LDL.LU R12, [R1+0x300] ;  /* 0x00030000010c7983 */ /* 0x001ee80000300800 */
[----:B------:R-:W3:Y:S01]  /*11bf0*/  LDL.LU R2, [R1+0x304] ;  /* 0x0003040001027983 */ /* 0x000ee20000300800 */
[----:B----4-:R-:W-:-:S05]  /*11c00*/  IADD3 R5, P3, PT, R16, R5, RZ ;  /* 0x0000000510057210 */ /* 0x010fca0007f7e0ff */
[----:B--2---:R-:W-:Y:S01]  /*11c10*/  IMAD.X R7, R10, 0x1, R7, P3 ;  /* 0x000000010a077824 */ /* 0x004fe200018e0607 */
[----:B------:R-:W-:Y:S01]  /*11c20*/  STL [R1+0x37c], R5 ;  /* 0x00037c0501007387 */ /* 0x000fe20000100800 */
[----:B-1----:R-:W-:Y:S02]  /*11c30*/  @!P2 IMAD.MOV.U32 R22, RZ, RZ, R5 ;  /* 0x000000ffff16a224 */ /* 0x002fe400078e0005 */
[----:B------:R-:W-:Y:S01]  /*11c40*/  @!P2 IMAD.MOV.U32 R23, RZ, RZ, R7 ;  /* 0x000000ffff17a224 */ /* 0x000fe200078e0007 */
[----:B------:R0:W-:Y:S04]  /*11c50*/  STL [R1+0x378], R7 ;  /* 0x0003780701007387 */ /* 0x0001e80000100800 */
[----:B0-----:R-:W2:Y:S01]  /*11c60*/  LDL.LU R7, [R1+0x340] ;  /* 0x0003400001077983 */ /* 0x001ea20000300800 */
[----:B------:R-:W-:-:S03]  /*11c70*/  IADD3 R3, P3, PT, R16, R3, RZ ;  /* 0x0000000310037210 */ /* 0x000fc60007f7e0ff */
[----:B------:R-:W4:Y:S02]  /*11c80*/  LDL.LU R5, [R1+0x344] ;  /* 0x0003440001057983 */ /* 0x000f240000300800 */
[----:B------:R-:W-:Y:S02]  /*11c90*/  IMAD.X R11, R10, 0x1, R11, P3 ;  /* 0x000000010a0b7824 */ /* 0x000fe400018e060b */
[----:B------:R-:W-:Y:S01]  /*11ca0*/  STL [R1+0x3bc], R3 ;  /* 0x0003bc0301007387 */ /* 0x000fe20000100800 */
[----:B------:R-:W-:Y:S02]  /*11cb0*/  @!P2 IMAD.MOV.U32 R24, RZ, RZ, R3 ;  /* 0x000000ffff18a224 */ /* 0x000fe400078e0003 */
[----:B------:R-:W-:Y:S01]  /*11cc0*/  @!P2 IMAD.MOV.U32 R25, RZ, RZ, R11 ;  /* 0x000000ffff19a224 */ /* 0x000fe200078e000b */
[----:B------:R0:W-:Y:S04]  /*11cd0*/  STL [R1+0x3b8], R11 ;  /* 0x0003b80b01007387 */ /* 0x0001e80000100800 */
[----:B0-----:R-:W2:Y:S04]  /*11ce0*/  LDL.LU R11, [R1+0x380] ;  /* 0x00038000010b7983 */ /* 0x001ea80000300800 */
[----:B------:R-:W2:Y:S01]  /*11cf0*/  LDL.LU R3, [R1+0x384] ;  /* 0x0003840001037983 */ /* 0x000ea20000300800 */
[----:B------:R-:W-:-:S06]  /*11d00*/  PRMT R21, RZ, 0x7610, R21 ;  /* 0x00007610ff157816 */ /* 0x000fcc0000000015 */
[----:B------:R0:W2:Y:S02]  /*11d10*/  @!P2 LDG.E.U8 R21, desc[UR34][R22.64] ;  /* 0x000000221615a981 */ /* 0x0000a4000c1e1100 */
[----:B0-----:R-:W-:Y:S02]  /*11d20*/  PRMT R22, RZ, 0x7610, R22 ;  /* 0x00007610ff167816 */ /* 0x001fe40000000016 */
[----:B------:R-:W-:-:S04]  /*11d30*/  PRMT R23, RZ, 0x7610, R23 ;  /* 0x00007610ff177816 */ /* 0x000fc80000000017 */
[----:B------:R0:W2:Y:S01]  /*11d40*/  @!P2 LDG.E.U8 R22, desc[UR34][R24.64] ;  /* 0x000000221816a981 */ /* 0x0000a2000c1e1100 */
[----:B------:R-:W-:Y:S01]  /*11d50*/  IMAD.MOV.U32 R14, RZ, RZ, R26 ;  /* 0x000000ffff0e7224 */ /* 0x000fe200078e001a */
[----:B---3--:R-:W-:-:S05]  /*11d60*/  IADD3 R2, P3, PT, R16, R2, RZ ;  /* 0x0000000210027210 */ /* 0x008fca0007f7e0ff */
[----:B------:R-:W-:Y:S01]  /*11d70*/  IMAD.X R12, R10, 0x1, R12, P3 ;  /* 0x000000010a0c7824 */ /* 0x000fe200018e060c */
[----:B------:R-:W-:Y:S01]  /*11d80*/  STL [R1+0x304], R2 ;  /* 0x0003040201007387 */ /* 0x000fe20000100800 */
[----:B0-----:R-:W-:Y:S02]  /*11d90*/  @!P2 IMAD.MOV.U32 R24, RZ, RZ, R2 ;  /* 0x000000ffff18a224 */ /* 0x001fe400078e0002 */
[----:B------:R-:W-:Y:S01]  /*11da0*/  @!P2 IMAD.MOV.U32 R25, RZ, RZ, R12 ;  /* 0x000000ffff19a224 */ /* 0x000fe200078e000c */
[----:B------:R0:W-:Y:S04]  /*11db0*/  STL [R1+0x300], R12 ;  /* 0x0003000c01007387 */ /* 0x0001e80000100800 */
[----:B------:R1:W3:Y:S04]  /*11dc0*/  @!P2 LDG.E.U8 R23, desc[UR34][R24.64] ;  /* 0x000000221817a981 */ /* 0x0002e8000c1e1100 */
[----:B0-----:R-:W3:Y:S04]  /*11dd0*/  LDL.LU R12, [R1+0x3c0] ;  /* 0x0003c000010c7983 */ /* 0x001ee80000300800 */
[----:B------:R-:W3:Y:S01]  /*11de0*/  LDL.LU R2, [R1+0x3c4] ;  /* 0x0003c40001027983 */ /* 0x000ee20000300800 */
[----:B-1----:R-:W-:-:S02]  /*11df0*/  PRMT R24, RZ, 0x7610, R24 ;  /* 0x00007610ff187816 */ /* 0x002fc40000000018 */
[----:B----4-:R-:W-:-:S05]  /*11e00*/  IADD3 R5, P3, PT, R16, R5, RZ ;  /* 0x0000000510057210 */ /* 0x010fca0007f7e0ff */
[----:B--2---:R-:W-:Y:S01]  /*11e10*/  IMAD.X R7, R10, 0x1, R7, P3 ;  /* 0x000000010a077824 */ /* 0x004fe200018e0607 */
[----:B------:R-:W-:Y:S01]  /*11e20*/  STL [R1+0x344], R5 ;  /* 0x0003440501007387 */ /* 0x000fe20000100800 */
[----:B------:R-:W-:Y:S02]  /*11e30*/  @!P2 IMAD.MOV.U32 R26, RZ, RZ, R5 ;  /* 0x000000ffff1aa224 */ /* 0x000fe400078e0005 */
[----:B------:R-:W-:Y:S01]  /*11e40*/  @!P2 IMAD.MOV.U32 R27, RZ, RZ, R7 ;  /* 0x000000ffff1ba224 */ /* 0x000fe200078e0007 */
[----:B------:R0:W-:Y:S04]  /*11e50*/  STL [R1+0x340], R7 ;  /* 0x0003400701007387 */ /* 0x0001e80000100800 */
[----:B------:R1:W2:Y:S04]  /*11e60*/  @!P2 LDG.E.U8 R24, desc[UR34][R26.64] ;  /* 0x000000221a18a981 */ /* 0x0002a8000c1e1100 */
[----:B0-----:R-:W4:Y:S01]  /*11e70*/  LDL.LU R7, [R1+0x308] ;  /* 0x0003080001077983 */ /* 0x001f220000300800 */
[----:B------:R-:W-:-:S03]  /*11e80*/  IADD3 R3, P3, PT, R16, R3, RZ ;  /* 0x0000000310037210 */ /* 0x000fc60007f7e0ff */
[----:B------:R-:W2:Y:S02]  /*11e90*/  LDL.LU R5, [R1+0x30c] ;  /* 0x00030c0001057983 */ /* 0x000ea40000300800 */
[----:B------:R-:W-:Y:S02]  /*11ea0*/  IMAD.X R11, R10, 0x1, R11, P3 ;  /* 0x000000010a0b7824 */ /* 0x000fe400018e060b */
[----:B------:R-:W-:Y:S01]  /*11eb0*/  STL [R1+0x384], R3 ;  /* 0x0003840301007387 */ /* 0x000fe20000100800 */
[----:B-1----:R-:W-:Y:S02]  /*11ec0*/  @!P2 IMAD.MOV.U32 R26, RZ, RZ, R3 ;  /* 0x000000ffff1aa224 */ /* 0x002fe400078e0003 */
[----:B------:R-:W-:Y:S01]  /*11ed0*/  @!P2 IMAD.MOV.U32 R27, RZ, RZ, R11 ;  /* 0x000000ffff1ba224 */ /* 0x000fe200078e000b */
[----:B------:R0:W-:Y:S04]  /*11ee0*/  STL [R1+0x380], R11 ;  /* 0x0003800b01007387 */ /* 0x0001e80000100800 */
[----:B0-----:R-:W4:Y:S04]  /*11ef0*/  LDL.LU R11, [R1+0x348] ;  /* 0x00034800010b7983 */ /* 0x001f280000300800 */
[----:B------:R-:W4:Y:S01]  /*11f00*/  LDL.LU R3, [R1+0x34c] ;  /* 0x00034c0001037983 */ /* 0x000f220000300800 */
[----:B------:R-:W-:-:S06]  /*11f10*/  PRMT R25, RZ, 0x7610, R25 ;  /* 0x00007610ff197816 */ /* 0x000fcc0000000019 */
[----:B------:R0:W4:Y:S02]  /*11f20*/  @!P2 LDG.E.U8 R25, desc[UR34][R26.64] ;  /* 0x000000221a19a981 */ /* 0x000124000c1e1100 */
[----:B0-----:R-:W-:Y:S02]  /*11f30*/  PRMT R26, RZ, 0x7610, R26 ;  /* 0x00007610ff1a7816 */ /* 0x001fe4000000001a */
[----:B------:R-:W-:Y:S04]  /*11f40*/  STS.U8 [R6+UR13+0x4000], R31 ;  /* 0x0040001f06007988 */ /* 0x000fe8000800000d */
[----:B------:R-:W-:Y:S01]  /*11f50*/  STS.U8 [R6+UR13+0x4400], R30 ;  /* 0x0044001e06007988 */ /* 0x000fe2000800000d */
        /* <DEDUP_REMOVED lines=9> */
[----:B--2---:R-:W-:-:S05]  /*11ff0*/  IADD3 R5, P3, PT, R16, R5, RZ ;  /* 0x0000000510057210 */ /* 0x004fca0007f7e0ff */
[----:B----4-:R-:W-:Y:S01]  /*12000*/  IMAD.X R7, R10, 0x1, R7, P3 ;  /* 0x000000010a077824 */ /* 0x010fe200018e0607 */
        /* <DEDUP_REMOVED lines=18> */
[----:B------:R0:W2:Y:S04]  /*12130*/  @!P2 LDG.E.U8 R28, desc[UR34][R30.64] ;  /* 0x000000221e1ca981 */ /* 0x0000a8000c1e1100 */
[----:B------:R-:W-:Y:S04]  /*12140*/  STS.U8 [R6+UR13+0x4800], R33 ;  /* 0x0048002106007988 */ /* 0x000fe8000800000d */
[----:B------:R-:W-:Y:S01]  /*12150*/  STS.U8 [R6+UR13+0x4c00], R32 ;  /* 0x004c002006007988 */ /* 0x000fe2000800000d */
        /* <DEDUP_REMOVED lines=27> */
[----:B------:R-:W-:-:S03]  /*12310*/  PRMT R31, RZ, 0x7610, R31 ;  /* 0x00007610ff1f7816 */ /* 0x000fc6000000001f */
[----:B------:R-:W-:Y:S04]  /*12320*/  STS.U8 [R6+UR13+0x5000], R35 ;  /* 0x0050002306007988 */ /* 0x000fe8000800000d */
[----:B------:R0:W4:Y:S04]  /*12330*/  @!P2 LDG.E.U8 R31, desc[UR34][R32.64] ;  /* 0x00000022201fa981 */ /* 0x000128000c1e1100 */
[----:B------:R1:W-:Y:S01]  /*12340*/  STS.U8 [R6+UR13+0x5400], R34 ;  /* 0x0054002206007988 */ /* 0x0003e2000800000d */
[----:B0-----:R-:W-:Y:S02]  /*12350*/  PRMT R32, RZ, 0x7610, R32 ;  /* 0x00007610ff207816 */ /* 0x001fe40000000020 */
[----:B------:R-:W-:-:S02]  /*12360*/  PRMT R33, RZ, 0x7610, R33 ;  /* 0x00007610ff217816 */ /* 0x000fc40000000021 */
[----:B---3--:R-:W-:-:S05]  /*12370*/  IADD3 R2, P3, PT, R16, R2, RZ ;  /* 0x0000000210027210 */ /* 0x008fca0007f7e0ff */
[----:B------:R-:W-:Y:S01]  /*12380*/  IMAD.X R12, R10, 0x1, R12, P3 ;  /* 0x000000010a0c7824 */ /* 0x000fe200018e060c */
[----:B------:R0:W-:Y:S01]  /*12390*/  STL [R1+0x354], R2 ;  /* 0x0003540201007387 */ /* 0x0001e20000100800 */
[----:B-1----:R-:W-:Y:S02]  /*123a0*/  @!P2 IMAD.MOV.U32 R34, RZ, RZ, R2 ;  /* 0x000000ffff22a224 */ /* 0x002fe400078e0002 */
[----:B------:R-:W-:Y:S01]  /*123b0*/  @!P2 IMAD.MOV.U32 R35, RZ, RZ, R12 ;  /* 0x000000ffff23a224 */ /* 0x000fe200078e000c */
[----:B------:R-:W-:Y:S04]  /*123c0*/  STL [R1+0x350], R12 ;  /* 0x0003500c01007387 */ /* 0x000fe80000100800 */
[----:B------:R1:W3:Y:S04]  /*123d0*/  @!P2 LDG.E.U8 R32, desc[UR34][R34.64] ;  /* 0x000000222220a981 */ /* 0x0002e8000c1e1100 */
[----:B0-----:R-:W3:Y:S01]  /*123e0*/  LDL.LU R2, [R1+0x31c] ;  /* 0x00031c0001027983 */ /* 0x001ee20000300800 */
[----:B--2---:R-:W-:-:S05]  /*123f0*/  IADD3 R5, P3, PT, R16, R5, RZ ;  /* 0x0000000510057210 */ /* 0x004fca0007f7e0ff */
[----:B----4-:R-:W-:Y:S01]  /*12400*/  IMAD.X R7, R10, 0x1, R7, P3 ;  /* 0x000000010a077824 */ /* 0x010fe200018e0607 */
[----:B------:R0:W-:Y:S01]  /*12410*/  STL [R1+0x394], R5 ;  /* 0x0003940501007387 */ /* 0x0001e20000100800 */
[----:B-1----:R-:W-:-:S03]  /*12420*/  @!P2 IMAD.MOV.U32 R34, RZ, RZ, R5 ;  /* 0x000000ffff22a224 */ /* 0x002fc600078e0005 */
[----:B------:R1:W-:Y:S01]  /*12430*/  STL [R1+0x390], R7 ;  /* 0x0003900701007387 */ /* 0x0003e20000100800 */
[----:B------:R-:W-:-:S03]  /*12440*/  @!P2 IMAD.MOV.U32 R35, RZ, RZ, R7 ;  /* 0x000000ffff23a224 */ /* 0x000fc600078e0007 */
[----:B0-----:R-:W2:Y:S04]  /*12450*/  LDL.LU R5, [R1+0x318] ;  /* 0x0003180001057983 */ /* 0x001ea80000300800 */
[----:B------:R-:W4:Y:S01]  /*12460*/  LDL.LU R12, [R1+0x358] ;  /* 0x00035800010c7983 */ /* 0x000f220000300800 */
[----:B------:R-:W-:-:S03]  /*12470*/  IADD3 R3, P3, PT, R16, R3, RZ ;  /* 0x0000000310037210 */ /* 0x000fc60007f7e0ff */
[----:B-1----:R-:W4:Y:S02]  /*12480*/  LDL.LU R7, [R1+0x35c] ;  /* 0x00035c0001077983 */ /* 0x002f240000300800 */
[----:B------:R-:W-:Y:S02]  /*12490*/  IMAD.X R11, R10, 0x1, R11, P3 ;  /* 0x000000010a0b7824 */ /* 0x000fe400018e060b */
[----:B------:R0:W4:Y:S04]  /*124a0*/  @!P2 LDG.E.U8 R33, desc[UR34][R34.64] ;  /* 0x000000222221a981 */ /* 0x000128000c1e1100 */
[----:B------:R-:W-:Y:S04]  /*124b0*/  STL [R1+0x3cc], R3 ;  /* 0x0003cc0301007387 */ /* 0x000fe80000100800 */
[----:B------:R1:W-:Y:S01]  /*124c0*/  STL [R1+0x1e8], R11 ;  /* 0x0001e80b01007387 */ /* 0x0003e20000100800 */
[----:B0-----:R-:W-:-:S02]  /*124d0*/  @!P2 IMAD.MOV.U32 R35, RZ, RZ, R11 ;  /* 0x000000ffff23a224 */ /* 0x001fc400078e000b */
[----:B------:R-:W-:Y:S01]  /*124e0*/  @!P2 IMAD.MOV.U32 R34, RZ, RZ, R3 ;  /* 0x000000ffff22a224 */ /* 0x000fe200078e0003 */
[----:B-1----:R-:W4:Y:S04]  /*124f0*/  LDL.LU R11, [R1+0x398] ;  /* 0x00039800010b7983 */ /* 0x002f280000300800 */
[----:B------:R-:W4:Y:S04]  /*12500*/  LDL.LU R3, [R1+0x39c] ;  /* 0x00039c0001037983 */ /* 0x000f280000300800 */
[----:B------:R-:W-:Y:S04]  /*12510*/  STS.U8 [R6+UR13+0x5800], R48 ;  /* 0x0058003006007988 */ /* 0x000fe8000800000d */
[----:B------:R0:W-:Y:S02]  /*12520*/  STS.U8 [R6+UR13+0x5c00], R37 ;  /* 0x005c002506007988 */ /* 0x0001e4000800000d */
[----:B0-----:R-:W-:-:S02]  /*12530*/  PRMT R37, RZ, 0x7610, R37 ;  /* 0x00007610ff257816 */ /* 0x001fc40000000025 */
[----:B------:R0:W-:Y:S04]  /*12540*/  STS.U8 [R6+UR13+0x6000], R39 ;  /* 0x0060002706007988 */ /* 0x0001e8000800000d */
[----:B------:R1:W4:Y:S01]  /*12550*/  @!P2 LDG.E.U8 R37, desc[UR34][R34.64] ;  /* 0x000000222225a981 */ /* 0x000322000c1e1100 */
[----:B0-----:R-:W-:Y:S02]  /*12560*/  PRMT R39, RZ, 0x7610, R39 ;  /* 0x00007610ff277816 */ /* 0x001fe40000000027 */
[----:B---3--:R-:W-:-:S05]  /*12570*/  IADD3 R2, P3, PT, R16, R2, RZ ;  /* 0x0000000210027210 */ /* 0x008fca0007f7e0ff */
[----:B------:R-:W-:Y:S01]  /*12580*/  STL [R1+0x31c], R2 ;  /* 0x00031c0201007387 */ /* 0x000fe20000100800 */
[----:B-1----:R-:W-:Y:S02]  /*12590*/  @!P2 IMAD.MOV.U32 R34, RZ, RZ, R2 ;  /* 0x000000ffff22a224 */ /* 0x002fe400078e0002 */
[----:B--2---:R-:W-:-:S04]  /*125a0*/  IMAD.X R5, R10, 0x1, R5, P3 ;  /* 0x000000010a057824 */ /* 0x004fc800018e0605 */
[----:B------:R-:W-:Y:S01]  /*125b0*/  @!P2 IMAD.MOV.U32 R35, RZ, RZ, R5 ;  /* 0x000000ffff23a224 */ /* 0x000fe200078e0005 */
[----:B------:R0:W-:Y:S01]  /*125c0*/  STL [R1+0x318], R5 ;  /* 0x0003180501007387 */ /* 0x0001e20000100800 */
[----:B----4-:R-:W-:-:S03]  /*125d0*/  IADD3 R7, P3, PT, R16, R7, RZ ;  /* 0x0000000710077210 */ /* 0x010fc60007f7e0ff */
[----:B------:R1:W2:Y:S02]  /*125e0*/  @!P2 LDG.E.U8 R39, desc[UR34][R34.64] ;  /* 0x000000222227a981 */ /* 0x0002a4000c1e1100 */
[----:B------:R-:W-:Y:S02]  /*125f0*/  IMAD.X R12, R10, 0x1, R12, P3 ;  /* 0x000000010a0c7824 */ /* 0x000fe400018e060c */
[----:B0-----:R-:W3:Y:S04]  /*12600*/  LDL.LU R5, [R1+0x1ec] ;  /* 0x0001ec0001057983 */ /* 0x001ee80000300800 */
[----:B------:R-:W4:Y:S01]  /*12610*/  LDL.LU R2, [R1+0x3d0] ;  /* 0x0003d00001027983 */ /* 0x000f220000300800 */
[----:B-1----:R-:W-:-:S03]  /*12620*/  @!P2 IMAD.MOV.U32 R34, RZ, RZ, R7 ;  /* 0x000000ffff22a224 */ /* 0x002fc600078e0007 */
[----:B------:R0:W-:Y:S04]  /*12630*/  STL [R1+0x35c], R7 ;  /* 0x00035c0701007387 */ /* 0x0001e80000100800 */
[----:B------:R1:W-:Y:S01]  /*12640*/  STL [R1+0x358], R12 ;  /* 0x0003580c01007387 */ /* 0x0003e20000100800 */
[----:B------:R-:W-:-:S03]  /*12650*/  IADD3 R3, P3, PT, R16, R3, RZ ;  /* 0x0000000310037210 */ /* 0x000fc60007f7e0ff */
[----:B0-----:R-:W2:Y:S02]  /*12660*/  LDL.LU R7, [R1+0x324] ;  /* 0x0003240001077983 */ /* 0x001ea40000300800 */
[----:B------:R-:W-:Y:S02]  /*12670*/  IMAD.X R11, R10, 0x1, R11, P3 ;  /* 0x000000010a0b7824 */ /* 0x000fe400018e060b */
[----:B------:R-:W-:Y:S01]  /*12680*/  STL [R1+0x39c], R3 ;  /* 0x00039c0301007387 */ /* 0x000fe20000100800 */
[----:B------:R-:W-:-:S03]  /*12690*/  @!P2 IMAD.MOV.U32 R35, RZ, RZ, R12 ;  /* 0x000000ffff23a224 */ /* 0x000fc600078e000c */
[----:B------:R-:W-:Y:S04]  /*126a0*/  STL [R1+0x398], R11 ;  /* 0x0003980b01007387 */ /* 0x000fe80000100800 */
[----:B-1----:R-:W2:Y:S04]  /*126b0*/  LDL.LU R12, [R1+0x320] ;  /* 0x00032000010c7983 */ /* 0x002ea80000300800 */
[----:B------:R0:W-:Y:S04]  /*126c0*/  STS.U8 [R6+UR13+0x6400], R41 ;  /* 0x0064002906007988 */ /* 0x0001e8000800000d */
[----:B------:R1:W-:Y:S01]  /*126d0*/  STS.U8 [R6+UR13+0x6800], R42 ;  /* 0x0068002a06007988 */ /* 0x0003e2000800000d */
[----:B0-----:R-:W-:-:S02]  /*126e0*/  PRMT R41, RZ, 0x7610, R41 ;  /* 0x00007610ff297816 */ /* 0x001fc40000000029 */
[----:B-1----:R-:W-:-:S04]  /*126f0*/  PRMT R42, RZ, 0x7610, R42 ;  /* 0x00007610ff2a7816 */ /* 0x002fc8000000002a */
[----:B------:R0:W2:Y:S04]  /*12700*/  @!P2 LDG.E.U8 R41, desc[UR34][R34.64] ;  /* 0x000000222229a981 */ /* 0x0000a8000c1e1100 */
[----:B------:R1:W-:Y:S01]  /*12710*/  STS.U8 [R6+UR13+0x6c00], R43 ;  /* 0x006c002b06007988 */ /* 0x0003e2000800000d */
[----:B0-----:R-:W-:Y:S02]  /*12720*/  @!P2 IMAD.MOV.U32 R34, RZ, RZ, R3 ;  /* 0x000000ffff22a224 */ /* 0x001fe400078e0003 */
[----:B------:R-:W-:Y:S01]  /*12730*/  @!P2 IMAD.MOV.U32 R35, RZ, RZ, R11 ;  /* 0x000000ffff23a224 */ /* 0x000fe200078e000b */
[----:B------:R-:W2:Y:S01]  /*12740*/  LDL.LU R3, [R1+0x364] ;  /* 0x0003640001037983 */ /* 0x000ea20000300800 */
[----:B-1----:R-:W-:-:S03]  /*12750*/  PRMT R43, RZ, 0x7610, R43 ;  /* 0x00007610ff2b7816 */ /* 0x002fc6000000002b */
[----:B------:R0:W2:Y:S01]  /*12760*/  @!P2 LDG.E.U8 R42, desc[UR34][R34.64] ;  /* 0x00000022222aa981 */ /* 0x0000a2000c1e1100 */
[----:B----4-:R-:W-:-:S05]  /*12770*/  IADD3 R2, P3, PT, R16, R2, RZ ;  /* 0x0000000210027210 */ /* 0x010fca0007f7e0ff */
[----:B---3--:R-:W-:Y:S01]  /*12780*/  IMAD.X R5, R10, 0x1, R5, P3 ;  /* 0x000000010a057824 */ /* 0x008fe200018e0605 */
[----:B------:R-:W-:Y:S01]  /*12790*/  STL [R1+0x3d0], R2 ;  /* 0x0003d00201007387 */ /* 0x000fe20000100800 */
[----:B0-----:R-:W-:Y:S02]  /*127a0*/  @!P2 IMAD.MOV.U32 R34, RZ, RZ, R2 ;  /* 0x000000ffff22a224 */ /* 0x001fe400078e0002 */
[----:B------:R-:W-:Y:S01]  /*127b0*/  @!P2 IMAD.MOV.U32 R35, RZ, RZ, R5 ;  /* 0x000000ffff23a224 */ /* 0x000fe200078e0005 */
[----:B------:R0:W-:Y:S04]  /*127c0*/  STL [R1+0x1ec], R5 ;  /* 0x0001ec0501007387 */ /* 0x0001e80000100800 */
[----:B------:R-:W3:Y:S01]  /*127d0*/  LDL.LU R11, [R1+0x360] ;  /* 0x00036000010b7983 */ /* 0x000ee20000300800 */
[----:B--2---:R-:W-:-:S03]  /*127e0*/  IADD3 R7, P3, PT, R16, R7, RZ ;  /* 0x0000000710077210 */ /* 0x004fc60007f7e0ff */
[----:B------:R1:W2:Y:S04]  /*127f0*/  @!P2 LDG.E.U8 R43, desc[UR34][R34.64] ;  /* 0x00000022222ba981 */ /* 0x0002a8000c1e1100 */
[----:B0-----:R-:W4:Y:S04]  /*12800*/  LDL.LU R5, [R1+0x3a0] ;  /* 0x0003a00001057983 */ /* 0x001f280000300800 */
[----:B------:R-:W2:Y:S01]  /*12810*/  LDL.LU R2, [R1+0x3a4] ;  /* 0x0003a40001027983 */ /* 0x000ea20000300800 */
[----:B------:R-:W-:-:S03]  /*12820*/  IMAD.X R12, R10, 0x1, R12, P3 ;  /* 0x000000010a0c7824 */ /* 0x000fc600018e060c */
[----:B------:R0:W-:Y:S01]  /*12830*/  STL [R1+0x324], R7 ;  /* 0x0003240701007387 */ /* 0x0001e20000100800 */
[----:B-1----:R-:W-:-:S03]  /*12840*/  @!P2 IMAD.MOV.U32 R34, RZ, RZ, R7 ;  /* 0x000000ffff22a224 */ /* 0x002fc600078e0007 */
[----:B------:R1:W-:Y:S04]  /*12850*/  STL [R1+0x320], R12 ;  /* 0x0003200c01007387 */ /* 0x0003e80000100800 */
[----:B------:R-:W4:Y:S04]  /*12860*/  LDL.LU R54, [R1+0x1f0] ;  /* 0x0001f00001367983 */ /* 0x000f280000300800 */
[----:B0-----:R-:W4:Y:S01]  /*12870*/  LDL.LU R7, [R1+0x3d4] ;  /* 0x0003d40001077983 */ /* 0x001f220000300800 */
[----:B------:R-:W-:Y:S02]  /*12880*/  @!P2 IMAD.MOV.U32 R35, RZ, RZ, R12 ;  /* 0x000000ffff23a224 */ /* 0x000fe400078e000c */
[----:B-1----:R-:W0:Y:S01]  /*12890*/  S2R R12, SR_TID.X ;  /* 0x00000000000c7919 */ /* 0x002e220000002100 */
[----:B------:R1:W-:Y:S01]  /*128a0*/  STS.U8 [R6+UR13+0x7000], R47 ;  /* 0x0070002f06007988 */ /* 0x0003e2000800000d */
[----:B------:R-:W-:-:S02]  /*128b0*/  IADD3 R3, P3, PT, R16, R3, RZ ;  /* 0x0000000310037210 */ /* 0x000fc40007f7e0ff */
[----:B-1----:R-:W-:Y:S01]  /*128c0*/  PRMT R47, RZ, 0x7610, R47 ;  /* 0x00007610ff2f7816 */ /* 0x002fe2000000002f */
[----:B------:R1:W-:Y:S04]  /*128d0*/  STS.U8 [R6+UR13+0x7400], R46 ;  /* 0x0074002e06007988 */ /* 0x0003e8000800000d */
[----:B------:R0:W-:Y:S04]  /*128e0*/  STL [R1+0x364], R3 ;  /* 0x0003640301007387 */ /* 0x0001e80000100800 */
[----:B------:R0:W4:Y:S01]  /*128f0*/  @!P2 LDG.E.U8 R47, desc[UR34][R34.64] ;  /* 0x00000022222fa981 */ /* 0x000122000c1e1100 */
[----:B-1----:R-:W-:Y:S01]  /*12900*/  PRMT R46, RZ, 0x7610, R46 ;  /* 0x00007610ff2e7816 */ /* 0x002fe2000000002e */
[----:B0-----:R-:W-:Y:S01]  /*12910*/  @!P2 IMAD.MOV.U32 R34, RZ, RZ, R3 ;  /* 0x000000ffff22a224 */ /* 0x001fe200078e0003 */
[----:B------:R-:W-:Y:S01]  /*12920*/  LOP3.LUT R12, R12, 0x7f, RZ, 0xc0, !PT ;  /* 0x0000007f0c0c7812 */ /* 0x000fe200078ec0ff */
[----:B---3--:R-:W-:-:S04]  /*12930*/  IMAD.X R11, R10, 0x1, R11, P3 ;  /* 0x000000010a0b7824 */ /* 0x008fc800018e060b */
[----:B------:R-:W-:Y:S01]  /*12940*/  @!P2 IMAD.MOV.U32 R35, RZ, RZ, R11 ;  /* 0x000000ffff23a224 */ /* 0x000fe200078e000b */
[----:B------:R0:W-:Y:S04]  /*12950*/  STL [R1+0x360], R11 ;  /* 0x0003600b01007387 */ /* 0x0001e80000100800 */
[----:B------:R-:W3:Y:S01]  /*12960*/  LDL.LU R3, [R1+0x32c] ;  /* 0x00032c0001037983 */ /* 0x000ee20000300800 */
[----:B--2---:R-:W-:-:S03]  /*12970*/  IADD3 R2, P3, PT, R16, R2, RZ ;  /* 0x0000000210027210 */ /* 0x004fc60007f7e0ff */
[----:B------:R1:W2:Y:S02]  /*12980*/  @!P2 LDG.E.U8 R46, desc[UR34][R34.64] ;  /* 0x00000022222ea981 */ /* 0x0002a4000c1e1100 */
[----:B----4-:R-:W-:Y:S02]  /*12990*/  IMAD.X R5, R10, 0x1, R5, P3 ;  /* 0x000000010a057824 */ /* 0x010fe400018e0605 */
[----:B------:R-:W-:Y:S04]  /*129a0*/  STL [R1+0x3a4], R2 ;  /* 0x0003a40201007387 */ /* 0x000fe80000100800 */
[----:B------:R4:W-:Y:S01]  /*129b0*/  STL [R1+0x3a0], R5 ;  /* 0x0003a00501007387 */ /* 0x0009e20000100800 */
[----:B-1----:R-:W-:-:S03]  /*129c0*/  @!P2 IMAD.MOV.U32 R35, RZ, RZ, R5 ;  /* 0x000000ffff23a224 */ /* 0x002fc600078e0005 */
[----:B0-----:R-:W2:Y:S01]  /*129d0*/  LDL.LU R11, [R1+0x328] ;  /* 0x00032800010b7983 */ /* 0x001ea20000300800 */
[----:B------:R-:W-:Y:S01]  /*129e0*/  IADD3 R7, P3, PT, R16, R7, RZ ;  /* 0x0000000710077210 */ /* 0x000fe20007f7e0ff */
[----:B------:R-:W-:Y:S02]  /*129f0*/  @!P2 IMAD.MOV.U32 R34, RZ, RZ, R2 ;  /* 0x000000ffff22a224 */ /* 0x000fe400078e0002 */
[----:B----4-:R-:W4:Y:S02]  /*12a00*/  LDL.LU R5, [R1+0x36c] ;  /* 0x00036c0001057983 */ /* 0x010f240000300800 */
[----:B------:R-:W-:Y:S01]  /*12a10*/  IMAD.X R54, R10, 0x1, R54, P3 ;  /* 0x000000010a367824 */ /* 0x000fe200018e0636 */
[----:B------:R-:W-:Y:S01]  /*12a20*/  LOP3.LUT R2, R12, 0x10, RZ, 0x3c, !PT ;  /* 0x000000100c027812 */ /* 0x000fe200078e3cff */
[----:B------:R-:W-:Y:S04]  /*12a30*/  STL [R1+0x3d4], R7 ;  /* 0x0003d40701007387 */ /* 0x000fe80000100800 */
[----:B------:R-:W-:Y:S04]  /*12a40*/  STL [R1+0x1f0], R54 ;  /* 0x0001f03601007387 */ /* 0x000fe80000100800 */
[----:B------:R-:W4:Y:S04]  /*12a50*/  LDL.LU R12, [R1+0x368] ;  /* 0x00036800010c7983 */ /* 0x000f280000300800 */
[----:B------:R0:W-:Y:S04]  /*12a60*/  STS.U8 [R6+UR13+0x7800], R45 ;  /* 0x0078002d06007988 */ /* 0x0001e8000800000d */
[----:B------:R1:W-:Y:S01]  /*12a70*/  STS.U8 [R6+UR13+0x7c00], R44 ;  /* 0x007c002c06007988 */ /* 0x0003e2000800000d */
[----:B0-----:R-:W-:-:S03]  /*12a80*/  PRMT R45, RZ, 0x7610, R45 ;  /* 0x00007610ff2d7816 */ /* 0x001fc6000000002d */
[----:B------:R0:W-:Y:S01]  /*12a90*/  STS.U8 [R2+UR13+0x4080], R13 ;  /* 0x0040800d02007988 */ /* 0x0001e2000800000d */
[----:B-1----:R-:W-:-:S03]  /*12aa0*/  PRMT R44, RZ, 0x7610, R44 ;  /* 0x00007610ff2c7816 */ /* 0x002fc6000000002c */
[----:B------:R1:W4:Y:S01]  /*12ab0*/  @!P2 LDG.E.U8 R45, desc[UR34][R34.64] ;  /* 0x00000022222da981 */ /* 0x000322000c1e1100 */
[----:B------:R-:W-:-:S03]  /*12ac0*/  PRMT R48, RZ, 0x7610, R48 ;  /* 0x00007610ff307816 */ /* 0x000fc60000000030 */
[----:B0-----:R-:W4:Y:S01]  /*12ad0*/  LDL.LU R13, [R1+0x3ac] ;  /* 0x0003ac00010d7983 */ /* 0x001f220000300800 */
[----:B-1----:R-:W-:Y:S02]  /*12ae0*/  @!P2 IMAD.MOV.U32 R34, RZ, RZ, R7 ;  /* 0x000000ffff22a224 */ /* 0x002fe400078e0007 */
[----:B------:R-:W-:Y:S02]  /*12af0*/  @!P2 IMAD.MOV.U32 R35, RZ, RZ, R54 ;  /* 0x000000ffff23a224 */ /* 0x000fe400078e0036 */
[----:B------:R-:W-:-:S03]  /*12b00*/  IMAD.MOV.U32 R7, RZ, RZ, R14 ;  /* 0x000000ffff077224 */ /* 0x000fc600078e000e */
[----:B------:R0:W4:Y:S01]  /*12b10*/  @!P2 LDG.E.U8 R44, desc[UR34][R34.64] ;  /* 0x00000022222ca981 */ /* 0x000122000c1e1100 */
[----:B---3--:R-:W-:-:S05]  /*12b20*/  IADD3 R3, P3, PT, R16, R3, RZ ;  /* 0x0000000310037210 */ /* 0x008fca0007f7e0ff */
[----:B------:R-:W-:Y:S01]  /*12b30*/  STL [R1+0x32c], R3 ;  /* 0x00032c0301007387 */ /* 0x000fe20000100800 */
[----:B0-----:R-:W-:-:S03]  /*12b40*/  @!P2 IMAD.MOV.U32 R34, RZ, RZ, R3 ;  /* 0x000000ffff22a224 */ /* 0x001fc600078e0003 */
[----:B------:R-:W3:Y:S01]  /*12b50*/  LDL.LU R14, [R1+0x3a8] ;  /* 0x0003a800010e7983 */ /* 0x000ee20000300800 */
[----:B--2---:R-:W-:Y:S01]  /*12b60*/  IMAD.X R11, R10, 0x1, R11, P3 ;  /* 0x000000010a0b7824 */ /* 0x004fe200018e060b */
[----:B----4-:R-:W-:-:S04]  /*12b70*/  IADD3 R5, P3, PT, R16, R5, RZ ;  /* 0x0000000510057210 */ /* 0x010fc80007f7e0ff */
[----:B------:R0:W-:Y:S01]  /*12b80*/  STL [R1+0x328], R11 ;  /* 0x0003280b01007387 */ /* 0x0001e20000100800 */
[----:B------:R-:W-:-:S05]  /*12b90*/  @!P2 IMAD.MOV.U32 R35, RZ, RZ, R11 ;  /* 0x000000ffff23a224 */ /* 0x000fca00078e000b */
[----:B------:R1:W2:Y:S04]  /*12ba0*/  @!P2 LDG.E.U8 R48, desc[UR34][R34.64] ;  /* 0x000000222230a981 */ /* 0x0002a8000c1e1100 */
[----:B0-----:R-:W4:Y:S01]  /*12bb0*/  LDL.LU R11, [R1+0x1f4] ;  /* 0x0001f400010b7983 */ /* 0x001f220000300800 */
[----:B------:R-:W-:-:S03]  /*12bc0*/  IMAD.X R12, R10, 0x1, R12, P3 ;  /* 0x000000010a0c7824 */ /* 0x000fc600018e060c */
[----:B------:R-:W2:Y:S01]  /*12bd0*/  LDL.LU R3, [R1+0x3d8] ;  /* 0x0003d80001037983 */ /* 0x000ea20000300800 */
[----:B-1----:R-:W-:-:S03]  /*12be0*/  @!P2 IMAD.MOV.U32 R35, RZ, RZ, R12 ;  /* 0x000000ffff23a224 */ /* 0x002fc600078e000c */
[----:B------:R-:W-:Y:S01]  /*12bf0*/  STL [R1+0x36c], R5 ;  /* 0x00036c0501007387 */ /* 0x000fe20000100800 */
[----:B------:R-:W-:-:S03]  /*12c00*/  @!P2 IMAD.MOV.U32 R34, RZ, RZ, R5 ;  /* 0x000000ffff22a224 */ /* 0x000fc600078e0005 */
[----:B------:R0:W-:Y:S04]  /*12c10*/  STL [R1+0x368], R12 ;  /* 0x0003680c01007387 */ /* 0x0001e80000100800 */
[----:B0-----:R-:W4:Y:S04]  /*12c20*/  LDL.LU R12, [R1+0x330] ;  /* 0x00033000010c7983 */ /* 0x001f280000300800 */
[----:B------:R-:W4:Y:S01]  /*12c30*/  LDL.LU R5, [R1+0x334] ;  /* 0x0003340001057983 */ /* 0x000f220000300800 */
[----:B------:R-:W-:-:S03]  /*12c40*/  IADD3 R13, P3, PT, R16, R13, RZ ;  /* 0x0000000d100d7210 */ /* 0x000fc60007f7e0ff */
[----:B------:R0:W-:Y:S04]  /*12c50*/  STS.U8 [R2+UR13+0x4480], R57 ;  /* 0x0044803902007988 */ /* 0x0001e8000800000d */
[----:B------:R1:W-:Y:S01]  /*12c60*/  STS.U8 [R2+UR13+0x4880], R59 ;  /* 0x0048803b02007988 */ /* 0x0003e2000800000d */
[----:B0-----:R-:W-:-:S03]  /*12c70*/  PRMT R57, RZ, 0x7610, R57 ;  /* 0x00007610ff397816 */ /* 0x001fc60000000039 */
[----:B------:R-:W-:Y:S01]  /*12c80*/  STL [R1+0x3ac], R13 ;  /* 0x0003ac0d01007387 */ /* 0x000fe20000100800 */
[----:B-1----:R-:W-:-:S03]  /*12c90*/  PRMT R59, RZ, 0x7610, R59 ;  /* 0x00007610ff3b7816 */ /* 0x002fc6000000003b */
[----:B------:R0:W4:Y:S04]  /*12ca0*/  @!P2 LDG.E.U8 R57, desc[UR34][R34.64] ;  /* 0x000000222239a981 */ /* 0x000128000c1e1100 */
[----:B------:R1:W-:Y:S01]  /*12cb0*/  STS.U8 [R2+UR13+0x4c80], R61 ;  /* 0x004c803d02007988 */ /* 0x0003e2000800000d */
[----:B0-----:R-:W-:Y:S01]  /*12cc0*/  @!P2 IMAD.MOV.U32 R34, RZ, RZ, R13 ;  /* 0x000000ffff22a224 */ /* 0x001fe200078e000d */
[----:B-1----:R-:W-:Y:S01]  /*12cd0*/  PRMT R61, RZ, 0x7610, R61 ;  /* 0x00007610ff3d7816 */ /* 0x002fe2000000003d */
[----:B------:R-:W-:Y:S02]  /*12ce0*/  IMAD.MOV.U32 R68, RZ, RZ, R7 ;  /* 0x000000ffff447224 */ /* 0x000fe400078e0007 */
[----:B---3--:R-:W-:-:S04]  /*12cf0*/  IMAD.X R14, R10, 0x1, R14, P3 ;  /* 0x000000010a0e7824 */ /* 0x008fc800018e060e */
[----:B------:R-:W-:Y:S01]  /*12d00*/  @!P2 IMAD.MOV.U32 R35, RZ, RZ, R14 ;  /* 0x000000ffff23a224 */ /* 0x000fe200078e000e */
[----:B------:R0:W-:Y:S04]  /*12d10*/  STL [R1+0x3a8], R14 ;  /* 0x0003a80e01007387 */ /* 0x0001e80000100800 */
[----:B------:R-:W3:Y:S04]  /*12d20*/  LDL.LU R13, [R1+0x374] ;  /* 0x00037400010d7983 */ /* 0x000ee80000300800 */
[----:B------:R1:W3:Y:S01]  /*12d30*/  @!P2 LDG.E.U8 R59, desc[UR34][R34.64] ;  /* 0x00000022223ba981 */ /* 0x0002e2000c1e1100 */
[----:B--2---:R-:W-:-:S05]  /*12d40*/  IADD3 R3, P3, PT, R16, R3, RZ ;  /* 0x0000000310037210 */ /* 0x004fca0007f7e0ff */
[----:B----4-:R-:W-:Y:S01]  /*12d50*/  IMAD.X R11, R10, 0x1, R11, P3 ;  /* 0x000000010a0b7824 */ /* 0x010fe200018e060b */
[----:B------:R-:W-:Y:S01]  /*12d60*/  STL [R1+0x3d8], R3 ;  /* 0x0003d80301007387 */ /* 0x000fe20000100800 */
[----:B-1----:R-:W-:Y:S02]  /*12d70*/  @!P2 IMAD.MOV.U32 R34, RZ, RZ, R3 ;  /* 0x000000ffff22a224 */ /* 0x002fe400078e0003 */
[----:B------:R-:W-:Y:S01]  /*12d80*/  @!P2 IMAD.MOV.U32 R35, RZ, RZ, R11 ;  /* 0x000000ffff23a224 */ /* 0x000fe200078e000b */
[----:B------:R1:W-:Y:S04]  /*12d90*/  STL [R1+0x1f4], R11 ;  /* 0x0001f40b01007387 */ /* 0x0003e80000100800 */
[----:B0-----:R-:W2:Y:S04]  /*12da0*/  LDL.LU R14, [R1+0x370] ;  /* 0x00037000010e7983 */ /* 0x001ea80000300800 */
[----:B------:R0:W4:Y:S01]  /*12db0*/  @!P2 LDG.E.U8 R61, desc[UR34][R34.64] ;  /* 0x00000022223da981 */ /* 0x000122000c1e1100 */
[----:B------:R-:W-:-:S03]  /*12dc0*/  IADD3 R5, P3, PT, R16, R5, RZ ;  /* 0x0000000510057210 */ /* 0x000fc60007f7e0ff */
[----:B-1----:R-:W4:Y:S02]  /*12dd0*/  LDL.LU R11, [R1+0x3b0] ;  /* 0x0003b000010b7983 */ /* 0x002f240000300800 */
[----:B------:R-:W-:Y:S02]  /*12de0*/  IMAD.X R12, R10, 0x1, R12, P3 ;  /* 0x000000010a0c7824 */ /* 0x000fe400018e060c */
[----:B------:R-:W4:Y:S01]  /*12df0*/  LDL.LU R3, [R1+0x3b4] ;  /* 0x0003b40001037983 */ /* 0x000f220000300800 */
[----:B0-----:R-:W-:-:S03]  /*12e00*/  @!P2 IMAD.MOV.U32 R34, RZ, RZ, R5 ;  /* 0x000000ffff22a224 */ /* 0x001fc600078e0005 */
[----:B------:R0:W-:Y:S04]  /*12e10*/  STL [R1+0x334], R5 ;  /* 0x0003340501007387 */ /* 0x0001e80000100800 */
[----:B------:R-:W-:Y:S04]  /*12e20*/  STL [R1+0x330], R12 ;  /* 0x0003300c01007387 */ /* 0x000fe80000100800 */
[----:B------:R-:W4:Y:S04]  /*12e30*/  LDL.LU R7, [R1+0x1e4] ;  /* 0x0001e40001077983 */ /* 0x000f280000300800 */
[----:B0-----:R-:W4:Y:S01]  /*12e40*/  LDL.LU R5, [R1+0x1f8] ;  /* 0x0001f80001057983 */ /* 0x001f220000300800 */
[----:B------:R-:W-:-:S03]  /*12e50*/  @!P2 IMAD.MOV.U32 R35, RZ, RZ, R12 ;  /* 0x000000ffff23a224 */ /* 0x000fc600078e000c */
[----:B------:R0:W-:Y:S04]  /*12e60*/  STS.U8 [R2+UR13+0x5080], R63 ;  /* 0x0050803f02007988 */ /* 0x0001e8000800000d */
[----:B------:R1:W-:Y:S04]  /*12e70*/  STS.U8 [R2+UR13+0x5480], R65 ;  /* 0x0054804102007988 */ /* 0x0003e8000800000d */
[----:B------:R-:W4:Y:S01]  /*12e80*/  LDL.LU R56, [R1+0x98] ;  /* 0x0000980001387983 */ /* 0x000f220000300800 */
[----:B0-----:R-:W-:-:S03]  /*12e90*/  PRMT R63, RZ, 0x7610, R63 ;  /* 0x00007610ff3f7816 */ /* 0x001fc6000000003f */
[----:B------:R-:W4:Y:S01]  /*12ea0*/  LDL.LU R12, [R1+0x74] ;  /* 0x00007400010c7983 */ /* 0x000f220000300800 */
[----:B-1----:R-:W-:-:S03]  /*12eb0*/  PRMT R65, RZ, 0x7610, R65 ;  /* 0x00007610ff417816 */ /* 0x002fc60000000041 */
[----:B------:R0:W4:Y:S04]  /*12ec0*/  @!P2 LDG.E.U8 R63, desc[UR34][R34.64] ;  /* 0x00000022223fa981 */ /* 0x000128000c1e1100 */
[----:B------:R1:W-:Y:S04]  /*12ed0*/  STS.U8 [R2+UR13+0x5880], R67 ;  /* 0x0058804302007988 */ /* 0x0003e8000800000d */
[----:B------:R0:W-:Y:S01]  /*12ee0*/  STS.U8 [R2+UR13+0x5c80], R69 ;  /* 0x005c804502007988 */ /* 0x0001e2000800000d */
[----:B-1----:R-:W-:Y:S02]  /*12ef0*/  PRMT R67, RZ, 0x7610, R67 ;  /* 0x00007610ff437816 */ /* 0x002fe40000000043 */
[----:B0-----:R-:W-:-:S02]  /*12f00*/  PRMT R69, RZ, 0x7610, R69 ;  /* 0x00007610ff457816 */ /* 0x001fc40000000045 */
[----:B---3--:R-:W-:-:S05]  /*12f10*/  IADD3 R13, P3, PT, R16, R13, RZ ;  /* 0x0000000d100d7210 */ /* 0x008fca0007f7e0ff */
[----:B------:R-:W-:Y:S01]  /*12f20*/  @!P2 IMAD.MOV.U32 R34, RZ, RZ, R13 ;  /* 0x000000ffff22a224 */ /* 0x000fe200078e000d */
[----:B------:R-:W-:Y:S01]  /*12f30*/  STL [R1+0x374], R13 ;  /* 0x0003740d01007387 */ /* 0x000fe20000100800 */
[----:B--2---:R-:W-:-:S04]  /*12f40*/  IMAD.X R14, R10, 0x1, R14, P3 ;  /* 0x000000010a0e7824 */ /* 0x004fc800018e060e */
[----:B------:R-:W-:Y:S01]  /*12f50*/  @!P2 IMAD.MOV.U32 R35, RZ, RZ, R14 ;  /* 0x000000ffff23a224 */ /* 0x000fe200078e000e */
[----:B------:R-:W-:Y:S04]  /*12f60*/  STL [R1+0x370], R14 ;  /* 0x0003700e01007387 */ /* 0x000fe80000100800 */
[----:B------:R0:W2:Y:S01]  /*12f70*/  @!P2 LDG.E.U8 R65, desc[UR34][R34.64] ;  /* 0x000000222241a981 */ /* 0x0000a2000c1e1100 */
[----:B----4-:R-:W-:-:S05]  /*12f80*/  IADD3 R3, P3, PT, R16, R3, RZ ;  /* 0x0000000310037210 */ /* 0x010fca0007f7e0ff */
[----:B------:R-:W-:Y:S01]  /*12f90*/  IMAD.X R11, R10, 0x1, R11, P3 ;  /* 0x000000010a0b7824 */ /* 0x000fe200018e060b */
[----:B------:R1:W-:Y:S01]  /*12fa0*/  STL [R1+0x3b4], R3 ;  /* 0x0003b40301007387 */ /* 0x0003e20000100800 */
[----:B0-----:R-:W-:Y:S02]  /*12fb0*/  @!P2 IMAD.MOV.U32 R34, RZ, RZ, R3 ;  /* 0x000000ffff22a224 */ /* 0x001fe400078e0003 */
[----:B------:R-:W-:Y:S01]  /*12fc0*/  @!P2 IMAD.MOV.U32 R35, RZ, RZ, R11 ;  /* 0x000000ffff23a224 */ /* 0x000fe200078e000b */
[----:B------:R-:W-:Y:S04]  /*12fd0*/  STL [R1+0x3b0], R11 ;  /* 0x0003b00b01007387 */ /* 0x000fe80000100800 */
[----:B------:R-:W3:Y:S01]  /*12fe0*/  LDL.LU R66, [R1+0x624] ;  /* 0x0006240001427983 */ /* 0x000ee20000300800 */
[----:B------:R-:W-:-:S03]  /*12ff0*/  IADD3 R5, P3, PT, R16, R5, RZ ;  /* 0x0000000510057210 */ /* 0x000fc60007f7e0ff */
[----:B------:R-:W4:Y:S02]  /*13000*/  LDL.LU R54, [R1+0x608] ;  /* 0x0006080001367983 */ /* 0x000f240000300800 */
[----:B------:R-:W-:Y:S02]  /*13010*/  IMAD.X R7, R10, 0x1, R7, P3 ;  /* 0x000000010a077824 */ /* 0x000fe400018e0607 */
[----:B-1----:R-:W2:Y:S04]  /*13020*/  LDL.LU R3, [R1+0x144] ;  /* 0x0001440001037983 */ /* 0x002ea80000300800 */
[----:B------:R-:W2:Y:S04]  /*13030*/  LDL.LU R13, [R1+0x128] ;  /* 0x00012800010d7983 */ /* 0x000ea80000300800 */
[----:B------:R0:W2:Y:S04]  /*13040*/  @!P2 LDG.E.U8 R67, desc[UR34][R34.64] ;  /* 0x000000222243a981 */ /* 0x0000a8000c1e1100 */
[----:B------:R1:W-:Y:S04]  /*13050*/  STL [R1+0x1f8], R5 ;  /* 0x0001f80501007387 */ /* 0x0003e80000100800 */
[----:B------:R1:W-:Y:S01]  /*13060*/  STL [R1+0x1e4], R7 ;  /* 0x0001e40701007387 */ /* 0x0003e20000100800 */
[----:B0-----:R-:W-:-:S02]  /*13070*/  @!P2 IMAD.MOV.U32 R34, RZ, RZ, R5 ;  /* 0x000000ffff22a224 */ /* 0x001fc400078e0005 */
[----:B------:R-:W-:Y:S01]  /*13080*/  @!P2 IMAD.MOV.U32 R35, RZ, RZ, R7 ;  /* 0x000000ffff23a224 */ /* 0x000fe200078e0007 */
[----:B------:R-:W2:Y:S04]  /*13090*/  LDL.LU R10, [R1+0x10c] ;  /* 0x00010c00010a7983 */ /* 0x000ea80000300800 */
[----:B-1----:R-:W2:Y:S04]  /*130a0*/  LDL.LU R5, [R1+0xf0] ;  /* 0x0000f00001057983 */ /* 0x002ea80000300800 */
[----:B------:R-:W2:Y:S04]  /*130b0*/  LDL.LU R11, [R1+0xd4] ;  /* 0x0000d400010b7983 */ /* 0x000ea80000300800 */
[----:B------:R-:W2:Y:S04]  /*130c0*/  LDL.LU R7, [R1+0xb4] ;  /* 0x0000b40001077983 */ /* 0x000ea80000300800 */
[----:B------:R-:W2:Y:S04]  /*130d0*/  LDL.LU R14, [R1+0x90] ;  /* 0x00009000010e7983 */ /* 0x000ea80000300800 */
[----:B------:R0:W2:Y:S04]  /*130e0*/  @!P2 LDG.E.U8 R69, desc[UR34][R34.64] ;  /* 0x000000222245a981 */ /* 0x0000a8000c1e1100 */
[----:B------:R-:W2:Y:S04]  /*130f0*/  LDL.LU R35, [R1+0x5ec] ;  /* 0x0005ec0001237983 */ /* 0x000ea80000300800 */
[----:B------:R-:W-:Y:S04]  /*13100*/  STS.U8 [R2+UR13+0x6080], R68 ;  /* 0x0060804402007988 */ /* 0x000fe8000800000d */
[----:B------:R-:W-:Y:S04]  /*13110*/  STS.U8 [R2+UR13+0x6480], R56 ;  /* 0x0064803802007988 */ /* 0x000fe8000800000d */
[----:B------:R-:W-:Y:S04]  /*13120*/  STS.U8 [R2+UR13+0x6880], R12 ;  /* 0x0068800c02007988 */ /* 0x000fe8000800000d */
[----:B------:R-:W-:Y:S04]  /*13130*/  STS.U8 [R2+UR13+0x6c80], R9 ;  /* 0x006c800902007988 */ /* 0x000fe8000800000d */
[----:B------:R-:W2:Y:S04]  /*13140*/  LDL.LU R34, [R1+0x50] ;  /* 0x0000500001227983 */ /* 0x000ea80000300800 */
[----:B------:R1:W-:Y:S04]  /*13150*/  STS.U8 [R2+UR13+0x7080], R8 ;  /* 0x0070800802007988 */ /* 0x0003e8000800000d */
[----:B------:R-:W-:Y:S04]  /*13160*/  STS.U8 [R2+UR13+0x7480], R4 ;  /* 0x0074800402007988 */ /* 0x000fe8000800000d */
[----:B------:R0:W-:Y:S04]  /*13170*/  STS.U8 [R2+UR13+0x7880], R64 ;  /* 0x0078804002007988 */ /* 0x0001e8000800000d */
[----:B-1----:R-:W2:Y:S04]  /*13180*/  LDL.LU R8, [R1+0x620] ;  /* 0x0006200001087983 */ /* 0x002ea80000300800 */
[----:B------:R-:W2:Y:S01]  /*13190*/  LDL.LU R68, [R1+0x604] ;  /* 0x0006040001447983 */ /* 0x000ea20000300800 */
[----:B0-----:R-:W-:-:S03]  /*131a0*/  LOP3.LUT R64, R6, 0x20, RZ, 0x3c, !PT ;  /* 0x0000002006407812 */ /* 0x001fc600078e3cff */
[----:B------:R-:W2:Y:S04]  /*131b0*/  LDL.LU R4, [R1+0x5e8] ;  /* 0x0005e80001047983 */ /* 0x000ea80000300800 */
[----:B------:R-:W2:Y:S04]  /*131c0*/  LDL.LU R56, [R1+0x140] ;  /* 0x0001400001387983 */ /* 0x000ea80000300800 */
[----:B------:R-:W2:Y:S04]  /*131d0*/  LDL.LU R12, [R1+0x124] ;  /* 0x00012400010c7983 */ /* 0x000ea80000300800 */
[----:B------:R-:W2:Y:S04]  /*131e0*/  LDL.LU R9, [R1+0x108] ;  /* 0x0001080001097983 */ /* 0x000ea80000300800 */
[----:B------:R0:W-:Y:S04]  /*131f0*/  STS.U8 [R2+UR13+0x7c80], R51 ;  /* 0x007c803302007988 */ /* 0x0001e8000800000d */
[----:B0-----:R0:W5:Y:S04]  /*13200*/  LDL.LU R2, [R1+0x71c] ;  /* 0x00071c0001027983 */ /* 0x0011680000300800 */
[----:B------:R-:W2:Y:S04]  /*13210*/  LDL.LU R51, [R1+0x70] ;  /* 0x0000700001337983 */ /* 0x000ea80000300800 */
[----:B---3--:R1:W-:Y:S04]  /*13220*/  STS.U8 [R64+UR13+0x4100], R66 ;  /* 0x0041004240007988 */ /* 0x0083e8000800000d */
[----:B----4-:R3:W-:Y:S04]  /*13230*/  STS.U8 [R64+UR13+0x4500], R54 ;  /* 0x0045003640007988 */ /* 0x0107e8000800000d */
[----:B-1----:R-:W4:Y:S04]  /*13240*/  LDL.LU R66, [R1+0x718] ;  /* 0x0007180001427983 */ /* 0x002f280000300800 */
[----:B---3--:R-:W3:Y:S04]  /*13250*/  LDL.LU R54, [R1+0x714] ;  /* 0x0007140001367983 */ /* 0x008ee80000300800 */
[----:B--2---:R1:W-:Y:S04]  /*13260*/  STS.U8 [R64+UR13+0x4900], R35 ;  /* 0x0049002340007988 */ /* 0x0043e8000800000d */
[----:B------:R2:W-:Y:S04]  /*13270*/  STS.U8 [R64+UR13+0x4d00], R3 ;  /* 0x004d000340007988 */ /* 0x0005e8000800000d */
[----:B------:R0:W-:Y:S04]  /*13280*/  STS.U8 [R64+UR13+0x5100], R13 ;  /* 0x0051000d40007988 */ /* 0x0001e8000800000d */
[----:B-1----:R-:W3:Y:S04]  /*13290*/  LDL.LU R35, [R1+0xb0] ;  /* 0x0000b00001237983 */ /* 0x002ee80000300800 */
[----:B--2---:R-:W2:Y:S04]  /*132a0*/  LDL.LU R3, [R1+0x8c] ;  /* 0x00008c0001037983 */ /* 0x004ea80000300800 */
[----:B0-----:R-:W2:Y:S04]  /*132b0*/  LDL.LU R13, [R1+0x6c] ;  /* 0x00006c00010d7983 */ /* 0x001ea80000300800 */
[----:B------:R0:W-:Y:S04]  /*132c0*/  STS.U8 [R64+UR13+0x5500], R10 ;  /* 0x0055000a40007988 */ /* 0x0001e8000800000d */
[----:B------:R1:W-:Y:S04]  /*132d0*/  STS.U8 [R64+UR13+0x5900], R5 ;  /* 0x0059000540007988 */ /* 0x0003e8000800000d */
[----:B------:R1:W-:Y:S04]  /*132e0*/  STS.U8 [R64+UR13+0x5d00], R11 ;  /* 0x005d000b40007988 */ /* 0x0003e8000800000d */
[----:B0-----:R-:W2:Y:S04]  /*132f0*/  LDL.LU R10, [R1+0x710] ;  /* 0x00071000010a7983 */ /* 0x001ea80000300800 */
[----:B-1----:R-:W2:Y:S04]  /*13300*/  LDL.LU R5, [R1+0x70c] ;  /* 0x00070c0001057983 */ /* 0x002ea80000300800 */
[----:B------:R-:W2:Y:S04]  /*13310*/  LDL.LU R11, [R1+0x708] ;  /* 0x00070800010b7983 */ /* 0x000ea80000300800 */
[----:B------:R0:W-:Y:S04]  /*13320*/  STS.U8 [R64+UR13+0x6100], R7 ;  /* 0x0061000740007988 */ /* 0x0001e8000800000d */
[----:B------:R1:W-:Y:S04]  /*13330*/  STS.U8 [R64+UR13+0x6500], R14 ;  /* 0x0065000e40007988 */ /* 0x0003e8000800000d */
[----:B0-----:R-:W2:Y:S04]  /*13340*/  LDL.LU R7, [R1+0x704] ;  /* 0x0007040001077983 */ /* 0x001ea80000300800 */
[----:B-1----:R-:W2:Y:S04]  /*13350*/  LDL.LU R14, [R1+0x700] ;  /* 0x00070000010e7983 */ /* 0x002ea80000300800 */
[----:B------:R0:W-:Y:S04]  /*13360*/  STS.U8 [R64+UR13+0x6900], R51 ;  /* 0x0069003340007988 */ /* 0x0001e8000800000d */
[----:B------:R-:W-:Y:S01]  /*13370*/  STS.U8 [R64+UR13+0x6d00], R34 ;  /* 0x006d002240007988 */ /* 0x000fe2000800000d */
[----:B0-----:R-:W-:-:S03]  /*13380*/  LOP3.LUT R51, R6, 0x30, RZ, 0x3c, !PT ;  /* 0x0000003006337812 */ /* 0x001fc600078e3cff */
[----:B--2---:R0:W-:Y:S04]  /*13390*/  STS.U8 [R64+UR13+0x7100], R14 ;  /* 0x0071000e40007988 */ /* 0x0041e8000800000d */
[----:B------:R1:W-:Y:S04]  /*133a0*/  STS.U8 [R64+UR13+0x7500], R11 ;  /* 0x0075000b40007988 */ /* 0x0003e8000800000d */
[----:B------:R2:W-:Y:S04]  /*133b0*/  STS.U8 [R64+UR13+0x7900], R62 ;  /* 0x0079003e40007988 */ /* 0x0005e8000800000d */
[----:B0-----:R-:W3:Y:S04]  /*133c0*/  LDL.LU R14, [R1+0x61c] ;  /* 0x00061c00010e7983 */ /* 0x001ee80000300800 */
[----:B-1----:R-:W3:Y:S04]  /*133d0*/  LDL.LU R11, [R1+0x6fc] ;  /* 0x0006fc00010b7983 */ /* 0x002ee80000300800 */
[----:B--2---:R-:W2:Y:S04]  /*133e0*/  LDL.LU R62, [R1+0xd0] ;  /* 0x0000d000013e7983 */ /* 0x004ea80000300800 */
[----:B------:R0:W-:Y:S04]  /*133f0*/  STS.U8 [R64+UR13+0x7d00], R50 ;  /* 0x007d003240007988 */ /* 0x0001e8000800000d */
[----:B0-----:R-:W2:Y:S04]  /*13400*/  LDL.LU R50, [R1+0xe8] ;  /* 0x0000e80001327983 */ /* 0x001ea80000300800 */
[----:B------:R0:W-:Y:S04]  /*13410*/  STS.U8 [R51+UR13+0x4180], R8 ;  /* 0x0041800833007988 */ /* 0x0001e8000800000d */
[----:B------:R1:W-:Y:S04]  /*13420*/  STS.U8 [R51+UR13+0x4580], R68 ;  /* 0x0045804433007988 */ /* 0x0003e8000800000d */
[----:B------:R4:W-:Y:S04]  /*13430*/  STS.U8 [R51+UR13+0x4980], R4 ;  /* 0x0049800433007988 */ /* 0x0009e8000800000d */
[----:B0-----:R-:W3:Y:S04]  /*13440*/  LDL.LU R8, [R1+0x600] ;  /* 0x0006000001087983 */ /* 0x001ee80000300800 */
[----:B-1----:R-:W3:Y:S04]  /*13450*/  LDL.LU R68, [R1+0x5e4] ;  /* 0x0005e40001447983 */ /* 0x002ee80000300800 */
[----:B------:R0:W-:Y:S04]  /*13460*/  STS.U8 [R51+UR13+0x4d80], R56 ;  /* 0x004d803833007988 */ /* 0x0001e8000800000d */
[----:B----4-:R-:W4:Y:S04]  /*13470*/  LDL.LU R4, [R1+0x13c] ;  /* 0x00013c0001047983 */ /* 0x010f280000300800 */
[----:B------:R1:W-:Y:S04]  /*13480*/  STS.U8 [R51+UR13+0x5180], R12 ;  /* 0x0051800c33007988 */ /* 0x0003e8000800000d */
[----:B0-----:R-:W4:Y:S04]  /*13490*/  LDL.LU R56, [R1+0x120] ;  /* 0x0001200001387983 */ /* 0x001f280000300800 */
[----:B------:R0:W-:Y:S04]  /*134a0*/  STS.U8 [R51+UR13+0x5580], R9 ;  /* 0x0055800933007988 */ /* 0x0001e8000800000d */
[----:B-1----:R-:W4:Y:S04]  /*134b0*/  LDL.LU R12, [R1+0x104] ;  /* 0x00010400010c7983 */ /* 0x002f280000300800 */
[----:B0-----:R-:W4:Y:S04]  /*134c0*/  LDL.LU R9, [R1+0xe4] ;  /* 0x0000e40001097983 */ /* 0x001f280000300800 */
[----:B------:R-:W4:Y:S04]  /*134d0*/  LDL.LU R34, [R1+0xa8] ;  /* 0x0000a80001227983 */ /* 0x000f280000300800 */
[----:B--2---:R0:W-:Y:S04]  /*134e0*/  STS.U8 [R51+UR13+0x5980], R50 ;  /* 0x0059803233007988 */ /* 0x0041e8000800000d */
[----:B------:R-:W-:Y:S04]  /*134f0*/  STS.U8 [R51+UR13+0x5d80], R62 ;  /* 0x005d803e33007988 */ /* 0x000fe8000800000d */
[----:B---3--:R-:W-:Y:S04]  /*13500*/  STS.U8 [R51+UR13+0x6180], R35 ;  /* 0x0061802333007988 */ /* 0x008fe8000800000d */
[----:B------:R1:W-:Y:S04]  /*13510*/  STS.U8 [R51+UR13+0x6580], R3 ;  /* 0x0065800333007988 */ /* 0x0003e8000800000d */
[----:B------:R-:W-:Y:S04]  /*13520*/  STS.U8 [R51+UR13+0x6980], R13 ;  /* 0x0069800d33007988 */ /* 0x000fe8000800000d */
[----:B------:R-:W-:Y:S04]  /*13530*/  STS.U8 [R51+UR13+0x6d80], R11 ;  /* 0x006d800b33007988 */ /* 0x000fe8000800000d */
[----:B------:R-:W-:Y:S04]  /*13540*/  STS.U8 [R51+UR13+0x7180], R7 ;  /* 0x0071800733007988 */ /* 0x000fe8000800000d */
[----:B------:R-:W-:Y:S01]  /*13550*/  STS.U8 [R51+UR13+0x7580], R5 ;  /* 0x0075800533007988 */ /* 0x000fe2000800000d */
[----:B0-----:R-:W-:-:S03]  /*13560*/  LOP3.LUT R50, R6, 0x40, RZ, 0x3c, !PT ;  /* 0x0000004006327812 */ /* 0x001fc600078e3cff */
[----:B-1----:R-:W2:Y:S04]  /*13570*/  LDL.LU R3, [R1+0x68] ;  /* 0x0000680001037983 */ /* 0x002ea80000300800 */
[----:B------:R0:W-:Y:S04]  /*13580*/  STS.U8 [R51+UR13+0x7980], R60 ;  /* 0x0079803c33007988 */ /* 0x0001e8000800000d */
[----:B------:R1:W-:Y:S04]  /*13590*/  STS.U8 [R51+UR13+0x7d80], R49 ;  /* 0x007d803133007988 */ /* 0x0003e8000800000d */
[----:B0-----:R-:W3:Y:S04]  /*135a0*/  LDL.LU R60, [R1+0xc8] ;  /* 0x0000c800013c7983 */ /* 0x001ee80000300800 */
[----:B-1----:R-:W2:Y:S04]  /*135b0*/  LDL.LU R49, [R1+0x48] ;  /* 0x0000480001317983 */ /* 0x002ea80000300800 */
[----:B------:R-:W2:Y:S04]  /*135c0*/  LDL.LU R7, [R1+0x618] ;  /* 0x0006180001077983 */ /* 0x000ea80000300800 */
[----:B------:R-:W2:Y:S04]  /*135d0*/  LDL.LU R6, [R1+0x5fc] ;  /* 0x0005fc0001067983 */ /* 0x000ea80000300800 */
[----:B------:R-:W2:Y:S04]  /*135e0*/  LDL.LU R13, [R1+0x5e0] ;  /* 0x0005e000010d7983 */ /* 0x000ea80000300800 */
[----:B------:R-:W2:Y:S04]  /*135f0*/  LDL.LU R62, [R1+0x138] ;  /* 0x00013800013e7983 */ /* 0x000ea80000300800 */
[----:B------:R-:W2:Y:S04]  /*13600*/  LDL.LU R11, [R1+0x11c] ;  /* 0x00011c00010b7983 */ /* 0x000ea80000300800 */
[----:B------:R0:W-:Y:S04]  /*13610*/  STS.U8 [R50+UR13+0x4200], R14 ;  /* 0x0042000e32007988 */ /* 0x0001e8000800000d */
[----:B------:R-:W2:Y:S04]  /*13620*/  LDL.LU R5, [R1+0xfc] ;  /* 0x0000fc0001057983 */ /* 0x000ea80000300800 */
[----:B------:R1:W-:Y:S04]  /*13630*/  STS.U8 [R50+UR13+0x4600], R8 ;  /* 0x0046000832007988 */ /* 0x0003e8000800000d */
[----:B0-----:R-:W2:Y:S04]  /*13640*/  LDL.LU R14, [R1+0xe0] ;  /* 0x0000e000010e7983 */ /* 0x001ea80000300800 */
[----:B------:R0:W-:Y:S04]  /*13650*/  STS.U8 [R50+UR13+0x4a00], R68 ;  /* 0x004a004432007988 */ /* 0x0001e8000800000d */
[----:B-1----:R-:W2:Y:S04]  /*13660*/  LDL.LU R8, [R1+0xc4] ;  /* 0x0000c40001087983 */ /* 0x002ea80000300800 */
[----:B------:R-:W2:Y:S04]  /*13670*/  LDL.LU R35, [R1+0xa4] ;  /* 0x0000a40001237983 */ /* 0x000ea80000300800 */
[----:B0-----:R-:W2:Y:S04]  /*13680*/  LDL.LU R68, [R1+0x6f8] ;  /* 0x0006f80001447983 */ /* 0x001ea80000300800 */
[----:B----4-:R0:W-:Y:S04]  /*13690*/  STS.U8 [R50+UR13+0x4e00], R4 ;  /* 0x004e000432007988 */ /* 0x0101e8000800000d */
[----:B------:R1:W-:Y:S04]  /*136a0*/  STS.U8 [R50+UR13+0x5200], R56 ;  /* 0x0052003832007988 */ /* 0x0003e8000800000d */
[----:B------:R4:W-:Y:S04]  /*136b0*/  STS.U8 [R50+UR13+0x5600], R12 ;  /* 0x0056000c32007988 */ /* 0x0009e8000800000d */
[----:B0-----:R-:W2:Y:S04]  /*136c0*/  LDL.LU R4, [R1+0x6f4] ;  /* 0x0006f40001047983 */ /* 0x001ea80000300800 */
[----:B-1----:R-:W2:Y:S04]  /*136d0*/  LDL.LU R56, [R1+0x6f0] ;  /* 0x0006f00001387983 */ /* 0x002ea80000300800 */
[----:B----4-:R-:W4:Y:S04]  /*136e0*/  LDL.LU R12, [R1+0x6ec] ;  /* 0x0006ec00010c7983 */ /* 0x010f280000300800 */
[----:B------:R0:W-:Y:S04]  /*136f0*/  STS.U8 [R50+UR13+0x5a00], R9 ;  /* 0x005a000932007988 */ /* 0x0001e8000800000d */
[----:B0-----:R-:W2:Y:S04]  /*13700*/  LDL.LU R9, [R1+0x6e8] ;  /* 0x0006e80001097983 */ /* 0x001ea80000300800 */
[----:B---3--:R-:W-:Y:S04]  /*13710*/  STS.U8 [R50+UR13+0x5e00], R60 ;  /* 0x005e003c32007988 */ /* 0x008fe8000800000d */
[----:B------:R-:W-:Y:S04]  /*13720*/  STS.U8 [R50+UR13+0x6200], R34 ;  /* 0x0062002232007988 */ /* 0x000fe8000800000d */
[----:B--2---:R0:W-:Y:S04]  /*13730*/  STS.U8 [R50+UR13+0x6600], R9 ;  /* 0x0066000932007988 */ /* 0x0041e8000800000d */
[----:B------:R1:W-:Y:S04]  /*13740*/  STS.U8 [R50+UR13+0x6a00], R3 ;  /* 0x006a000332007988 */ /* 0x0003e8000800000d */
[----:B0-----:R-:W2:Y:S04]  /*13750*/  LDL.LU R9, [R1+0x614] ;  /* 0x0006140001097983 */ /* 0x001ea80000300800 */
[----:B------:R-:W3:Y:S04]  /*13760*/  LDL.LU R34, [R1+0xf8] ;  /* 0x0000f80001227983 */ /* 0x000ee80000300800 */
[----:B-1----:R-:W2:Y:S01]  /*13770*/  LDL.LU R3, [R1+0x6e4] ;  /* 0x0006e40001037983 */ /* 0x002ea20000300800 */
[----:B------:R-:W0:Y:S03]  /*13780*/  S2R R60, SR_TID.X ;  /* 0x00000000003c7919 */ /* 0x000e260000002100 */
[----:B------:R1:W-:Y:S01]  /*13790*/  STS.U8 [R50+UR13+0x6e00], R49 ;  /* 0x006e003132007988 */ /* 0x0003e2000800000d */
[----:B0-----:R-:W-:-:S04]  /*137a0*/  LOP3.LUT R60, R60, 0x7f, RZ, 0xc0, !PT ;  /* 0x0000007f3c3c7812 */ /* 0x001fc800078ec0ff */
[C---:B-1----:R-:W-:Y:S01]  /*137b0*/  LOP3.LUT R49, R60.reuse, 0x50, RZ, 0x3c, !PT ;  /* 0x000000503c317812 */ /* 0x042fe200078e3cff */
[----:B--2---:R0:W-:Y:S04]  /*137c0*/  STS.U8 [R50+UR13+0x7200], R3 ;  /* 0x0072000332007988 */ /* 0x0041e8000800000d */
[----:B------:R1:W-:Y:S04]  /*137d0*/  STS.U8 [R50+UR13+0x7600], R68 ;  /* 0x0076004432007988 */ /* 0x0003e8000800000d */
[----:B------:R2:W-:Y:S04]  /*137e0*/  STS.U8 [R50+UR13+0x7a00], R58 ;  /* 0x007a003a32007988 */ /* 0x0005e8000800000d */
[----:B0-----:R-:W3:Y:S04]  /*137f0*/  LDL.LU R3, [R1+0x6e0] ;  /* 0x0006e00001037983 */ /* 0x001ee80000300800 */
[----:B-1----:R-:W3:Y:S04]  /*13800*/  LDL.LU R68, [R1+0x6dc] ;  /* 0x0006dc0001447983 */ /* 0x002ee80000300800 */
[----:B--2---:R-:W2:Y:S04]  /*13810*/  LDL.LU R58, [R1+0x114] ;  /* 0x00011400013a7983 */ /* 0x004ea80000300800 */
[----:B------:R0:W-:Y:S04]  /*13820*/  STS.U8 [R50+UR13+0x7e00], R40 ;  /* 0x007e002832007988 */ /* 0x0001e8000800000d */
[----:B------:R1:W-:Y:S04]  /*13830*/  STS.U8 [R49+UR13+0x4280], R7 ;  /* 0x0042800731007988 */ /* 0x0003e8000800000d */
[----:B------:R4:W-:Y:S04]  /*13840*/  STS.U8 [R49+UR13+0x4680], R6 ;  /* 0x0046800631007988 */ /* 0x0009e8000800000d */
[----:B0-----:R-:W2:Y:S04]  /*13850*/  LDL.LU R40, [R1+0x130] ;  /* 0x0001300001287983 */ /* 0x001ea80000300800 */
[----:B-1----:R-:W2:Y:S04]  /*13860*/  LDL.LU R7, [R1+0x6d8] ;  /* 0x0006d80001077983 */ /* 0x002ea80000300800 */
[----:B----4-:R-:W4:Y:S04]  /*13870*/  LDL.LU R6, [R1+0x6d4] ;  /* 0x0006d40001067983 */ /* 0x010f280000300800 */
        /* <DEDUP_REMOVED lines=8> */
[----:B------:R1:W-:Y:S04]  /*13900*/  STS.U8 [R49+UR13+0x5e80], R8 ;  /* 0x005e800831007988 */ /* 0x0003e8000800000d */
[----:B0-----:R-:W2:Y:S04]  /*13910*/  LDL.LU R5, [R1+0x6c8] ;  /* 0x0006c80001057983 */ /* 0x001ea80000300800 */
[----:B-1----:R-:W2:Y:S04]  /*13920*/  LDL.LU R14, [R1+0x6c4] ;  /* 0x0006c400010e7983 */ /* 0x002ea80000300800 */
[----:B------:R-:W2:Y:S04]  /*13930*/  LDL.LU R8, [R1+0x6c0] ;  /* 0x0006c00001087983 */ /* 0x000ea80000300800 */
[----:B------:R0:W-:Y:S02]  /*13940*/  STS.U8 [R49+UR13+0x6280], R35 ;  /* 0x0062802331007988 */ /* 0x0001e4000800000d */
[----:B0-----:R-:W-:-:S02]  /*13950*/  LOP3.LUT R35, R60, 0x60, RZ, 0x3c, !PT ;  /* 0x000000603c237812 */ /* 0x001fc400078e3cff */
        /* <DEDUP_REMOVED lines=14> */
[----:B0-----:R-:W2:Y:S04]  /*13a40*/  LDL.LU R38, [R1+0x5f4] ;  /* 0x0005f40001267983 */ /* 0x001ea80000300800 */
[----:B-1----:R-:W3:Y:S04]  /*13a50*/  LDL.LU R9, [R1+0x6a8] ;  /* 0x0006a80001097983 */ /* 0x002ee80000300800 */
[----:B--2---:R-:W-:Y:S04]  /*13a60*/  STS.U8 [R35+UR13+0x4700], R38 ;  /* 0x0047002623007988 */ /* 0x004fe8000800000d */
[----:B----4-:R-:W-:Y:S04]  /*13a70*/  STS.U8 [R35+UR13+0x4b00], R55 ;  /* 0x004b003723007988 */ /* 0x010fe8000800000d */
[----:B------:R-:W-:Y:S04]  /*13a80*/  STS.U8 [R35+UR13+0x4f00], R40 ;  /* 0x004f002823007988 */ /* 0x000fe8000800000d */
[----:B------:R-:W-:Y:S04]  /*13a90*/  STS.U8 [R35+UR13+0x5300], R58 ;  /* 0x0053003a23007988 */ /* 0x000fe8000800000d */
[----:B---3--:R-:W-:Y:S04]  /*13aa0*/  STS.U8 [R35+UR13+0x5700], R34 ;  /* 0x0057002223007988 */ /* 0x008fe8000800000d */
[----:B------:R0:W-:Y:S04]  /*13ab0*/  STS.U8 [R35+UR13+0x5b00], R9 ;  /* 0x005b000923007988 */ /* 0x0001e8000800000d */
[----:B------:R1:W-:Y:S04]  /*13ac0*/  STS.U8 [R35+UR13+0x5f00], R12 ;  /* 0x005f000c23007988 */ /* 0x0003e8000800000d */
[----:B------:R2:W-:Y:S04]  /*13ad0*/  STS.U8 [R35+UR13+0x6300], R11 ;  /* 0x0063000b23007988 */ /* 0x0005e8000800000d */
[----:B0-----:R-:W3:Y:S04]  /*13ae0*/  LDL.LU R9, [R1+0x6a4] ;  /* 0x0006a40001097983 */ /* 0x001ee80000300800 */
[----:B-1----:R-:W4:Y:S04]  /*13af0*/  LDL.LU R12, [R1+0x6a0] ;  /* 0x0006a000010c7983 */ /* 0x002f280000300800 */
[----:B--2---:R-:W2:Y:S04]  /*13b00*/  LDL.LU R11, [R1+0x69c] ;  /* 0x00069c00010b7983 */ /* 0x004ea80000300800 */
[----:B------:R0:W-:Y:S04]  /*13b10*/  STS.U8 [R35+UR13+0x6700], R14 ;  /* 0x0067000e23007988 */ /* 0x0001e8000800000d */
[----:B------:R1:W-:Y:S04]  /*13b20*/  STS.U8 [R35+UR13+0x6b00], R13 ;  /* 0x006b000d23007988 */ /* 0x0003e8000800000d */
[----:B0-----:R-:W2:Y:S04]  /*13b30*/  LDL.LU R14, [R1+0x698] ;  /* 0x00069800010e7983 */ /* 0x001ea80000300800 */
[----:B-1----:R-:W2:Y:S01]  /*13b40*/  LDL.LU R13, [R1+0x694] ;  /* 0x00069400010d7983 */ /* 0x002ea20000300800 */
[----:B------:R-:W-:-:S03]  /*13b50*/  LOP3.LUT R34, R60, 0x70, RZ, 0x3c, !PT ;  /* 0x000000703c227812 */ /* 0x000fc600078e3cff */
[----:B------:R0:W-:Y:S04]  /*13b60*/  STS.U8 [R35+UR13+0x6f00], R68 ;  /* 0x006f004423007988 */ /* 0x0001e8000800000d */
[----:B------:R1:W-:Y:S04]  /*13b70*/  STS.U8 [R35+UR13+0x7300], R56 ;  /* 0x0073003823007988 */ /* 0x0003e8000800000d */
[----:B------:R1:W-:Y:S04]  /*13b80*/  STS.U8 [R35+UR13+0x7700], R54 ;  /* 0x0077003623007988 */ /* 0x0003e8000800000d */
[----:B------:R-:W-:Y:S04]  /*13b90*/  STS.U8 [R35+UR13+0x7b00], R53 ;  /* 0x007b003523007988 */ /* 0x000fe8000800000d */
[----:B0-----:R0:W5:Y:S04]  /*13ba0*/  LDL.LU R68, [R1+0x690] ;  /* 0x0006900001447983 */ /* 0x0011680000300800 */
[----:B------:R-:W-:Y:S04]  /*13bb0*/  STS.U8 [R35+UR13+0x7f00], R36 ;  /* 0x007f002423007988 */ /* 0x000fe8000800000d */
[----:B-1----:R0:W5:Y:S04]  /*13bc0*/  LDL.LU R56, [R1+0x68c] ;  /* 0x00068c0001387983 */ /* 0x0021680000300800 */
[----:B------:R1:W-:Y:S04]  /*13bd0*/  STS.U8 [R34+UR13+0x4380], R62 ;  /* 0x0043803e22007988 */ /* 0x0003e8000800000d */
[----:B------:R0:W5:Y:S01]  /*13be0*/  LDL.LU R54, [R1+0x688] ;  /* 0x0006880001367983 */ /* 0x0001620000300800 */
[----:B-1----:R-:W-:-:S03]  /*13bf0*/  LOP3.LUT R62, R60, 0x10, RZ, 0x3c, !PT ;  /* 0x000000103c3e7812 */ /* 0x002fc600078e3cff */
[----:B--2---:R1:W-:Y:S04]  /*13c00*/  STS.U8 [R34+UR13+0x4780], R13 ;  /* 0x0047800d22007988 */ /* 0x0043e8000800000d */
[----:B------:R2:W-:Y:S04]  /*13c10*/  STS.U8 [R34+UR13+0x4b80], R14 ;  /* 0x004b800e22007988 */ /* 0x0005e8000800000d */
[----:B------:R0:W-:Y:S04]  /*13c20*/  STS.U8 [R34+UR13+0x4f80], R11 ;  /* 0x004f800b22007988 */ /* 0x0001e8000800000d */
[----:B-1----:R1:W5:Y:S04]  /*13c30*/  LDL.LU R13, [R1+0x684] ;  /* 0x00068400010d7983 */ /* 0x0023680000300800 */
[----:B--2---:R1:W5:Y:S04]  /*13c40*/  LDL.LU R14, [R1+0x680] ;  /* 0x00068000010e7983 */ /* 0x0043680000300800 */
[----:B0-----:R1:W5:Y:S04]  /*13c50*/  LDL.LU R11, [R1+0x67c] ;  /* 0x00067c00010b7983 */ /* 0x0013680000300800 */
[----:B----4-:R0:W-:Y:S04]  /*13c60*/  STS.U8 [R34+UR13+0x5380], R12 ;  /* 0x0053800c22007988 */ /* 0x0101e8000800000d */
[----:B---3--:R2:W-:Y:S04]  /*13c70*/  STS.U8 [R34+UR13+0x5780], R9 ;  /* 0x0057800922007988 */ /* 0x0085e8000800000d */
[----:B------:R3:W-:Y:S04]  /*13c80*/  STS.U8 [R34+UR13+0x5b80], R10 ;  /* 0x005b800a22007988 */ /* 0x0007e8000800000d */
[----:B0-----:R1:W5:Y:S04]  /*13c90*/  LDL.LU R12, [R1+0x678] ;  /* 0x00067800010c7983 */ /* 0x0013680000300800 */
[----:B--2---:R1:W5:Y:S04]  /*13ca0*/  LDL.LU R9, [R1+0x674] ;  /* 0x0006740001097983 */ /* 0x0043680000300800 */
[----:B---3--:R1:W5:Y:S04]  /*13cb0*/  LDL.LU R10, [R1+0x670] ;  /* 0x00067000010a7983 */ /* 0x0083680000300800 */
[----:B------:R0:W-:Y:S04]  /*13cc0*/  STS.U8 [R34+UR13+0x5f80], R7 ;  /* 0x005f800722007988 */ /* 0x0001e8000800000d */
[----:B------:R2:W-:Y:S04]  /*13cd0*/  STS.U8 [R34+UR13+0x6380], R8 ;  /* 0x0063800822007988 */ /* 0x0005e8000800000d */
        /* <DEDUP_REMOVED lines=44> */
[----:B------:R1:W-:Y:S01]  /*13fa0*/  STS.U8 [R34+UR13+0x9f80], R69 ;  /* 0x009f804522007988 */ /* 0x0003e2000800000d */
[----:B------:R0:W-:Y:S06]  /*13fb0*/  MEMBAR.ALL.CTA ;  /* 0x0000000000007992 */ /* 0x0001ec0000008000 */
[----:B0-----:R-:W0:Y:S01]  /*13fc0*/  FENCE.VIEW.ASYNC.S ;  /* 0x00000000000073c6 */ /* 0x001e220000000000 */
[----:B------:R-:W-:Y:S01]  /*13fd0*/  ULEA UR67, UR69, UR13, 0x3 ;  /* 0x0000000d45437291 */ /* 0x000fe2000f8e18ff */
[----:B------:R-:W-:-:S03]  /*13fe0*/  UMOV UR68, UR4 ;  /* 0x0000000400447c82 */ /* 0x000fc60008000000 */
[----:B------:R-:W-:Y:S01]  /*13ff0*/  UIADD3 UR67, UPT, UPT, UR67, 0xa000, URZ ;  /* 0x0000a00043437890 */ /* 0x000fe2000fffe0ff */
[----:B0-----:R-:W-:Y:S06]  /*14000*/  BAR.SYNC.DEFER_BLOCKING 0x0 ;  /* 0x0000000000007b1d */ /* 0x001fec0000010000 */
[----:B-1----:R-:W-:Y:S05]  /*14010*/  @P0 BRA `(.L_x_9) ;  /* 0x00000000004c0947 */ /* 0x002fea0003800000 */
[----:B------:R-:W-:Y:S01]  /*14020*/  UMOV UR45, 0x40004040 ;  /* 0x40004040002d7882 */ /* 0x000fe20000000000 */
        /* <DEDUP_REMOVED lines=9> */
[----:B------:R0:W-:Y:S01]  /*140c0*/  UTCQMMA gdesc[UR44], gdesc[UR46], tmem[UR19], tmem[UR48], idesc[UR49], UPT ;  /* 0x00ff302e2c0075ea */ /* 0x0001e2000b800313 */
        /* <DEDUP_REMOVED lines=8> */
.L_x_9:
[----:B------:R-:W2:Y:S04]  /*14150*/  LDL R19, [R1+0x650] ;  /* 0x0006500001137983 */ /* 0x000ea80000100800 */
[----:B------:R-:W2:Y:S01]  /*14160*/  LDL.LU R18, [R1+0x60c] ;  /* 0x00060c0001127983 */ /* 0x000ea20000300800 */
[----:B------:R-:W-:-:S04]  /*14170*/  UIADD3 UR69, UPT, UPT, UR69, 0x1, URZ ;  /* 0x0000000145457890 */ /* 0x000fc8000fffe0ff */
[----:B------:R-:W-:-:S04]  /*14180*/  UISETP.GT.AND UP1, UPT, UR69, 0x1, UPT ;  /* 0x000000014500788c */ /* 0x000fc8000bf24270 */
[----:B0-----:R-:W-:Y:S02]  /*14190*/  USEL UR4, URZ, 0x1, !UP1 ;  /* 0x00000001ff047887 */ /* 0x001fe4000c800000 */
[----:B------:R-:W-:Y:S02]  /*141a0*/  USEL UR69, UR69, URZ, !UP1 ;  /* 0x000000ff45457287 */ /* 0x000fe4000c800000 */
[----:B------:R-:W-:Y:S01]  /*141b0*/  ULOP3.LUT UR4, UR68, UR4, URZ, 0x3c, !UPT ;  /* 0x0000000444047292 */ /* 0x000fe2000f8e3cff */
[----:B--2---:R-:W-:Y:S02]  /*141c0*/  ISETP.NE.U32.AND P2, PT, R18, R19, PT ;  /* 0x000000131200720c */ /* 0x004fe40003f45070 */
[----:B------:R-:W2:Y:S01]  /*141d0*/  LDL.LU R19, [R1+0x628] ;  /* 0x0006280001137983 */ /* 0x000ea20000300800 */
[----:B------:R-:W-:-:S03]  /*141e0*/  IMAD.U32 R18, RZ, RZ, UR68 ;  /* 0x00000044ff127e24 */ /* 0x000fc6000f8e00ff */
[----:B--2---:R2:W-:Y:S07]  /*141f0*/  STL [R1+0x60c], R19 ;  /* 0x00060c1301007387 */ /* 0x0045ee0000100800 */
[----:B------:R-:W-:Y:S05]  /*14200*/  @P2 BRA `(.L_x_10) ;  /* 0xffffff7000c42947 */ /* 0x000fea000383ffff */
.L_x_7:
[----:B--2---:R-:W2:Y:S01]  /*14210*/  LDC R19, c[0x0][0x3a0] ;  /* 0x0000e800ff137b82 */ /* 0x004ea20000000800 */
[----:B-1----:R-:W1:Y:S01]  /*14220*/  LDCU UR4, c[0x0][0x3b4] ;  /* 0x00007680ff0477ac */ /* 0x002e620008000800 */
[----:B--2---:R-:W-:-:S05]  /*14230*/  VIADD R19, R19, 0x7f ;  /* 0x0000007f13137836 */ /* 0x004fca0000000000 */
[----:B------:R-:W-:-:S13]  /*14240*/  ISETP.GE.AND P0, PT, R19, 0x80, PT ;  /* 0x000000801300780c */ /* 0x000fda0003f06270 */
[----:B-1----:R-:W-:Y:S05]  /*14250*/  @!P0 BRA `(.L_x_11) ;  /* 0x0000000000108947 */ /* 0x002fea0003800000 */
[----:B------:R-:W-:-:S06]  /*14260*/  USHF.L.U32 UR68, UR68, 0x1f, URZ ;  /* 0x0000001f44447899 */ /* 0x000fcc00080006ff */
[----:B-----5:R-:W-:-:S04]  /*14270*/  IMAD.U32 R0, RZ, RZ, UR68 ;  /* 0x00000044ff007e24 */ /* 0x020fc8000f8e00ff */
[----:B------:R-:W1:Y:S02]  /*14280*/  SYNCS.PHASECHK.TRANS64.TRYWAIT P0, [UR67], R0 ;  /* 0x00000000ff0075a7 */ /* 0x000e640008001143 */
[----:B-1----:R-:W-:Y:S05]  /*14290*/  @!P0 BRA `(.L_x_12) ;  /* 0x0000001000d08947 */ /* 0x002fea0003800000 */
.L_x_11:
[----:B-----5:R-:W2:Y:S01]  /*142a0*/  LDL.LU R3, [R1+0x654] ;  /* 0x0006540001037983 */ /* 0x020ea20000300800 */
[----:B------:R-:W1:Y:S01]  /*142b0*/  LDCU UR36, c[0x0][0x3b8] ;  /* 0x00007700ff2477ac */ /* 0x000e620008000800 */
[----:B------:R-:W-:Y:S06]  /*142c0*/  BAR.SYNC.DEFER_BLOCKING 0x0 ;  /* 0x0000000000007b1d */ /* 0x000fec0000010000 */
[----:B------:R-:W3:Y:S01]  /*142d0*/  LDCU.128 UR24, c[0x0][0x390] ;  /* 0x00007200ff1877ac */ /* 0x000ee20008000c00 */
[----:B-1----:R-:W-:Y:S01]  /*142e0*/  UIMAD UR5, UR6, UR36, URZ ;  /* 0x00000024060572a4 */ /* 0x002fe2000f8e02ff */
[----:B------:R-:W1:Y:S02]  /*142f0*/  @!P1 SYNCS.CCTL.IV [UR13+0xa000] ;  /* 0x00a00000ff0099b1 */ /* 0x000e64000800000d */
[----:B-1----:R-:W-:Y:S06]  /*14300*/  BAR.SYNC.DEFER_BLOCKING 0x0 ;  /* 0x0000000000007b1d */ /* 0x002fec0000010000 */
[----:B0-----:R-:W0:Y:S01]  /*14310*/  LDTM.x32 R4, tmem[UR66] ;  /* 0x00000042000479ee */ /* 0x001e2200082c0000 */
[----:B------:R-:W1:Y:S01]  /*14320*/  @!P1 SYNCS.CCTL.IV [UR13+0xa008] ;  /* 0x00a00800ff0099b1 */ /* 0x000e62000800000d */
[----:B------:R-:W-:Y:S01]  /*14330*/  NOP ;  /* 0x0000000000007918 */ /* 0x000fe20000000000 */
[----:B0-----:R-:W-:-:S02]  /*14340*/  F2FP.SATFINITE.E4M3.F32.PACK_AB_MERGE_C R39, R7, R6, RZ ;  /* 0x000000060727723e */ /* 0x001fc400048070ff */
[----:B------:R-:W-:Y:S01]  /*14350*/  F2FP.SATFINITE.E4M3.F32.PACK_AB_MERGE_C R37, R5, R4, RZ ;  /* 0x000000040525723e */ /* 0x000fe200048070ff */
[----:B------:R-:W-:Y:S01]  /*14360*/  IMAD.U32 R5, RZ, RZ, UR5 ;  /* 0x00000005ff057e24 */ /* 0x000fe2000f8e00ff */
[----:B------:R-:W-:Y:S02]  /*14370*/  F2FP.SATFINITE.E4M3.F32.PACK_AB_MERGE_C R10, R11, R10, RZ ;  /* 0x0000000a0b0a723e */ /* 0x000fe400048070ff */
[----:B------:R-:W-:Y:S02]  /*14380*/  PRMT R11, R37, 0x9910, RZ ;  /* 0x00009910250b7816 */ /* 0x000fe400000000ff */
[----:B------:R-:W-:Y:S02]  /*14390*/  F2FP.SATFINITE.E4M3.F32.PACK_AB_MERGE_C R41, R9, R8, RZ ;  /* 0x000000080929723e */ /* 0x000fe400048070ff */
[----:B------:R-:W-:Y:S02]  /*143a0*/  F2FP.SATFINITE.E4M3.F32.PACK_AB_MERGE_C R12, R13, R12, RZ ;  /* 0x0000000c0d0c723e */ /* 0x000fe400048070ff */
[----:B------:R-:W-:-:S02]  /*143b0*/  SHF.R.S32.HI R11, RZ, 0x8, R11 ;  /* 0x00000008ff0b7819 */ /* 0x000fc4000001140b */
[----:B------:R-:W-:Y:S02]  /*143c0*/  PRMT R13, R39, 0x9910, RZ ;  /* 0x00009910270d7816 */ /* 0x000fe400000000ff */
[----:B------:R-:W-:Y:S02]  /*143d0*/  F2FP.SATFINITE.E4M3.F32.PACK_AB_MERGE_C R14, R15, R14, RZ ;  /* 0x0000000e0f0e723e */ /* 0x000fe400048070ff */
[----:B------:R-:W-:Y:S02]  /*143e0*/  PRMT R15, R41, 0x9910, RZ ;  /* 0x00009910290f7816 */ /* 0x000fe400000000ff */
[----:B------:R-:W-:Y:S02]  /*143f0*/  F2FP.SATFINITE.E4M3.F32.PACK_AB_MERGE_C R16, R17, R16, RZ ;  /* 0x000000101110723e */ /* 0x000fe400048070ff */
[----:B------:R-:W-:Y:S02]  /*14400*/  F2FP.SATFINITE.E4M3.F32.PACK_AB_MERGE_C R18, R19, R18, RZ ;  /* 0x000000121312723e */ /* 0x000fe400048070ff */
[----:B------:R-:W-:-:S02]  /*14410*/  F2FP.SATFINITE.E4M3.F32.PACK_AB_MERGE_C R20, R21, R20, RZ ;  /* 0x000000141514723e */ /* 0x000fc400048070ff */
[----:B------:R-:W-:Y:S02]  /*14420*/  F2FP.SATFINITE.E4M3.F32.PACK_AB_MERGE_C R22, R23, R22, RZ ;  /* 0x000000161716723e */ /* 0x000fe400048070ff */
[----:B------:R-:W-:Y:S02]  /*14430*/  F2FP.SATFINITE.E4M3.F32.PACK_AB_MERGE_C R24, R25, R24, RZ ;  /* 0x000000181918723e */ /* 0x000fe400048070ff */
[----:B------:R-:W-:Y:S02]  /*14440*/  F2FP.SATFINITE.E4M3.F32.PACK_AB_MERGE_C R26, R27, R26, RZ ;  /* 0x0000001a1b1a723e */ /* 0x000fe400048070ff */
[----:B------:R-:W-:Y:S02]  /*14450*/  F2FP.SATFINITE.E4M3.F32.PACK_AB_MERGE_C R29, R29, R28, RZ ;  /* 0x0000001c1d1d723e */ /* 0x000fe400048070ff */
[----:B------:R-:W-:Y:S02]  /*14460*/  F2FP.SATFINITE.E4M3.F32.PACK_AB_MERGE_C R31, R31, R30, RZ ;  /* 0x0000001e1f1f723e */ /* 0x000fe400048070ff */
[----:B------:R-:W-:-:S02]  /*14470*/  F2FP.SATFINITE.E4M3.F32.PACK_AB_MERGE_C R33, R33, R32, RZ ;  /* 0x000000202121723e */ /* 0x000fc400048070ff */
[----:B------:R-:W-:Y:S02]  /*14480*/  F2FP.SATFINITE.E4M3.F32.PACK_AB_MERGE_C R35, R35, R34, RZ ;  /* 0x000000222323723e */ /* 0x000fe400048070ff */
[----:B------:R-:W-:Y:S02]  /*14490*/  PRMT R17, R33, 0x9910, RZ ;  /* 0x0000991021117816 */ /* 0x000fe400000000ff */
[----:B------:R-:W-:Y:S02]  /*144a0*/  PRMT R19, R35, 0x9910, RZ ;  /* 0x0000991023137816 */ /* 0x000fe400000000ff */
[----:B------:R-:W-:Y:S02]  /*144b0*/  SHF.R.S32.HI R17, RZ, 0x8, R17 ;  /* 0x00000008ff117819 */ /* 0x000fe40000011411 */
[----:B------:R-:W-:Y:S01]  /*144c0*/  SHF.R.S32.HI R19, RZ, 0x8, R19 ;  /* 0x00000008ff137819 */ /* 0x000fe20000011413 */
[C---:B--2---:R-:W-:Y:S01]  /*144d0*/  IMAD R0, R3.reuse, UR4, RZ ;  /* 0x0000000403007c24 */ /* 0x044fe2000f8e02ff */
[----:B---3--:R-:W-:Y:S01]  /*144e0*/  ISETP.GE.AND P0, PT, R3, UR26, PT ;  /* 0x0000001a03007c0c */ /* 0x008fe2000bf06270 */
[----:B------:R-:W-:Y:S01]  /*144f0*/  UIADD3 UR4, UPT, UPT, UR5, UR36, URZ ;  /* 0x0000002405047290 */ /* 0x000fe2000fffe0ff */
[----:B------:R-:W-:-:S02]  /*14500*/  IMAD.U32 R3, RZ, RZ, UR27 ;  /* 0x0000001bff037e24 */ /* 0x000fc4000f8e00ff */
[----:B------:R-:W-:-:S03]  /*14510*/  IADD3 R2, P2, PT, R0, UR24, RZ ;  /* 0x0000001800027c10 */ /* 0x000fc6000ff5e0ff */
[----:B------:R-:W-:Y:S01]  /*14520*/  IMAD.U32 R7, RZ, RZ, UR4 ;  /* 0x00000004ff077e24 */ /* 0x000fe2000f8e00ff */
[----:B------:R-:W-:Y:S02]  /*14530*/  LEA.HI.X.SX32 R0, R0, UR25, 0x1, P2 ;  /* 0x0000001900007c11 */ /* 0x000fe400090f0eff */
[C---:B------:R-:W-:Y:S02]  /*14540*/  ISETP.GT.AND P2, PT, R3.reuse, UR6, !P0 ;  /* 0x0000000603007c0c */ /* 0x040fe4000c744270 */
[C---:B------:R-:W-:Y:S01]  /*14550*/  IADD3 R6, P4, PT, R2.reuse, UR4, RZ ;  /* 0x0000000402067c10 */ /* 0x040fe2000ff9e0ff */
[----:B------:R-:W-:Y:S01]  /*14560*/  UIADD3 UR4, UPT, UPT, UR4, UR36, URZ ;  /* 0x0000002404047290 */ /* 0x000fe2000fffe0ff */
[----:B------:R-:W-:Y:S02]  /*14570*/  ISETP.GT.AND P5, PT, R3, UR7, !P0 ;  /* 0x0000000703007c0c */ /* 0x000fe4000c7a4270 */
[----:B------:R-:W-:Y:S01]  /*14580*/  IADD3 R4, P3, PT, R2, UR5, RZ ;  /* 0x0000000502047c10 */ /* 0x000fe2000ff7e0ff */
[----:B------:R-:W-:Y:S01]  /*14590*/  UIADD3 UR5, UPT, UPT, UR4, UR36, URZ ;  /* 0x0000002404057290 */ /* 0x000fe2000fffe0ff */
[-C--:B------:R-:W-:Y:S01]  /*145a0*/  LEA.HI.X.SX32 R7, R7, R0.reuse, 0x1, P4 ;  /* 0x0000000007077211 */ /* 0x080fe200020f0eff */
[----:B------:R-:W-:Y:S01]  /*145b0*/  IMAD.U32 R9, RZ, RZ, UR4 ;  /* 0x00000004ff097e24 */ /* 0x000fe2000f8e00ff */
[----:B------:R-:W-:-:S02]  /*145c0*/  LEA.HI.X.SX32 R5, R5, R0, 0x1, P3 ;  /* 0x0000000005057211 */ /* 0x000fc400018f0eff */
[C---:B------:R-:W-:Y:S01]  /*145d0*/  IADD3 R8, P1, PT, R2.reuse, UR4, RZ ;  /* 0x0000000402087c10 */ /* 0x040fe2000ff3e0ff */
[----:B------:R-:W-:Y:S01]  /*145e0*/  UIADD3 UR4, UPT, UPT, UR5, UR36, URZ ;  /* 0x0000002405047290 */ /* 0x000fe2000fffe0ff */
[C---:B------:R-:W-:Y:S01]  /*145f0*/  ISETP.GT.AND P3, PT, R3.reuse, UR8, !P0 ;  /* 0x0000000803007c0c */ /* 0x040fe2000c764270 */
[----:B------:R0:W-:Y:S01]  /*14600*/  @P2 STG.E.U8 desc[UR34][R4.64], R37 ;  /* 0x0000002504002986 */ /* 0x0001e2000c101122 */
[----:B------:R-:W-:Y:S02]  /*14610*/  ISETP.GT.AND P4, PT, R3, UR9, !P0 ;  /* 0x0000000903007c0c */ /* 0x000fe4000c784270 */
[----:B------:R-:W-:Y:S01]  /*14620*/  LEA.HI.X.SX32 R9, R9, R0, 0x1, P1 ;  /* 0x0000000009097211 */ /* 0x000fe200008f0eff */
[----:B------:R2:W-:Y:S01]  /*14630*/  @P5 STG.E.U8 desc[UR34][R6.64], R11 ;  /* 0x0000000b06005986 */ /* 0x0005e2000c101122 */
[----:B------:R-:W-:Y:S01]  /*14640*/  ISETP.GT.AND P5, PT, R3, UR10, !P0 ;  /* 0x0000000a03007c0c */ /* 0x000fe2000c7a4270 */
[----:B0-----:R-:W-:Y:S01]  /*14650*/  IMAD.U32 R5, RZ, RZ, UR5 ;  /* 0x00000005ff057e24 */ /* 0x001fe2000f8e00ff */
[----:B------:R-:W-:-:S05]  /*14660*/  IADD3 R4, P1, PT, R2, UR5, RZ ;  /* 0x0000000502047c10 */ /* 0x000fca000ff3e0ff */
[----:B------:R0:W-:Y:S01]  /*14670*/  @P3 STG.E.U8 desc[UR34][R8.64], R39 ;  /* 0x0000002708003986 */ /* 0x0001e2000c101122 */
[----:B------:R-:W-:Y:S01]  /*14680*/  ISETP.GT.AND P3, PT, R3, UR11, !P0 ;  /* 0x0000000b03007c0c */ /* 0x000fe2000c764270 */
[----:B--2---:R-:W-:Y:S01]  /*14690*/  IMAD.MOV.U32 R11, RZ, RZ, R13 ;  /* 0x000000ffff0b7224 */ /* 0x004fe200078e000d */
[C---:B------:R-:W-:Y:S01]  /*146a0*/  IADD3 R6, P2, PT, R2.reuse, UR4, RZ ;  /* 0x0000000402067c10 */ /* 0x040fe2000ff5e0ff */
[----:B------:R-:W-:Y:S01]  /*146b0*/  IMAD.U32 R7, RZ, RZ, UR4 ;  /* 0x00000004ff077e24 */ /* 0x000fe2000f8e00ff */
[----:B------:R-:W-:Y:S01]  /*146c0*/  UIADD3 UR4, UPT, UPT, UR4, UR36, URZ ;  /* 0x0000002404047290 */ /* 0x000fe2000fffe0ff */
[-C--:B------:R-:W-:Y:S02]  /*146d0*/  LEA.HI.X.SX32 R5, R5, R0.reuse, 0x1, P1 ;  /* 0x0000000005057211 */ /* 0x080fe400008f0eff */
[----:B------:R-:W-:Y:S01]  /*146e0*/  SHF.R.S32.HI R11, RZ, 0x8, R11 ;  /* 0x00000008ff0b7819 */ /* 0x000fe2000001140b */
[----:B------:R-:W-:Y:S01]  /*146f0*/  UIADD3 UR5, UPT, UPT, UR4, UR36, URZ ;  /* 0x0000002404057290 */ /* 0x000fe2000fffe0ff */
[----:B------:R-:W-:Y:S01]  /*14700*/  LEA.HI.X.SX32 R7, R7, R0, 0x1, P2 ;  /* 0x0000000007077211 */ /* 0x000fe200010f0eff */
[----:B------:R-:W-:Y:S01]  /*14710*/  IMAD.U32 R13, RZ, RZ, UR4 ;  /* 0x00000004ff0d7e24 */ /* 0x000fe2000f8e00ff */
[----:B------:R-:W-:Y:S01]  /*14720*/  IADD3 R36, P1, PT, R2, UR4, RZ ;  /* 0x0000000402247c10 */ /* 0x000fe2000ff3e0ff */
[----:B------:R2:W-:Y:S01]  /*14730*/  @P4 STG.E.U8 desc[UR34][R4.64], R11 ;  /* 0x0000000b04004986 */ /* 0x0005e2000c101122 */
[----:B------:R-:W-:-:S02]  /*14740*/  ISETP.GT.AND P4, PT, R3, UR12, !P0 ;  /* 0x0000000c03007c0c */ /* 0x000fc4000c784270 */
[----:B0-----:R-:W-:Y:S01]  /*14750*/  IADD3 R8, P2, PT, R2, UR5, RZ ;  /* 0x0000000502087c10 */ /* 0x001fe2000ff5e0ff */
[----:B------:R0:W-:Y:S01]  /*14760*/  @P5 STG.E.U8 desc[UR34][R6.64], R41 ;  /* 0x0000002906005986 */ /* 0x0001e2000c101122 */
[----:B------:R-:W-:Y:S02]  /*14770*/  LEA.HI.X.SX32 R37, R13, R0, 0x1, P1 ;  /* 0x000000000d257211 */ /* 0x000fe400008f0eff */
[----:B------:R-:W-:Y:S02]  /*14780*/  ISETP.GT.AND P5, PT, R3, UR14, !P0 ;  /* 0x0000000e03007c0c */ /* 0x000fe4000c7a4270 */
[----:B------:R-:W-:Y:S01]  /*14790*/  PRMT R13, R10, 0x9910, RZ ;  /* 0x000099100a0d7816 */ /* 0x000fe200000000ff */
[----:B--2---:R-:W-:Y:S01]  /*147a0*/  IMAD.U32 R5, RZ, RZ, UR5 ;  /* 0x00000005ff057e24 */ /* 0x004fe2000f8e00ff */
[----:B------:R-:W-:Y:S01]  /*147b0*/  UIADD3 UR5, UPT, UPT, UR5, UR36, URZ ;  /* 0x0000002405057290 */ /* 0x000fe2000fffe0ff */
[----:B------:R-:W-:Y:S01]  /*147c0*/  IMAD.MOV.U32 R11, RZ, RZ, R15 ;  /* 0x000000ffff0b7224 */ /* 0x000fe200078e000f */
[----:B------:R-:W-:-:S02]  /*147d0*/  SHF.R.S32.HI R13, RZ, 0x8, R13 ;  /* 0x00000008ff0d7819 */ /* 0x000fc4000001140d */
[-C--:B------:R-:W-:Y:S02]  /*147e0*/  LEA.HI.X.SX32 R9, R5, R0.reuse, 0x1, P2 ;  /* 0x0000000005097211 */ /* 0x080fe400010f0eff */
[----:B------:R-:W-:Y:S01]  /*147f0*/  IADD3 R4, P1, PT, R2, UR5, RZ ;  /* 0x0000000502047c10 */ /* 0x000fe2000ff3e0ff */
[----:B------:R-:W-:Y:S01]  /*14800*/  IMAD.U32 R5, RZ, RZ, UR5 ;  /* 0x00000005ff057e24 */ /* 0x000fe2000f8e00ff */
[----:B------:R-:W-:Y:S01]  /*14810*/  UIADD3 UR5, UPT, UPT, UR5, UR36, URZ ;  /* 0x0000002405057290 */ /* 0x000fe2000fffe0ff */
[----:B------:R-:W-:Y:S02]  /*14820*/  SHF.R.S32.HI R11, RZ, 0x8, R11 ;  /* 0x00000008ff0b7819 */ /* 0x000fe4000001140b */
[----:B------:R-:W-:Y:S01]  /*14830*/  PRMT R15, R12, 0x9910, RZ ;  /* 0x000099100c0f7816 */ /* 0x000fe200000000ff */
[----:B------:R-:W-:Y:S01]  /*14840*/  UIADD3 UR6, UPT, UPT, UR5, UR36, URZ ;  /* 0x0000002405067290 */ /* 0x000fe2000fffe0ff */
[----:B------:R-:W-:Y:S01]  /*14850*/  LEA.HI.X.SX32 R5, R5, R0, 0x1, P1 ;  /* 0x0000000005057211 */ /* 0x000fe200008f0eff */
[----:B------:R2:W-:Y:S01]  /*14860*/  @P3 STG.E.U8 desc[UR34][R36.64], R11 ;  /* 0x0000000b24003986 */ /* 0x0005e2000c101122 */
[----:B------:R-:W-:Y:S01]  /*14870*/  ISETP.GT.AND P3, PT, R3, UR15, !P0 ;  /* 0x0000000f03007c0c */ /* 0x000fe2000c764270 */
[----:B------:R-:W-:Y:S01]  /*14880*/  UIADD3 UR4, UPT, UPT, UR6, UR36, URZ ;  /* 0x0000002406047290 */ /* 0x000fe2000fffe0ff */
[----:B0-----:R-:W-:Y:S01]  /*14890*/  IMAD.U32 R7, RZ, RZ, UR5 ;  /* 0x00000005ff077e24 */ /* 0x001fe2000f8e00ff */
[----:B------:R0:W-:Y:S01]  /*148a0*/  @P4 STG.E.U8 desc[UR34][R8.64], R10 ;  /* 0x0000000a08004986 */ /* 0x0001e2000c101122 */
[----:B------:R-:W-:-:S02]  /*148b0*/  IADD3 R6, P1, PT, R2, UR5, RZ ;  /* 0x0000000502067c10 */ /* 0x000fc4000ff3e0ff */
[C---:B------:R-:W-:Y:S01]  /*148c0*/  ISETP.GT.AND P4, PT, R3.reuse, UR16, !P0 ;  /* 0x0000001003007c0c */ /* 0x040fe2000c784270 */
[----:B------:R3:W-:Y:S01]  /*148d0*/  @P5 STG.E.U8 desc[UR34][R4.64], R13 ;  /* 0x0000000d04005986 */ /* 0x0007e2000c101122 */
[----:B------:R-:W-:Y:S02]  /*148e0*/  ISETP.GT.AND P5, PT, R3, UR17, !P0 ;  /* 0x0000001103007c0c */ /* 0x000fe4000c7a4270 */
[----:B------:R-:W-:Y:S01]  /*148f0*/  LEA.HI.X.SX32 R7, R7, R0, 0x1, P1 ;  /* 0x0000000007077211 */ /* 0x000fe200008f0eff */
[----:B--2---:R-:W-:Y:S01]  /*14900*/  IMAD.U32 R11, RZ, RZ, UR4 ;  /* 0x00000004ff0b7e24 */ /* 0x004fe2000f8e00ff */
[C---:B0-----:R-:W-:Y:S01]  /*14910*/  IADD3 R8, P2, PT, R2.reuse, UR4, RZ ;  /* 0x0000000402087c10 */ /* 0x041fe2000ff5e0ff */
[----:B------:R-:W-:Y:S01]  /*14920*/  IMAD.MOV.U32 R9, RZ, RZ, R15 ;  /* 0x000000ffff097224 */ /* 0x000fe200078e000f */
[----:B------:R-:W-:Y:S01]  /*14930*/  UIADD3 UR4, UPT, UPT, UR4, UR36, URZ ;  /* 0x0000002404047290 */ /* 0x000fe2000fffe0ff */
[----:B------:R0:W-:Y:S01]  /*14940*/  @P3 STG.E.U8 desc[UR34][R6.64], R12 ;  /* 0x0000000c06003986 */ /* 0x0001e2000c101122 */
[----:B---3--:R-:W-:Y:S01]  /*14950*/  IMAD.U32 R5, RZ, RZ, UR6 ;  /* 0x00000006ff057e24 */ /* 0x008fe2000f8e00ff */
[----:B------:R-:W-:Y:S01]  /*14960*/  IADD3 R4, P1, PT, R2, UR6, RZ ;  /* 0x0000000602047c10 */ /* 0x000fe2000ff3e0ff */
[----:B------:R-:W-:Y:S01]  /*14970*/  UIADD3 UR5, UPT, UPT, UR4, UR36, URZ ;  /* 0x0000002404057290 */ /* 0x000fe2000fffe0ff */
[----:B------:R-:W-:-:S02]  /*14980*/  SHF.R.S32.HI R13, RZ, 0x8, R9 ;  /* 0x00000008ff0d7819 */ /* 0x000fc40000011409 */
[-C--:B------:R-:W-:Y:S02]  /*14990*/  LEA.HI.X.SX32 R5, R5, R0.reuse, 0x1, P1 ;  /* 0x0000000005057211 */ /* 0x080fe400008f0eff */
[----:B------:R-:W-:Y:S02]  /*149a0*/  LEA.HI.X.SX32 R9, R11, R0, 0x1, P2 ;  /* 0x000000000b097211 */ /* 0x000fe400010f0eff */
[----:B------:R-:W-:Y:S01]  /*149b0*/  PRMT R11, R14, 0x9910, RZ ;  /* 0x000099100e0b7816 */ /* 0x000fe200000000ff */
[----:B------:R2:W-:Y:S01]  /*149c0*/  @P4 STG.E.U8 desc[UR34][R4.64], R13 ;  /* 0x0000000d04004986 */ /* 0x0005e2000c101122 */
[----:B------:R-:W-:Y:S01]  /*149d0*/  IADD3 R10, P1, PT, R2, UR4, RZ ;  /* 0x00000004020a7c10 */ /* 0x000fe2000ff3e0ff */
[----:B0-----:R-:W-:Y:S01]  /*149e0*/  IMAD.U32 R7, RZ, RZ, UR4 ;  /* 0x00000004ff077e24 */ /* 0x001fe2000f8e00ff */
[----:B------:R-:W-:Y:S01]  /*149f0*/  UIADD3 UR4, UPT, UPT, UR5, UR36, URZ ;  /* 0x0000002405047290 */ /* 0x000fe2000fffe0ff */
[C---:B------:R-:W-:Y:S01]  /*14a00*/  ISETP.GT.AND P3, PT, R3.reuse, UR18, !P0 ;  /* 0x0000001203007c0c */ /* 0x040fe2000c764270 */
[----:B------:R0:W-:Y:S01]  /*14a10*/  @P5 STG.E.U8 desc[UR34][R8.64], R14 ;  /* 0x0000000e08005986 */ /* 0x0001e2000c101122 */
[----:B------:R-:W-:-:S02]  /*14a20*/  ISETP.GT.AND P4, PT, R3, UR20, !P0 ;  /* 0x0000001403007c0c */ /* 0x000fc4000c784270 */
[----:B------:R-:W-:Y:S02]  /*14a30*/  ISETP.GT.AND P5, PT, R3, UR21, !P0 ;  /* 0x0000001503007c0c */ /* 0x000fe4000c7a4270 */
[C---:B------:R-:W-:Y:S01]  /*14a40*/  IADD3 R6, P2, PT, R2.reuse, UR4, RZ ;  /* 0x0000000402067c10 */ /* 0x040fe2000ff5e0ff */
[----:B--2---:R-:W-:Y:S01]  /*14a50*/  IMAD.MOV.U32 R13, RZ, RZ, R11 ;  /* 0x000000ffff0d7224 */ /* 0x004fe200078e000b */
[-C--:B------:R-:W-:Y:S01]  /*14a60*/  LEA.HI.X.SX32 R11, R7, R0.reuse, 0x1, P1 ;  /* 0x00000000070b7211 */ /* 0x080fe200008f0eff */
[----:B------:R-:W-:Y:S01]  /*14a70*/  IMAD.U32 R7, RZ, RZ, UR4 ;  /* 0x00000004ff077e24 */ /* 0x000fe2000f8e00ff */
[----:B------:R-:W-:Y:S01]  /*14a80*/  UIADD3 UR4, UPT, UPT, UR4, UR36, URZ ;  /* 0x0000002404047290 */ /* 0x000fe2000fffe0ff */
[----:B------:R-:W-:Y:S01]  /*14a90*/  IMAD.U32 R5, RZ, RZ, UR5 ;  /* 0x00000005ff057e24 */ /* 0x000fe2000f8e00ff */
[----:B------:R-:W-:Y:S02]  /*14aa0*/  IADD3 R4, P1, PT, R2, UR5, RZ ;  /* 0x0000000502047c10 */ /* 0x000fe4000ff3e0ff */
[----:B------:R-:W-:Y:S01]  /*14ab0*/  SHF.R.S32.HI R13, RZ, 0x8, R13 ;  /* 0x00000008ff0d7819 */ /* 0x000fe2000001140d */
[----:B------:R-:W-:Y:S01]  /*14ac0*/  UIADD3 UR5, UPT, UPT, UR4, UR36, URZ ;  /* 0x0000002404057290 */ /* 0x000fe2000fffe0ff */
[----:B------:R-:W-:Y:S01]  /*14ad0*/  PRMT R15, R16, 0x9910, RZ ;  /* 0x00009910100f7816 */ /* 0x000fe200000000ff */
[----:B0-----:R-:W-:Y:S01]  /*14ae0*/  IMAD.U32 R9, RZ, RZ, UR4 ;  /* 0x00000004ff097e24 */ /* 0x001fe2000f8e00ff */
[-C--:B------:R-:W-:Y:S01]  /*14af0*/  LEA.HI.X.SX32 R5, R5, R0.reuse, 0x1, P1 ;  /* 0x0000000005057211 */ /* 0x080fe200008f0eff */
[----:B------:R0:W-:Y:S01]  /*14b00*/  @P3 STG.E.U8 desc[UR34][R10.64], R13 ;  /* 0x0000000d0a003986 */ /* 0x0001e2000c101122 */
[----:B------:R-:W-:Y:S01]  /*14b10*/  IADD3 R8, P1, PT, R2, UR4, RZ ;  /* 0x0000000402087c10 */ /* 0x000fe2000ff3e0ff */
[----:B------:R-:W-:Y:S01]  /*14b20*/  UIADD3 UR4, UPT, UPT, UR5, UR36, URZ ;  /* 0x0000002405047290 */ /* 0x000fe2000fffe0ff */
[----:B------:R-:W-:Y:S01]  /*14b30*/  LEA.HI.X.SX32 R7, R7, R0, 0x1, P2 ;  /* 0x0000000007077211 */ /* 0x000fe200010f0eff */
[----:B------:R2:W-:Y:S01]  /*14b40*/  @P4 STG.E.U8 desc[UR34][R4.64], R16 ;  /* 0x0000001004004986 */ /* 0x0005e2000c101122 */
[----:B------:R-:W-:-:S02]  /*14b50*/  SHF.R.S32.HI R15, RZ, 0x8, R15 ;  /* 0x00000008ff0f7819 */ /* 0x000fc4000001140f */
[C---:B------:R-:W-:Y:S02]  /*14b60*/  ISETP.GT.AND P3, PT, R3.reuse, UR22, !P0 ;  /* 0x0000001603007c0c */ /* 0x040fe4000c764270 */
[----:B------:R-:W-:Y:S01]  /*14b70*/  PRMT R12, R18, 0x9910, RZ ;  /* 0x00009910120c7816 */ /* 0x000fe200000000ff */
[----:B------:R3:W-:Y:S01]  /*14b80*/  @P5 STG.E.U8 desc[UR34][R6.64], R15 ;  /* 0x0000000f06005986 */ /* 0x0007e2000c101122 */
[C---:B------:R-:W-:Y:S02]  /*14b90*/  ISETP.GT.AND P4, PT, R3.reuse, UR23, !P0 ;  /* 0x0000001703007c0c */ /* 0x040fe4000c784270 */
[----:B------:R-:W-:Y:S01]  /*14ba0*/  ISETP.GT.AND P5, PT, R3, UR28, !P0 ;  /* 0x0000001c03007c0c */ /* 0x000fe2000c7a4270 */
[----:B0-----:R-:W-:Y:S01]  /*14bb0*/  IMAD.MOV.U32 R13, RZ, RZ, R12 ;  /* 0x000000ffff0d7224 */ /* 0x001fe200078e000c */
[----:B------:R-:W-:Y:S01]  /*14bc0*/  LEA.HI.X.SX32 R9, R9, R0, 0x1, P1 ;  /* 0x0000000009097211 */ /* 0x000fe200008f0eff */
[----:B--2---:R-:W-:Y:S01]  /*14bd0*/  IMAD.U32 R5, RZ, RZ, UR5 ;  /* 0x00000005ff057e24 */ /* 0x004fe2000f8e00ff */
[----:B------:R-:W-:-:S02]  /*14be0*/  IADD3 R4, P1, PT, R2, UR5, RZ ;  /* 0x0000000502047c10 */ /* 0x000fc4000ff3e0ff */
[----:B------:R-:W-:Y:S01]  /*14bf0*/  SHF.R.S32.HI R13, RZ, 0x8, R13 ;  /* 0x00000008ff0d7819 */ /* 0x000fe2000001140d */
[----:B------:R0:W-:Y:S01]  /*14c00*/  @P3 STG.E.U8 desc[UR34][R8.64], R18 ;  /* 0x0000001208003986 */ /* 0x0001e2000c101122 */
[-C--:B------:R-:W-:Y:S01]  /*14c10*/  LEA.HI.X.SX32 R5, R5, R0.reuse, 0x1, P1 ;  /* 0x0000000005057211 */ /* 0x080fe200008f0eff */
[----:B---3--:R-:W-:Y:S01]  /*14c20*/  IMAD.U32 R7, RZ, RZ, UR4 ;  /* 0x00000004ff077e24 */ /* 0x008fe2000f8e00ff */
[----:B------:R-:W-:Y:S01]  /*14c30*/  IADD3 R6, P2, PT, R2, UR4, RZ ;  /* 0x0000000402067c10 */ /* 0x000fe2000ff5e0ff */
[----:B------:R-:W-:Y:S01]  /*14c40*/  UIADD3 UR4, UPT, UPT, UR4, UR36, URZ ;  /* 0x0000002404047290 */ /* 0x000fe2000fffe0ff */
[----:B------:R-:W-:Y:S01]  /*14c50*/  PRMT R11, R20, 0x9910, RZ ;  /* 0x00009910140b7816 */ /* 0x000fe200000000ff */
[----:B------:R2:W-:Y:S01]  /*14c60*/  @P4 STG.E.U8 desc[UR34][R4.64], R13 ;  /* 0x0000000d04004986 */ /* 0x0005e2000c101122 */
[----:B------:R-:W-:Y:S01]  /*14c70*/  LEA.HI.X.SX32 R7, R7, R0, 0x1, P2 ;  /* 0x0000000007077211 */ /* 0x000fe200010f0eff */
[----:B------:R-:W-:Y:S01]  /*14c80*/  UIADD3 UR5, UPT, UPT, UR4, UR36, URZ ;  /* 0x0000002404057290 */ /* 0x000fe2000fffe0ff */
[----:B------:R-:W-:-:S02]  /*14c90*/  ISETP.GT.AND P3, PT, R3, UR29, !P0 ;  /* 0x0000001d03007c0c */ /* 0x000fc4000c764270 */
[C---:B------:R-:W-:Y:S01]  /*14ca0*/  IADD3 R10, P1, PT, R2.reuse, UR4, RZ ;  /* 0x00000004020a7c10 */ /* 0x040fe2000ff3e0ff */
[----:B0-----:R-:W-:Y:S01]  /*14cb0*/  IMAD.U32 R9, RZ, RZ, UR4 ;  /* 0x00000004ff097e24 */ /* 0x001fe2000f8e00ff */
[----:B------:R-:W-:Y:S01]  /*14cc0*/  UIADD3 UR4, UPT, UPT, UR5, UR36, URZ ;  /* 0x0000002405047290 */ /* 0x000fe2000fffe0ff */
[----:B------:R0:W-:Y:S01]  /*14cd0*/  @P5 STG.E.U8 desc[UR34][R6.64], R20 ;  /* 0x0000001406005986 */ /* 0x0001e2000c101122 */
[C---:B------:R-:W-:Y:S02]  /*14ce0*/  ISETP.GT.AND P4, PT, R3.reuse, UR30, !P0 ;  /* 0x0000001e03007c0c */ /* 0x040fe4000c784270 */
[----:B------:R-:W-:Y:S01]  /*14cf0*/  ISETP.GT.AND P5, PT, R3, UR31, !P0 ;  /* 0x0000001f03007c0c */ /* 0x000fe2000c7a4270 */
[----:B--2---:R-:W-:Y:S01]  /*14d00*/  IMAD.MOV.U32 R13, RZ, RZ, R11 ;  /* 0x000000ffff0d7224 */ /* 0x004fe200078e000b */
[----:B------:R-:W-:Y:S01]  /*14d10*/  LEA.HI.X.SX32 R11, R9, R0, 0x1, P1 ;  /* 0x00000000090b7211 */ /* 0x000fe200008f0eff */
[----:B------:R-:W-:Y:S01]  /*14d20*/  IMAD.U32 R5, RZ, RZ, UR5 ;  /* 0x00000005ff057e24 */ /* 0x000fe2000f8e00ff */
[----:B------:R-:W-:-:S02]  /*14d30*/  IADD3 R4, P1, PT, R2, UR5, RZ ;  /* 0x0000000502047c10 */ /* 0x000fc4000ff3e0ff */
[----:B------:R-:W-:Y:S02]  /*14d40*/  PRMT R15, R22, 0x9910, RZ ;  /* 0x00009910160f7816 */ /* 0x000fe400000000ff */
[----:B------:R-:W-:Y:S01]  /*14d50*/  SHF.R.S32.HI R13, RZ, 0x8, R13 ;  /* 0x00000008ff0d7819 */ /* 0x000fe2000001140d */
[----:B0-----:R-:W-:Y:S01]  /*14d60*/  IMAD.U32 R7, RZ, RZ, UR4 ;  /* 0x00000004ff077e24 */ /* 0x001fe2000f8e00ff */
[C---:B------:R-:W-:Y:S01]  /*14d70*/  IADD3 R6, P2, PT, R2.reuse, UR4, RZ ;  /* 0x0000000402067c10 */ /* 0x040fe2000ff5e0ff */
[----:B------:R-:W-:Y:S01]  /*14d80*/  UIADD3 UR4, UPT, UPT, UR4, UR36, URZ ;  /* 0x0000002404047290 */ /* 0x000fe2000fffe0ff */
[-C--:B------:R-:W-:Y:S01]  /*14d90*/  LEA.HI.X.SX32 R5, R5, R0.reuse, 0x1, P1 ;  /* 0x0000000005057211 */ /* 0x080fe200008f0eff */
[----:B------:R0:W-:Y:S01]  /*14da0*/  @P3 STG.E.U8 desc[UR34][R10.64], R13 ;  /* 0x0000000d0a003986 */ /* 0x0001e2000c101122 */
[----:B------:R-:W-:Y:S01]  /*14db0*/  LEA.HI.X.SX32 R7, R7, R0, 0x1, P2 ;  /* 0x0000000007077211 */ /* 0x000fe200010f0eff */
[----:B------:R-:W-:Y:S01]  /*14dc0*/  UIADD3 UR5, UPT, UPT, UR4, UR36, URZ ;  /* 0x0000002404057290 */ /* 0x000fe2000fffe0ff */
[----:B------:R-:W-:Y:S01]  /*14dd0*/  SHF.R.S32.HI R15, RZ, 0x8, R15 ;  /* 0x00000008ff0f7819 */ /* 0x000fe2000001140f */
[----:B------:R-:W-:Y:S01]  /*14de0*/  IMAD.U32 R9, RZ, RZ, UR4 ;  /* 0x00000004ff097e24 */ /* 0x000fe2000f8e00ff */
[----:B------:R-:W-:Y:S01]  /*14df0*/  IADD3 R8, P1, PT, R2, UR4, RZ ;  /* 0x0000000402087c10 */ /* 0x000fe2000ff3e0ff */
[----:B------:R-:W-:Y:S01]  /*14e00*/  UIADD3 UR4, UPT, UPT, UR5, UR36, URZ ;  /* 0x0000002405047290 */ /* 0x000fe2000fffe0ff */
[----:B------:R2:W-:Y:S01]  /*14e10*/  @P4 STG.E.U8 desc[UR34][R4.64], R22 ;  /* 0x0000001604004986 */ /* 0x0005e2000c101122 */
[----:B------:R-:W-:-:S02]  /*14e20*/  PRMT R12, R24, 0x9910, RZ ;  /* 0x00009910180c7816 */ /* 0x000fc400000000ff */
[C---:B------:R-:W-:Y:S01]  /*14e30*/  ISETP.GT.AND P3, PT, R3.reuse, UR32, !P0 ;  /* 0x0000002003007c0c */ /* 0x040fe2000c764270 */
[----:B------:R3:W-:Y:S01]  /*14e40*/  @P5 STG.E.U8 desc[UR34][R6.64], R15 ;  /* 0x0000000f06005986 */ /* 0x0007e2000c101122 */
[C---:B------:R-:W-:Y:S01]  /*14e50*/  ISETP.GT.AND P4, PT, R3.reuse, UR33, !P0 ;  /* 0x0000002103007c0c */ /* 0x040fe2000c784270 */
[----:B0-----:R-:W-:Y:S01]  /*14e60*/  IMAD.MOV.U32 R13, RZ, RZ, R12 ;  /* 0x000000ffff0d7224 */ /* 0x001fe200078e000c */
[----:B------:R-:W-:Y:S02]  /*14e70*/  ISETP.GT.AND P5, PT, R3, UR56, !P0 ;  /* 0x0000003803007c0c */ /* 0x000fe4000c7a4270 */
[----:B------:R-:W-:Y:S02]  /*14e80*/  LEA.HI.X.SX32 R9, R9, R0, 0x1, P1 ;  /* 0x0000000009097211 */ /* 0x000fe400008f0eff */
[----:B------:R-:W-:Y:S01]  /*14e90*/  SHF.R.S32.HI R13, RZ, 0x8, R13 ;  /* 0x00000008ff0d7819 */ /* 0x000fe2000001140d */
[----:B--2---:R-:W-:Y:S01]  /*14ea0*/  IMAD.U32 R5, RZ, RZ, UR5 ;  /* 0x00000005ff057e24 */ /* 0x004fe2000f8e00ff */
[----:B------:R-:W-:-:S02]  /*14eb0*/  IADD3 R4, P1, PT, R2, UR5, RZ ;  /* 0x0000000502047c10 */ /* 0x000fc4000ff3e0ff */
[----:B------:R-:W-:Y:S01]  /*14ec0*/  PRMT R12, R26, 0x9910, RZ ;  /* 0x000099101a0c7816 */ /* 0x000fe200000000ff */
[----:B---3--:R-:W-:Y:S01]  /*14ed0*/  IMAD.U32 R7, RZ, RZ, UR4 ;  /* 0x00000004ff077e24 */ /* 0x008fe2000f8e00ff */
[C---:B------:R-:W-:Y:S01]  /*14ee0*/  IADD3 R6, P2, PT, R2.reuse, UR4, RZ ;  /* 0x0000000402067c10 */ /* 0x040fe2000ff5e0ff */
[----:B------:R-:W-:Y:S01]  /*14ef0*/  UIADD3 UR4, UPT, UPT, UR4, UR36, URZ ;  /* 0x0000002404047290 */ /* 0x000fe2000fffe0ff */
[-C--:B------:R-:W-:Y:S01]  /*14f00*/  LEA.HI.X.SX32 R5, R5, R0.reuse, 0x1, P1 ;  /* 0x0000000005057211 */ /* 0x080fe200008f0eff */
[----:B------:R-:W-:Y:S01]  /*14f10*/  @P3 STG.E.U8 desc[UR34][R8.64], R24 ;  /* 0x0000001808003986 */ /* 0x000fe2000c101122 */
[----:B------:R-:W-:Y:S01]  /*14f20*/  LEA.HI.X.SX32 R7, R7, R0, 0x1, P2 ;  /* 0x0000000007077211 */ /* 0x000fe200010f0eff */
[----:B------:R-:W-:Y:S01]  /*14f30*/  UIADD3 UR5, UPT, UPT, UR4, UR36, URZ ;  /* 0x0000002404057290 */ /* 0x000fe2000fffe0ff */
[C---:B------:R-:W-:Y:S01]  /*14f40*/  ISETP.GT.AND P3, PT, R3.reuse, UR57, !P0 ;  /* 0x0000003903007c0c */ /* 0x040fe2000c764270 */
[----:B------:R-:W-:Y:S01]  /*14f50*/  IMAD.U32 R11, RZ, RZ, UR4 ;  /* 0x00000004ff0b7e24 */ /* 0x000fe2000f8e00ff */
[----:B------:R-:W-:Y:S01]  /*14f60*/  IADD3 R10, P1, PT, R2, UR4, RZ ;  /* 0x00000004020a7c10 */ /* 0x000fe2000ff3e0ff */
[----:B------:R-:W-:Y:S01]  /*14f70*/  UIADD3 UR4, UPT, UPT, UR5, UR36, URZ ;  /* 0x0000002405047290 */ /* 0x000fe2000fffe0ff */
[----:B------:R0:W-:Y:S01]  /*14f80*/  @P4 STG.E.U8 desc[UR34][R4.64], R13 ;  /* 0x0000000d04004986 */ /* 0x0001e2000c101122 */
[----:B------:R-:W-:-:S02]  /*14f90*/  ISETP.GT.AND P4, PT, R3, UR58, !P0 ;  /* 0x0000003a03007c0c */ /* 0x000fc4000c784270 */
[----:B------:R-:W-:Y:S01]  /*14fa0*/  LEA.HI.X.SX32 R11, R11, R0, 0x1, P1 ;  /* 0x000000000b0b7211 */ /* 0x000fe200008f0eff */
[----:B------:R2:W-:Y:S01]  /*14fb0*/  @P5 STG.E.U8 desc[UR34][R6.64], R26 ;  /* 0x0000001a06005986 */ /* 0x0005e2000c101122 */
[----:B------:R-:W-:Y:S02]  /*14fc0*/  ISETP.GT.AND P5, PT, R3, UR59, !P0 ;  /* 0x0000003b03007c0c */ /* 0x000fe4000c7a4270 */
[----:B------:R-:W-:-:S04]  /*14fd0*/  PRMT R15, R29, 0x9910, RZ ;  /* 0x000099101d0f7816 */ /* 0x000fc800000000ff */
[----:B------:R-:W-:Y:S01]  /*14fe0*/  SHF.R.S32.HI R15, RZ, 0x8, R15 ;  /* 0x00000008ff0f7819 */ /* 0x000fe2000001140f */
[----:B0-----:R-:W-:Y:S01]  /*14ff0*/  IMAD.MOV.U32 R13, RZ, RZ, R12 ;  /* 0x000000ffff0d7224 */ /* 0x001fe200078e000c */
[C---:B------:R-:W-:Y:S01]  /*15000*/  IADD3 R4, P1, PT, R2.reuse, UR5, RZ ;  /* 0x0000000502047c10 */ /* 0x040fe2000ff3e0ff */
[----:B------:R-:W-:Y:S01]  /*15010*/  IMAD.U32 R5, RZ, RZ, UR5 ;  /* 0x00000005ff057e24 */ /* 0x000fe2000f8e00ff */
[C---:B--2---:R-:W-:Y:S01]  /*15020*/  IADD3 R6, P2, PT, R2.reuse, UR4, RZ ;  /* 0x0000000402067c10 */ /* 0x044fe2000ff5e0ff */
[----:B------:R-:W-:Y:S01]  /*15030*/  IMAD.U32 R7, RZ, RZ, UR4 ;  /* 0x00000004ff077e24 */ /* 0x000fe2000f8e00ff */
[----:B------:R-:W-:Y:S01]  /*15040*/  UIADD3 UR4, UPT, UPT, UR4, UR36, URZ ;  /* 0x0000002404047290 */ /* 0x000fe2000fffe0ff */
[----:B------:R-:W-:Y:S02]  /*15050*/  SHF.R.S32.HI R13, RZ, 0x8, R13 ;  /* 0x00000008ff0d7819 */ /* 0x000fe4000001140d */
[-C--:B------:R-:W-:Y:S01]  /*15060*/  LEA.HI.X.SX32 R5, R5, R0.reuse, 0x1, P1 ;  /* 0x0000000005057211 */ /* 0x080fe200008f0eff */
[----:B------:R-:W-:Y:S01]  /*15070*/  UIADD3 UR5, UPT, UPT, UR4, UR36, URZ ;  /* 0x0000002404057290 */ /* 0x000fe2000fffe0ff */
[----:B------:R-:W-:Y:S01]  /*15080*/  LEA.HI.X.SX32 R7, R7, R0, 0x1, P2 ;  /* 0x0000000007077211 */ /* 0x000fe200010f0eff */
[----:B------:R-:W-:Y:S01]  /*15090*/  IMAD.U32 R9, RZ, RZ, UR4 ;  /* 0x00000004ff097e24 */ /* 0x000fe2000f8e00ff */
[----:B------:R-:W-:Y:S01]  /*150a0*/  IADD3 R8, P1, PT, R2, UR4, RZ ;  /* 0x0000000402087c10 */ /* 0x000fe2000ff3e0ff */
[----:B------:R-:W-:Y:S01]  /*150b0*/  UIADD3 UR4, UPT, UPT, UR5, UR36, URZ ;  /* 0x0000002405047290 */ /* 0x000fe2000fffe0ff */
[----:B------:R0:W-:Y:S01]  /*150c0*/  @P3 STG.E.U8 desc[UR34][R10.64], R13 ;  /* 0x0000000d0a003986 */ /* 0x0001e2000c101122 */
[----:B------:R-:W-:-:S02]  /*150d0*/  ISETP.GT.AND P3, PT, R3, UR62, !P0 ;  /* 0x0000003e03007c0c */ /* 0x000fc4000c764270 */
[----:B------:R-:W-:Y:S01]  /*150e0*/  LEA.HI.X.SX32 R9, R9, R0, 0x1, P1 ;  /* 0x0000000009097211 */ /* 0x000fe200008f0eff */
[----:B------:R2:W-:Y:S01]  /*150f0*/  @P4 STG.E.U8 desc[UR34][R4.64], R29 ;  /* 0x0000001d04004986 */ /* 0x0005e2000c101122 */
[----:B------:R-:W-:-:S03]  /*15100*/  ISETP.GT.AND P4, PT, R3, UR61, !P0 ;  /* 0x0000003d03007c0c */ /* 0x000fc6000c784270 */
[----:B------:R3:W-:Y:S01]  /*15110*/  @P5 STG.E.U8 desc[UR34][R6.64], R15 ;  /* 0x0000000f06005986 */ /* 0x0007e2000c101122 */
[----:B------:R-:W-:Y:S02]  /*15120*/  ISETP.GT.AND P5, PT, R3, UR60, !P0 ;  /* 0x0000003c03007c0c */ /* 0x000fe4000c7a4270 */
[C---:B0-----:R-:W-:Y:S01]  /*15130*/  IADD3 R10, P2, PT, R2.reuse, UR5, RZ ;  /* 0x00000005020a7c10 */ /* 0x041fe2000ff5e0ff */
[----:B------:R-:W-:Y:S01]  /*15140*/  IMAD.U32 R11, RZ, RZ, UR5 ;  /* 0x00000005ff0b7e24 */ /* 0x000fe2000f8e00ff */
[----:B------:R-:W-:Y:S02]  /*15150*/  UIADD3 UR5, UPT, UPT, UR4, UR36, URZ ;  /* 0x0000002404057290 */ /* 0x000fe4000fffe0ff */
[----:B--2---:R-:W-:Y:S01]  /*15160*/  IMAD.U32 R5, RZ, RZ, UR4 ;  /* 0x00000004ff057e24 */ /* 0x004fe2000f8e00ff */
[C---:B------:R-:W-:Y:S01]  /*15170*/  IADD3 R4, P1, PT, R2.reuse, UR4, RZ ;  /* 0x0000000402047c10 */ /* 0x040fe2000ff3e0ff */
[----:B------:R-:W-:Y:S01]  /*15180*/  UIADD3 UR6, UPT, UPT, UR5, UR36, URZ ;  /* 0x0000002405067290 */ /* 0x000fe2000fffe0ff */
[-C--:B------:R-:W-:Y:S01]  /*15190*/  LEA.HI.X.SX32 R11, R11, R0.reuse, 0x1, P2 ;  /* 0x000000000b0b7211 */ /* 0x080fe200010f0eff */
[----:B---3--:R-:W-:Y:S01]  /*151a0*/  IMAD.U32 R7, RZ, RZ, UR5 ;  /* 0x00000005ff077e24 */ /* 0x008fe2000f8e00ff */
[----:B------:R-:W-:Y:S01]  /*151b0*/  IADD3 R6, P6, PT, R2, UR5, RZ ;  /* 0x0000000502067c10 */ /* 0x000fe2000ffde0ff */
[----:B------:R-:W-:Y:S01]  /*151c0*/  UIADD3 UR4, UPT, UPT, UR6, UR36, URZ ;  /* 0x0000002406047290 */ /* 0x000fe2000fffe0ff */
[----:B------:R-:W-:Y:S01]  /*151d0*/  ISETP.GT.AND P2, PT, R3, UR64, !P0 ;  /* 0x0000004003007c0c */ /* 0x000fe2000c744270 */
[----:B------:R-:W-:Y:S01]  /*151e0*/  IMAD.U32 R13, RZ, RZ, UR6 ;  /* 0x00000006ff0d7e24 */ /* 0x000fe2000f8e00ff */
[-C--:B------:R-:W-:Y:S01]  /*151f0*/  LEA.HI.X.SX32 R5, R5, R0.reuse, 0x1, P1 ;  /* 0x0000000005057211 */ /* 0x080fe200008f0eff */
[----:B------:R0:W-:Y:S01]  /*15200*/  @P5 STG.E.U8 desc[UR34][R8.64], R31 ;  /* 0x0000001f08005986 */ /* 0x0001e2000c101122 */
[----:B------:R-:W-:-:S02]  /*15210*/  LEA.HI.X.SX32 R7, R7, R0, 0x1, P6 ;  /* 0x0000000007077211 */ /* 0x000fc400030f0eff */
[C---:B------:R-:W-:Y:S02]  /*15220*/  IADD3 R12, P6, PT, R2.reuse, UR6, RZ ;  /* 0x00000006020c7c10 */ /* 0x040fe4000ffde0ff */
[C---:B------:R-:W-:Y:S02]  /*15230*/  ISETP.GT.AND P1, PT, R3.reuse, UR65, !P0 ;  /* 0x0000004103007c0c */ /* 0x040fe4000c724270 */
[----:B------:R-:W-:Y:S01]  /*15240*/  ISETP.GT.AND P0, PT, R3, UR63, !P0 ;  /* 0x0000003f03007c0c */ /* 0x000fe2000c704270 */
[----:B------:R-:W-:Y:S01]  /*15250*/  IMAD.U32 R3, RZ, RZ, UR4 ;  /* 0x00000004ff037e24 */ /* 0x000fe2000f8e00ff */
[----:B------:R-:W-:Y:S02]  /*15260*/  PRMT R15, R31, 0x9910, RZ ;  /* 0x000099101f0f7816 */ /* 0x000fe400000000ff */
[----:B------:R-:W-:Y:S02]  /*15270*/  LEA.HI.X.SX32 R13, R13, R0, 0x1, P6 ;  /* 0x000000000d0d7211 */ /* 0x000fe400030f0eff */
[----:B------:R-:W-:-:S02]  /*15280*/  IADD3 R2, P6, PT, R2, UR4, RZ ;  /* 0x0000000402027c10 */ /* 0x000fc4000ffde0ff */
[----:B------:R-:W-:Y:S02]  /*15290*/  SHF.R.S32.HI R15, RZ, 0x8, R15 ;  /* 0x00000008ff0f7819 */ /* 0x000fe4000001140f */
[----:B------:R-:W-:-:S03]  /*152a0*/  LEA.HI.X.SX32 R3, R3, R0, 0x1, P6 ;  /* 0x0000000003037211 */ /* 0x000fc600030f0eff */
[----:B------:R0:W-:Y:S04]  /*152b0*/  @P4 STG.E.U8 desc[UR34][R10.64], R15 ;  /* 0x0000000f0a004986 */ /* 0x0001e8000c101122 */
[----:B------:R0:W-:Y:S04]  /*152c0*/  @P3 STG.E.U8 desc[UR34][R4.64], R33 ;  /* 0x0000002104003986 */ /* 0x0001e8000c101122 */
[----:B------:R0:W-:Y:S04]  /*152d0*/  @P2 STG.E.U8 desc[UR34][R6.64], R17 ;  /* 0x0000001106002986 */ /* 0x0001e8000c101122 */
[----:B------:R0:W-:Y:S04]  /*152e0*/  @P1 STG.E.U8 desc[UR34][R12.64], R35 ;  /* 0x000000230c001986 */ /* 0x0001e8000c101122 */
[----:B------:R0:W-:Y:S01]  /*152f0*/  @P0 STG.E.U8 desc[UR34][R2.64], R19 ;  /* 0x0000001302000986 */ /* 0x0001e2000c101122 */
[----:B-1----:R-:W-:Y:S06]  /*15300*/  BAR.SYNC.DEFER_BLOCKING 0x0 ;  /* 0x0000000000007b1d */ /* 0x002fec0000010000 */
[----:B------:R-:W-:Y:S05]  /*15310*/  BRA.U UP0, `(.L_x_13) ;  /* 0x00000001009c7547 */ /* 0x000fea000b800000 */
[----:B------:R-:W1:Y:S01]  /*15320*/  S2UR UR5, SR_CgaCtaId ;  /* 0x00000000000579c3 */ /* 0x000e620000008800 */
[----:B------:R-:W-:Y:S01]  /*15330*/  NOP ;  /* 0x0000000000007918 */ /* 0x000fe20000000000 */
[----:B------:R-:W-:Y:S01]  /*15340*/  UMOV UR4, 0x50 ;  /* 0x0000005000047882 */ /* 0x000fe20000000000 */
[----:B------:R-:W-:Y:S02]  /*15350*/  IMAD.U32 R0, RZ, RZ, UR19 ;  /* 0x00000013ff007e24 */ /* 0x000fe4000f8e00ff */
[----:B0-----:R-:W-:-:S03]  /*15360*/  IMAD.MOV.U32 R3, RZ, RZ, 0x1 ;  /* 0x00000001ff037424 */ /* 0x001fc600078e00ff */
[----:B------:R-:W-:-:S04]  /*15370*/  LOP3.LUT R0, R0, 0xffff, RZ, 0xc0, !PT ;  /* 0x0000ffff00007812 */ /* 0x000fc800078ec0ff */
[----:B------:R-:W-:-:S05]  /*15380*/  SHF.R.U32.HI R0, RZ, 0x5, R0 ;  /* 0x00000005ff007819 */ /* 0x000fca0000011600 */
[----:B------:R-:W-:Y:S01]  /*15390*/  VIADD R2, R0, 0x10 ;  /* 0x0000001000027836 */ /* 0x000fe20000000000 */
[----:B------:R-:W-:Y:S01]  /*153a0*/  SHF.L.U32 R0, R3, R0, RZ ;  /* 0x0000000003007219 */ /* 0x000fe200000006ff */
[----:B-1----:R-:W-:-:S03]  /*153b0*/  ULEA UR6, UR5, UR4, 0x18 ;  /* 0x0000000405067291 */ /* 0x002fc6000f8ec0ff */
[----:B------:R-:W-:-:S04]  /*153c0*/  SHF.L.U32 R3, R3, R2, RZ ;  /* 0x0000000203037219 */ /* 0x000fc800000006ff */
[----:B------:R-:W-:Y:S02]  /*153d0*/  LOP3.LUT R0, R3, R0, RZ, 0xfc, !PT ;  /* 0x0000000003007212 */ /* 0x000fe400078efcff */
[----:B------:R-:W0:Y:S02]  /*153e0*/  LDS R5, [UR6] ;  /* 0x00000006ff057984 */ /* 0x000e240008000800 */
[C---:B------:R-:W-:Y:S02]  /*153f0*/  LOP3.LUT R2, R0.reuse, 0xffff, RZ, 0xc0, !PT ;  /* 0x0000ffff00027812 */ /* 0x040fe400078ec0ff */
[----:B0-----:R-:W-:-:S04]  /*15400*/  LOP3.LUT R3, R0, 0xffff, R5, 0x80, !PT ;  /* 0x0000ffff00037812 */ /* 0x001fc800078e8005 */
[----:B------:R-:W-:-:S13]  /*15410*/  ISETP.NE.AND P0, PT, R3, R2, PT ;  /* 0x000000020300720c */ /* 0x000fda0003f05270 */
[----:B------:R-:W-:Y:S05]  /*15420*/  @P0 BRA `(.L_x_14) ;  /* 0x0000000000500947 */ /* 0x000fea0003800000 */
[----:B------:R-:W-:Y:S02]  /*15430*/  SHF.R.U32.HI R5, RZ, 0x10, R5 ;  /* 0x00000010ff057819 */ /* 0x000fe40000011605 */
[----:B------:R-:W-:-:S04]  /*15440*/  SHF.R.U32.HI R2, RZ, 0x10, R0 ;  /* 0x00000010ff027819 */ /* 0x000fc80000011600 */
[----:B------:R-:W-:-:S04]  /*15450*/  LOP3.LUT R5, R5, R2, RZ, 0xc0, !PT ;  /* 0x0000000205057212 */ /* 0x000fc800078ec0ff */
[----:B------:R-:W-:-:S13]  /*15460*/  ISETP.NE.AND P0, PT, R5, R2, PT ;  /* 0x000000020500720c */ /* 0x000fda0003f05270 */
[----:B------:R-:W-:Y:S05]  /*15470*/  @P0 BRA `(.L_x_15) ;  /* 0x0000000000300947 */ /* 0x000fea0003800000 */
[----:B------:R-:W-:Y:S01]  /*15480*/  R2UR UR4, R0 ;  /* 0x00000000000472ca */ /* 0x000fe200000e0000 */
[----:B------:R-:W-:Y:S01]  /*15490*/  VOTEU.ANY UR5, UPT, PT ;  /* 0x0000000000057886 */ /* 0x000fe200038e0100 */
[----:B------:R-:W0:Y:S01]  /*154a0*/  S2R R0, SR_LANEID ;  /* 0x0000000000007919 */ /* 0x000e220000000000 */
[----:B------:R-:W-:-:S10]  /*154b0*/  UFLO.U32 UR5, UR5 ;  /* 0x00000005000572bd */ /* 0x000fd400080e0000 */
[----:B------:R-:W-:-:S06]  /*154c0*/  ULOP3.LUT UR4, URZ, UR4, URZ, 0x33, !UPT ;  /* 0x00000004ff047292 */ /* 0x000fcc000f8e33ff */
[----:B------:R-:W-:-:S04]  /*154d0*/  IMAD.U32 R2, RZ, RZ, UR4 ;  /* 0x00000004ff027e24 */ /* 0x000fc8000f8e00ff */
[----:B------:R-:W1:Y:S02]  /*154e0*/  REDUX UR7, R2 ;  /* 0x00000000020773c4 */ /* 0x000e640000000000 */
[----:B------:R2:W-:Y:S01]  /*154f0*/  UTCATOMSWS.AND URZ, UR4 ;  /* 0x0000000400ff79e3 */ /* 0x0005e20008000000 */
[----:B0-----:R-:W-:Y:S01]  /*15500*/  ISETP.EQ.U32.AND P0, PT, R0, UR5, PT ;  /* 0x0000000500007c0c */ /* 0x001fe2000bf02070 */
[----:B-1----:R-:W-:-:S12]  /*15510*/  IMAD.U32 R0, RZ, RZ, UR7 ;  /* 0x00000007ff007e24 */ /* 0x002fd8000f8e00ff */
[----:B------:R2:W-:Y:S01]  /*15520*/  @P0 ATOMS.AND RZ, [UR6], R0 ;  /* 0x00000000ffff098c */ /* 0x0005e2000a800006 */
[----:B------:R-:W-:Y:S05]  /*15530*/  BRA `(.L_x_13) ;  /* 0x0000000000147947 */ /* 0x000fea0003800000 */
.L_x_15:
[----:B------:R-:W-:-:S07]  /*15540*/  MOV R2, 0x15560 ;  /* 0x0001556000027802 */ /* 0x000fce0000000f00 */
[----:B------:R-:W-:Y:S05]  /*15550*/  CALL.REL.NOINC `($__internal_0_$__cuda_sm10x_tcgen05_guardrail_trap_col_being_dealloced_not_returned_by_alloc) ;  /* 0x00000000002c7944 */ /* 0x000fea0003c00000 */
[----:B------:R-:W-:Y:S05]  /*15560*/  BRA `(.L_x_13) ;  /* 0x0000000000087947 */ /* 0x000fea0003800000 */
.L_x_14:
[----:B------:R-:W-:-:S07]  /*15570*/  MOV R2, 0x15590 ;  /* 0x0001559000027802 */ /* 0x000fce0000000f00 */
[----:B------:R-:W-:Y:S05]  /*15580*/  CALL.REL.NOINC `($__internal_2_$__cuda_sm10x_tcgen05_guardrail_trap_unallocated_columns_being_dealloced) ;  /* 0x0000000000387944 */ /* 0x000fea0003c00000 */
.L_x_13:
[----:B------:R-:W-:Y:S01]  /*15590*/  NOP ;  /* 0x0000000000007918 */ /* 0x000fe20000000000 */
[----:B--2---:R-:W-:Y:S05]  /*155a0*/  EXIT ;  /* 0x000000000000794d */ /* 0x004fea0003800000 */
.L_x_8:
[----:B------:R-:W1:Y:S02]  /*155b0*/  SYNCS.PHASECHK.TRANS64.TRYWAIT P4, [UR67], R18 ;  /* 0x00000012ff0075a7 */ /* 0x000e640008081143 */
[----:B-1----:R-:W-:Y:S05]  /*155c0*/  @!P4 BRA `(.L_x_8) ;  /* 0xfffffffc00f8c947 */ /* 0x002fea000383ffff */
[----:B------:R-:W-:Y:S05]  /*155d0*/  BRA `(.L_x_16) ;  /* 0xffffff6000087947 */ /* 0x000fea000383ffff */
.L_x_12:
[----:B------:R-:W1:Y:S02]  /*155e0*/  SYNCS.PHASECHK.TRANS64.TRYWAIT P0, [UR67], R0 ;  /* 0x00000000ff0075a7 */ /* 0x000e640008001143 */
[----:B-1----:R-:W-:Y:S05]  /*155f0*/  @!P0 BRA `(.L_x_12) ;  /* 0xfffffffc00f88947 */ /* 0x002fea000383ffff */
[----:B------:R-:W-:Y:S05]  /*15600*/  BRA `(.L_x_11) ;  /* 0xffffffec00247947 */ /* 0x000fea000383ffff */
        .weak           $__internal_0_$__cuda_sm10x_tcgen05_guardrail_trap_col_being_dealloced_not_returned_by_alloc
        .type           $__internal_0_$__cuda_sm10x_tcgen05_guardrail_trap_col_being_dealloced_not_returned_by_alloc,@function
        .size           $__internal_0_$__cuda_sm10x_tcgen05_guardrail_trap_col_being_dealloced_not_returned_by_alloc,($__internal_1_$__cuda_sm10x_tcgen05_guardrail_trap_phase_invalid_during_alloc - $__internal_0_$__cuda_sm10x_tcgen05_guardrail_trap_col_being_dealloced_not_returned_by_alloc)
$__internal_0_$__cuda_sm10x_tcgen05_guardrail_trap_col_being_dealloced_not_returned_by_alloc:
[----:B------:R-:W-:Y:S05]  /*15610*/  BPT.TRAP 0x1 ;  /* 0x000000040000795c */ /* 0x000fea0000300000 */
[----:B------:R-:W-:-:S04]  /*15620*/  IMAD.MOV.U32 R3, RZ, RZ, 0x0 ;  /* 0x00000000ff037424 */ /* 0x000fc800078e00ff */
[----:B------:R-:W-:Y:S05]  /*15630*/  RET.REL.NODEC R2 `(matmul_kernel) ;  /* 0xfffffea802707950 */ /* 0x000fea0003c3ffff */
        .weak           $__internal_1_$__cuda_sm10x_tcgen05_guardrail_trap_phase_invalid_during_alloc
        .type           $__internal_1_$__cuda_sm10x_tcgen05_guardrail_trap_phase_invalid_during_alloc,@function
        .size           $__internal_1_$__cuda_sm10x_tcgen05_guardrail_trap_phase_invalid_during_alloc,($__internal_2_$__cuda_sm10x_tcgen05_guardrail_trap_unallocated_columns_being_dealloced - $__internal_1_$__cuda_sm10x_tcgen05_guardrail_trap_phase_invalid_during_alloc)
$__internal_1_$__cuda_sm10x_tcgen05_guardrail_trap_phase_invalid_during_alloc:
[----:B------:R-:W-:Y:S05]  /*15640*/  BPT.TRAP 0x1 ;  /* 0x000000040000795c */ /* 0x000fea0000300000 */
[----:B------:R-:W-:-:S04]  /*15650*/  IMAD.MOV.U32 R5, RZ, RZ, 0x0 ;  /* 0x00000000ff057424 */ /* 0x000fc800078e00ff */
[----:B------:R-:W-:Y:S05]  /*15660*/  RET.REL.NODEC R4 `(matmul_kernel) ;  /* 0xfffffea804647950 */ /* 0x000fea0003c3ffff */
        .weak           $__internal_2_$__cuda_sm10x_tcgen05_guardrail_trap_unallocated_columns_being_dealloced
        .type           $__internal_2_$__cuda_sm10x_tcgen05_guardrail_trap_unallocated_columns_being_dealloced,@function
        .size           $__internal_2_$__cuda_sm10x_tcgen05_guardrail_trap_unallocated_columns_being_dealloced,(.L_x_20 - $__internal_2_$__cuda_sm10x_tcgen05_guardrail_trap_unallocated_columns_being_dealloced)
$__internal_2_$__cuda_sm10x_tcgen05_guardrail_trap_unallocated_columns_being_dealloced:
[----:B------:R-:W-:Y:S05]  /*15670*/  BPT.TRAP 0x1 ;  /* 0x000000040000795c */ /* 0x000fea0000300000 */
[----:B------:R-:W-:-:S04]  /*15680*/  IMAD.MOV.U32 R3, RZ, RZ, 0x0 ;  /* 0x00000000ff037424 */ /* 0x000fc800078e00ff */
[----:B------:R-:W-:Y:S05]  /*15690*/  RET.REL.NODEC R2 `(matmul_kernel) ;  /* 0xfffffea802587950 */ /* 0x000fea0003c3ffff */
.L_x_17:
[----:B------:R-:W-:-:S00]  /*156a0*/  BRA `(.L_x_17) ;  /* 0xfffffffc00fc7947 */ /* 0x000fc0000383ffff */
[----:B------:R-:W-:-:S00]  /*156b0*/  NOP ;  /* 0x0000000000007918 */ /* 0x000fc00000000000 */
        /* <DEDUP_REMOVED lines=12> */
.L_x_20:


//--------------------- .nv.shared.matmul_kernel  --------------------------
	.section	.nv.shared.matmul_kernel,"aw",@nobits
	.sectionflags	@""
	.align	16
	.zero		1024


//--------------------- .nv.shared.reserved.0     --------------------------
	.section	.nv.shared.reserved.0,"aw",@nobits
	.align	8
	.weak		__nv_reservedSMEM_offset_0_alias
	.size		__nv_reservedSMEM_offset_0_alias, 0, 64
	.other		__nv_reservedSMEM_offset_0_alias,@"STO_CUDA_RESERVED_SHARED STV_DEFAULT"
__nv_reservedSMEM_offset_0_alias:
	.zero		0
.nv.shared.reserved.0:
	.zero		64
	.weak		__nv_reservedSMEM_allocation_phase
	.type		__nv_reservedSMEM_allocation_phase,@object
	.size		__nv_reservedSMEM_allocation_phase,(.L_0 - __nv_reservedSMEM_allocation_phase)
__nv_reservedSMEM_allocation_phase:
	.zero		1
.L_0:
	.zero		7
	.weak		__nv_reservedSMEM_devtool_atexit_pc
	.type		__nv_reservedSMEM_devtool_atexit_pc,@object
	.size		__nv_reservedSMEM_devtool_atexit_pc,(__nv_reservedSMEM_allocation_mask - __nv_reservedSMEM_devtool_atexit_pc)
__nv_reservedSMEM_devtool_atexit_pc:
	.zero		8
	.weak		__nv_reservedSMEM_allocation_mask
	.type		__nv_reservedSMEM_allocation_mask,@object
	.size		__nv_reservedSMEM_allocation_mask,(.L_2 - __nv_reservedSMEM_allocation_mask)
__nv_reservedSMEM_allocation_mask:
	.zero		4
.L_2:


//--------------------- .nv.constant0.matmul_kernel --------------------------
	.section	.nv.constant0.matmul_kernel,"a",@progbits
	.sectionflags	@""
	.align	4
.nv.constant0.matmul_kernel:
	.zero		976


//--------------------- SYMBOLS --------------------------

	.type		.nv.reservedSmem.offset0,@object
	.size		.nv.reservedSmem.offset0,0x4
	.type		.nv.reservedSmem.cap,@object
	.size		.nv.reservedSmem.cap,0x4
